	.target	sm_100a

	.elftype	@"ET_EXEC"


//--------------------- .note.nv.tkinfo           --------------------------
	.section	.note.nv.tkinfo,"",@"SHT_NOTE"
	.sectionflags	@"SHF_NOTE_NV_TKINFO"
	.tkinfo
        /*0018*/ 	.word	0x00000002
        /*0030*/ 	.string	""
        /*0030*/ 	.string	"ptxas"
        /*0030*/ 	.string	"Cuda compilation tools, release 13.0, V13.0.88"
        /*0030*/ 	.string	"Build cuda_13.0.r13.0/compiler.36424714_0"
        /*0030*/ 	.string	"-arch sm_100a -m 64 "



//--------------------- .note.nv.cuinfo           --------------------------
	.section	.note.nv.cuinfo,"",@"SHT_NOTE"
	.sectionflags	@"SHF_NOTE_NV_CUINFO"
        /*0018*/ 	.short	0x0002
        /*001a*/ 	.short	0x0064
        /*001c*/ 	.short	0x0082
	.zero		2


//--------------------- .nv.info                  --------------------------
	.section	.nv.info,"",@"SHT_CUDA_INFO"
	.align	4


	//----- nvinfo : EIATTR_REGCOUNT
	.align		4
        /*0000*/ 	.byte	0x04, 0x2f
        /*0002*/ 	.short	(.L_34 - .L_33)
	.align		4
.L_33:
        /*0004*/ 	.word	index@(_ZN7cutlass13device_kernelINS_4fmha6kernel36Sm100FmhaFwdKernelTmaWarpspecializedIN4cute5tupleIJiiiNS5_IJNS5_IJiiEEEiEEEEEENS1_10collective38Sm100FmhaFwdMainloopTmaWarpspecializedINS_6half_tEffNS5_IJNS4_1CILi256EEENSC_ILi64EEESD_EEENS5_IJiNSC_ILi1EEES7_EEENS5_IJiSG_NS5_IJNS5_IJNSC_ILi0EEEiEEEiEEEEEESL_NS9_10CausalMaskILb1EEENS5_IJNSC_ILi2EEESG_SG_EEENSC_ILb0EEEEENS9_38Sm100FmhaFwdEpilogueTmaWarpspecializedISB_fNS5_IJNSC_ILi128EEESD_SE_EEESH_NS5_IJSG_S7_EEESQ_EENS2_23IndividualTileSchedulerENS2_41Sm100FmhaCtxKernelWarpspecializedScheduleEEEEEvNT_6ParamsE)
        /*0008*/ 	.word	0x00000080


	//----- nvinfo : EIATTR_FRAME_SIZE
	.align		4
.L_34:
        /*000c*/ 	.byte	0x04, 0x11
        /*000e*/ 	.short	(.L_36 - .L_35)
	.align		4
.L_35:
        /*0010*/ 	.word	index@($__internal_3_$__cuda_sm3x_div_rn_noftz_f32_slowpath)
        /*0014*/ 	.word	0x000000c8


	//----- nvinfo : EIATTR_FRAME_SIZE
	.align		4
.L_36:
        /*0018*/ 	.byte	0x04, 0x11
        /*001a*/ 	.short	(.L_38 - .L_37)
	.align		4
.L_37:
        /*001c*/ 	.word	index@($__internal_2_$__cuda_sm10x_tcgen05_guardrail_trap_unallocated_columns_being_dealloced)
        /*0020*/ 	.word	0x000000c8


	//----- nvinfo : EIATTR_FRAME_SIZE
	.align		4
.L_38:
        /*0024*/ 	.byte	0x04, 0x11
        /*0026*/ 	.short	(.L_40 - .L_39)
	.align		4
.L_39:
        /*0028*/ 	.word	index@($__internal_1_$__cuda_sm10x_tcgen05_guardrail_trap_phase_invalid_during_alloc)
        /*002c*/ 	.word	0x000000c8


	//----- nvinfo : EIATTR_FRAME_SIZE
	.align		4
.L_40:
        /*0030*/ 	.byte	0x04, 0x11
        /*0032*/ 	.short	(.L_42 - .L_41)
	.align		4
.L_41:
        /*0034*/ 	.word	index@($__internal_0_$__cuda_sm10x_tcgen05_guardrail_trap_col_being_dealloced_not_returned_by_alloc)
        /*0038*/ 	.word	0x000000c8


	//----- nvinfo : EIATTR_FRAME_SIZE
	.align		4
.L_42:
        /*003c*/ 	.byte	0x04, 0x11
        /*003e*/ 	.short	(.L_44 - .L_43)
	.align		4
.L_43:
        /*0040*/ 	.word	index@(_ZN7cutlass13device_kernelINS_4fmha6kernel36Sm100FmhaFwdKernelTmaWarpspecializedIN4cute5tupleIJiiiNS5_IJNS5_IJiiEEEiEEEEEENS1_10collective38Sm100FmhaFwdMainloopTmaWarpspecializedINS_6half_tEffNS5_IJNS4_1CILi256EEENSC_ILi64EEESD_EEENS5_IJiNSC_ILi1EEES7_EEENS5_IJiSG_NS5_IJNS5_IJNSC_ILi0EEEiEEEiEEEEEESL_NS9_10CausalMaskILb1EEENS5_IJNSC_ILi2EEESG_SG_EEENSC_ILb0EEEEENS9_38Sm100FmhaFwdEpilogueTmaWarpspecializedISB_fNS5_IJNSC_ILi128EEESD_SE_EEESH_NS5_IJSG_S7_EEESQ_EENS2_23IndividualTileSchedulerENS2_41Sm100FmhaCtxKernelWarpspecializedScheduleEEEEEvNT_6ParamsE)
        /*0044*/ 	.word	0x000000c8


	//----- nvinfo : EIATTR_MIN_STACK_SIZE
	.align		4
.L_44:
        /*0048*/ 	.byte	0x04, 0x12
        /*004a*/ 	.short	(.L_46 - .L_45)
	.align		4
.L_45:
        /*004c*/ 	.word	index@(_ZN7cutlass13device_kernelINS_4fmha6kernel36Sm100FmhaFwdKernelTmaWarpspecializedIN4cute5tupleIJiiiNS5_IJNS5_IJiiEEEiEEEEEENS1_10collective38Sm100FmhaFwdMainloopTmaWarpspecializedINS_6half_tEffNS5_IJNS4_1CILi256EEENSC_ILi64EEESD_EEENS5_IJiNSC_ILi1EEES7_EEENS5_IJiSG_NS5_IJNS5_IJNSC_ILi0EEEiEEEiEEEEEESL_NS9_10CausalMaskILb1EEENS5_IJNSC_ILi2EEESG_SG_EEENSC_ILb0EEEEENS9_38Sm100FmhaFwdEpilogueTmaWarpspecializedISB_fNS5_IJNSC_ILi128EEESD_SE_EEESH_NS5_IJSG_S7_EEESQ_EENS2_23IndividualTileSchedulerENS2_41Sm100FmhaCtxKernelWarpspecializedScheduleEEEEEvNT_6ParamsE)
        /*0050*/ 	.word	0x000000c8
.L_46:


//--------------------- .nv.compat                --------------------------
	.section	.nv.compat,"",@"SHT_CUDA_COMPAT_INFO"
	.align	4
        /*0000*/ 	.byte	0x02, 0x09, 0x01, 0x00, 0x02, 0x02, 0x02, 0x00, 0x02, 0x05, 0x05, 0x00, 0x03, 0x07, 0x01, 0x01
        /*0010*/ 	.byte	0x02, 0x03, 0x01, 0x00, 0x02, 0x06, 0x01, 0x00, 0x04, 0x0b, 0x08, 0x00, 0x01, 0x00, 0x00, 0x00
        /*0020*/ 	.byte	0x00, 0x00, 0x00, 0x00


//--------------------- .nv.info._ZN7cutlass13device_kernelINS_4fmha6kernel36Sm100FmhaFwdKernelTmaWarpspecializedIN4cute5tupleIJiiiNS5_IJNS5_IJiiEEEiEEEEEENS1_10collective38Sm100FmhaFwdMainloopTmaWarpspecializedINS_6half_tEffNS5_IJNS4_1CILi256EEENSC_ILi64EEESD_EEENS5_IJiNSC_ILi1EEES7_EEENS5_IJiSG_NS5_IJNS5_IJNSC_ILi0EEEiEEEiEEEEEESL_NS9_10CausalMaskILb1EEENS5_IJNSC_ILi2EEESG_SG_EEENSC_ILb0EEEEENS9_38Sm100FmhaFwdEpilogueTmaWarpspecializedISB_fNS5_IJNSC_ILi128EEESD_SE_EEESH_NS5_IJSG_S7_EEESQ_EENS2_23IndividualTileSchedulerENS2_41Sm100FmhaCtxKernelWarpspecializedScheduleEEEEEvNT_6ParamsE --------------------------
	.section	.nv.info._ZN7cutlass13device_kernelINS_4fmha6kernel36Sm100FmhaFwdKernelTmaWarpspecializedIN4cute5tupleIJiiiNS5_IJNS5_IJiiEEEiEEEEEENS1_10collective38Sm100FmhaFwdMainloopTmaWarpspecializedINS_6half_tEffNS5_IJNS4_1CILi256EEENSC_ILi64EEESD_EEENS5_IJiNSC_ILi1EEES7_EEENS5_IJiSG_NS5_IJNS5_IJNSC_ILi0EEEiEEEiEEEEEESL_NS9_10CausalMaskILb1EEENS5_IJNSC_ILi2EEESG_SG_EEENSC_ILb0EEEEENS9_38Sm100FmhaFwdEpilogueTmaWarpspecializedISB_fNS5_IJNSC_ILi128EEESD_SE_EEESH_NS5_IJSG_S7_EEESQ_EENS2_23IndividualTileSchedulerENS2_41Sm100FmhaCtxKernelWarpspecializedScheduleEEEEEvNT_6ParamsE,"",@"SHT_CUDA_INFO"
	.sectionflags	@""
	.align	4


	//----- nvinfo : EIATTR_CUDA_API_VERSION
	.align		4
        /*0000*/ 	.byte	0x04, 0x37
        /*0002*/ 	.short	(.L_48 - .L_47)
.L_47:
        /*0004*/ 	.word	0x00000082


	//----- nvinfo : EIATTR_KPARAM_INFO
	.align		4
.L_48:
        /*0008*/ 	.byte	0x04, 0x17
        /*000a*/ 	.short	(.L_50 - .L_49)
.L_49:
        /*000c*/ 	.word	0x00000000
        /*0010*/ 	.short	0x0000
        /*0012*/ 	.short	0x0000
        /*0014*/ 	.byte	0x00, 0xf0, 0x01, 0x18


	//----- nvinfo : EIATTR_AT_ENTRY_FRAGMENTS
	.align		4
.L_50:
        /*0018*/ 	.byte	0x04, 0x4f
        /*001a*/ 	.short	(.L_52 - .L_51)


	//   ....[0]....
.L_51:
        /*001c*/ 	.word	0x00000006


	//----- nvinfo : EIATTR_RESERVED_SMEM_USED
	.align		4
.L_52:
        /*0020*/ 	.byte	0x01, 0x41
	.zero		2


	//----- nvinfo : EIATTR_SPARSE_MMA_MASK
	.align		4
        /*0024*/ 	.byte	0x03, 0x50
        /*0026*/ 	.short	0x0000


	//----- nvinfo : EIATTR_TCGEN05_1CTA_USED
	.align		4
        /*0028*/ 	.byte	0x01, 0x51
	.zero		2


	//----- nvinfo : EIATTR_MAXREG_COUNT
	.align		4
        /*002c*/ 	.byte	0x03, 0x1b
        /*002e*/ 	.short	0x0080


	//----- nvinfo : EIATTR_NUM_BARRIERS
	.align		4
        /*0030*/ 	.byte	0x02, 0x4c
        /*0032*/ 	.byte	0x01
	.zero		1


	//----- nvinfo : EIATTR_EXTERNS
	.align		4
        /*0034*/ 	.byte	0x04, 0x0f
        /*0036*/ 	.short	(.L_54 - .L_53)


	//   ....[0]....
	.align		4
.L_53:
        /*0038*/ 	.word	index@(vprintf)


	//   ....[1]....
	.align		4
        /*003c*/ 	.word	index@(__assertfail)


	//----- nvinfo : EIATTR_ANNOTATIONS
	.align		4
.L_54:
        /*0040*/ 	.byte	0x04, 0x55
        /*0042*/ 	.short	(.L_56 - .L_55)


	//   ....[0]....
.L_55:
        /*0044*/ 	.word	0x00000001
        /*0048*/ 	.byte	0x20, 0xa0, 0x00, 0x00, 0x01, 0x00, 0x00, 0x00, 0xd0, 0xb9, 0x00, 0x00, 0x01, 0x00, 0x00, 0x00
        /* <DEDUP_REMOVED lines=32> */
        /*0258*/ 	.byte	0x90, 0x54, 0x02, 0x00


	//----- nvinfo : EIATTR_MERCURY_ISA_VERSION
	.align		4
.L_56:
        /*025c*/ 	.byte	0x03, 0x5f
        /*025e*/ 	.short	0x0101


	//----- nvinfo : EIATTR_INT_WARP_WIDE_INSTR_OFFSETS
	.align		4
        /*0260*/ 	.byte	0x04, 0x31
        /*0262*/ 	.short	(.L_58 - .L_57)


	//   ....[0]....
.L_57:
        /*0264*/ 	.word	0x00026640


	//   ....[1]....
        /*0268*/ 	.word	0x00026660


	//   ....[2]....
        /*026c*/ 	.word	0x00026690


	//----- nvinfo : EIATTR_COOP_GROUP_MASK_REGIDS
	.align		4
.L_58:
        /*0270*/ 	.byte	0x04, 0x29
        /*0272*/ 	.short	(.L_60 - .L_59)


	//   ....[0]....
.L_59:
        /*0274*/ 	.word	0xffffffff


	//   ....[1]....
        /*0278*/ 	.word	0xffffffff


	//   ....[2]....
        /*027c*/ 	.word	0xffffffff


	//   ....[3]....
        /*0280*/ 	.word	0xffffffff


	//   ....[4]....
        /*0284*/ 	.word	0xffffffff


	//   ....[5]....
        /*0288*/ 	.word	0xffffffff


	//   ....[6]....
        /*028c*/ 	.word	0xffffffff


	//   ....[7]....
        /*0290*/ 	.word	0xffffffff


	//   ....[8]....
        /*0294*/ 	.word	0xffffffff


	//   ....[9]....
        /*0298*/ 	.word	0xffffffff


	//   ....[10]....
        /*029c*/ 	.word	0xffffffff


	//   ....[11]....
        /*02a0*/ 	.word	0xffffffff


	//   ....[12]....
        /*02a4*/ 	.word	0xffffffff


	//   ....[13]....
        /*02a8*/ 	.word	0xffffffff


	//   ....[14]....
        /*02ac*/ 	.word	0xffffffff


	//   ....[15]....
        /*02b0*/ 	.word	0xffffffff


	//   ....[16]....
        /*02b4*/ 	.word	0xffffffff


	//   ....[17]....
        /*02b8*/ 	.word	0xffffffff


	//   ....[18]....
        /*02bc*/ 	.word	0xffffffff


	//----- nvinfo : EIATTR_COOP_GROUP_INSTR_OFFSETS
	.align		4
.L_60:
        /*02c0*/ 	.byte	0x04, 0x28
        /*02c2*/ 	.short	(.L_62 - .L_61)


	//   ....[0]....
.L_61:
        /*02c4*/ 	.word	0x00000110


	//   ....[1]....
        /*02c8*/ 	.word	0x000008d0


	//   ....[2]....
        /*02cc*/ 	.word	0x00000b00


	//   ....[3]....
        /*02d0*/ 	.word	0x00000c30


	//   ....[4]....
        /*02d4*/ 	.word	0x00000d70


	//   ....[5]....
        /*02d8*/ 	.word	0x00001040


	//   ....[6]....
        /*02dc*/ 	.word	0x00001230


	//   ....[7]....
        /*02e0*/ 	.word	0x00001340


	//   ....[8]....
        /*02e4*/ 	.word	0x000014a0


	//   ....[9]....
        /*02e8*/ 	.word	0x00001600


	//   ....[10]....
        /*02ec*/ 	.word	0x00001800


	//   ....[11]....
        /*02f0*/ 	.word	0x00001a10


	//   ....[12]....
        /*02f4*/ 	.word	0x00001a40


	//   ....[13]....
        /*02f8*/ 	.word	0x0000d5e0


	//   ....[14]....
        /*02fc*/ 	.word	0x00010830


	//   ....[15]....
        /*0300*/ 	.word	0x0001b060


	//   ....[16]....
        /*0304*/ 	.word	0x0001d600


	//   ....[17]....
        /*0308*/ 	.word	0x00026540


	//   ....[18]....
        /*030c*/ 	.word	0x00026760


	//----- nvinfo : EIATTR_REG_RECONFIG
	.align		4
.L_62:
        /*0310*/ 	.byte	0x01, 0x54
	.zero		2


	//----- nvinfo : EIATTR_VRC_CTA_INIT_COUNT
	.align		4
        /*0314*/ 	.byte	0x02, 0x4a
        /*0316*/ 	.byte	0x80
	.zero		1


	//----- nvinfo : EIATTR_SYSCALL_OFFSETS
	.align		4
        /*0318*/ 	.byte	0x04, 0x46
        /*031a*/ 	.short	(.L_64 - .L_63)


	//   ....[0]....
.L_63:
        /*031c*/ 	.word	0x00005270


	//   ....[1]....
        /*0320*/ 	.word	0x00005330


	//   ....[2]....
        /*0324*/ 	.word	0x000053a0


	//   ....[3]....
        /*0328*/ 	.word	0x00005410


	//   ....[4]....
        /*032c*/ 	.word	0x00005480


	//   ....[5]....
        /*0330*/ 	.word	0x00005520


	//   ....[6]....
        /*0334*/ 	.word	0x000055e0


	//   ....[7]....
        /*0338*/ 	.word	0x00005680


	//   ....[8]....
        /*033c*/ 	.word	0x00005720


	//   ....[9]....
        /*0340*/ 	.word	0x000057c0


	//   ....[10]....
        /*0344*/ 	.word	0x00005830


	//   ....[11]....
        /*0348*/ 	.word	0x000058d0


	//   ....[12]....
        /*034c*/ 	.word	0x00005970


	//   ....[13]....
        /*0350*/ 	.word	0x000059e0


	//   ....[14]....
        /*0354*/ 	.word	0x00005a80


	//   ....[15]....
        /*0358*/ 	.word	0x00005b20


	//   ....[16]....
        /*035c*/ 	.word	0x00005bc0


	//   ....[17]....
        /*0360*/ 	.word	0x00005c60


	//   ....[18]....
        /*0364*/ 	.word	0x00005cd0


	//   ....[19]....
        /*0368*/ 	.word	0x00005d70


	//   ....[20]....
        /*036c*/ 	.word	0x00005e10


	//   ....[21]....
        /*0370*/ 	.word	0x00005e80


	//   ....[22]....
        /*0374*/ 	.word	0x00005f20


	//   ....[23]....
        /*0378*/ 	.word	0x00005fc0


	//   ....[24]....
        /*037c*/ 	.word	0x00006060


	//   ....[25]....
        /*0380*/ 	.word	0x00006100


	//   ....[26]....
        /*0384*/ 	.word	0x00006170


	//   ....[27]....
        /*0388*/ 	.word	0x00006210


	//   ....[28]....
        /*038c*/ 	.word	0x000062b0


	//   ....[29]....
        /*0390*/ 	.word	0x00006320


	//   ....[30]....
        /*0394*/ 	.word	0x000063c0


	//   ....[31]....
        /*0398*/ 	.word	0x00006460


	//   ....[32]....
        /*039c*/ 	.word	0x00006500


	//   ....[33]....
        /*03a0*/ 	.word	0x000065a0


	//   ....[34]....
        /*03a4*/ 	.word	0x00006640


	//   ....[35]....
        /*03a8*/ 	.word	0x000066e0


	//   ....[36]....
        /*03ac*/ 	.word	0x00006750


	//   ....[37]....
        /*03b0*/ 	.word	0x000067f0


	//   ....[38]....
        /*03b4*/ 	.word	0x00006890


	//   ....[39]....
        /*03b8*/ 	.word	0x00006900


	//   ....[40]....
        /*03bc*/ 	.word	0x000069a0


	//   ....[41]....
        /*03c0*/ 	.word	0x00006a40


	//   ....[42]....
        /*03c4*/ 	.word	0x00006ae0


	//   ....[43]....
        /*03c8*/ 	.word	0x00006b80


	//   ....[44]....
        /*03cc*/ 	.word	0x00006bf0


	//   ....[45]....
        /*03d0*/ 	.word	0x00006c90


	//   ....[46]....
        /*03d4*/ 	.word	0x00006d30


	//   ....[47]....
        /*03d8*/ 	.word	0x00006da0


	//   ....[48]....
        /*03dc*/ 	.word	0x00006e40


	//   ....[49]....
        /*03e0*/ 	.word	0x00006ee0


	//   ....[50]....
        /*03e4*/ 	.word	0x00006f80


	//   ....[51]....
        /*03e8*/ 	.word	0x00007020


	//   ....[52]....
        /*03ec*/ 	.word	0x00007090


	//   ....[53]....
        /*03f0*/ 	.word	0x00007120


	//   ....[54]....
        /*03f4*/ 	.word	0x000071c0


	//   ....[55]....
        /*03f8*/ 	.word	0x00007230


	//   ....[56]....
        /*03fc*/ 	.word	0x000072d0


	//   ....[57]....
        /*0400*/ 	.word	0x00007370


	//   ....[58]....
        /*0404*/ 	.word	0x00007410


	//   ....[59]....
        /*0408*/ 	.word	0x000074b0


	//   ....[60]....
        /*040c*/ 	.word	0x0000d720


	//   ....[61]....
        /*0410*/ 	.word	0x0000d880


	//   ....[62]....
        /*0414*/ 	.word	0x0000da60


	//   ....[63]....
        /*0418*/ 	.word	0x0000dbc0


	//   ....[64]....
        /*041c*/ 	.word	0x0000dda0


	//   ....[65]....
        /*0420*/ 	.word	0x0000df00


	//   ....[66]....
        /*0424*/ 	.word	0x0000e0e0


	//   ....[67]....
        /*0428*/ 	.word	0x0000e240


	//   ....[68]....
        /*042c*/ 	.word	0x0000e420


	//   ....[69]....
        /*0430*/ 	.word	0x0000e580


	//   ....[70]....
        /*0434*/ 	.word	0x0000e760


	//   ....[71]....
        /*0438*/ 	.word	0x0000e8c0


	//   ....[72]....
        /*043c*/ 	.word	0x0000eaa0


	//   ....[73]....
        /*0440*/ 	.word	0x0000ec00


	//   ....[74]....
        /*0444*/ 	.word	0x0000ede0


	//   ....[75]....
        /*0448*/ 	.word	0x0000ef30


	//   ....[76]....
        /*044c*/ 	.word	0x0000f0f0


	//   ....[77]....
        /*0450*/ 	.word	0x0000f250


	//   ....[78]....
        /*0454*/ 	.word	0x0000f380


	//   ....[79]....
        /*0458*/ 	.word	0x0000f4d0


	//   ....[80]....
        /*045c*/ 	.word	0x0000f600


	//   ....[81]....
        /*0460*/ 	.word	0x0000f760


	//   ....[82]....
        /*0464*/ 	.word	0x0000f890


	//   ....[83]....
        /*0468*/ 	.word	0x0000f9e0


	//   ....[84]....
        /*046c*/ 	.word	0x0000fb10


	//   ....[85]....
        /*0470*/ 	.word	0x0000fc60


	//   ....[86]....
        /*0474*/ 	.word	0x0000fd90


	//   ....[87]....
        /*0478*/ 	.word	0x0000fee0


	//   ....[88]....
        /*047c*/ 	.word	0x00010010


	//   ....[89]....
        /*0480*/ 	.word	0x00010160


	//   ....[90]....
        /*0484*/ 	.word	0x00010290


	//   ....[91]....
        /*0488*/ 	.word	0x000103e0


	//   ....[92]....
        /*048c*/ 	.word	0x000106b0


	//   ....[93]....
        /*0490*/ 	.word	0x00010960


	//   ....[94]....
        /*0494*/ 	.word	0x00010ac0


	//   ....[95]....
        /*0498*/ 	.word	0x00010ca0


	//   ....[96]....
        /*049c*/ 	.word	0x00010df0


	//   ....[97]....
        /*04a0*/ 	.word	0x00010fd0


	//   ....[98]....
        /*04a4*/ 	.word	0x00011130


	//   ....[99]....
        /*04a8*/ 	.word	0x00011310


	//   ....[100]....
        /*04ac*/ 	.word	0x00011460


	//   ....[101]....
        /*04b0*/ 	.word	0x00011640


	//   ....[102]....
        /*04b4*/ 	.word	0x00011790


	//   ....[103]....
        /*04b8*/ 	.word	0x00011970


	//   ....[104]....
        /*04bc*/ 	.word	0x00011ac0


	//   ....[105]....
        /*04c0*/ 	.word	0x00011ca0


	//   ....[106]....
        /*04c4*/ 	.word	0x00011df0


	//   ....[107]....
        /*04c8*/ 	.word	0x00011fd0


	//   ....[108]....
        /*04cc*/ 	.word	0x00012130


	//   ....[109]....
        /*04d0*/ 	.word	0x000122f0


	//   ....[110]....
        /*04d4*/ 	.word	0x00012450


	//   ....[111]....
        /*04d8*/ 	.word	0x00012580


	//   ....[112]....
        /*04dc*/ 	.word	0x000126e0


	//   ....[113]....
        /*04e0*/ 	.word	0x00012810


	//   ....[114]....
        /*04e4*/ 	.word	0x00012970


	//   ....[115]....
        /*04e8*/ 	.word	0x00012aa0


	//   ....[116]....
        /*04ec*/ 	.word	0x00012c00


	//   ....[117]....
        /*04f0*/ 	.word	0x00012d30


	//   ....[118]....
        /*04f4*/ 	.word	0x00012e90


	//   ....[119]....
        /*04f8*/ 	.word	0x00012fc0


	//   ....[120]....
        /*04fc*/ 	.word	0x00013120


	//   ....[121]....
        /*0500*/ 	.word	0x00013250


	//   ....[122]....
        /*0504*/ 	.word	0x000133b0


	//   ....[123]....
        /*0508*/ 	.word	0x000134e0


	//   ....[124]....
        /*050c*/ 	.word	0x00013630


	//   ....[125]....
        /*0510*/ 	.word	0x00013c70


	//   ....[126]....
        /*0514*/ 	.word	0x00013fb0


	//   ....[127]....
        /*0518*/ 	.word	0x000142c0


	//   ....[128]....
        /*051c*/ 	.word	0x000145d0


	//   ....[129]....
        /*0520*/ 	.word	0x000148e0


	//   ....[130]....
        /*0524*/ 	.word	0x00014bf0


	//   ....[131]....
        /*0528*/ 	.word	0x00014f00


	//   ....[132]....
        /*052c*/ 	.word	0x00015210


	//   ....[133]....
        /*0530*/ 	.word	0x00015520


	//   ....[134]....
        /*0534*/ 	.word	0x00015830


	//   ....[135]....
        /*0538*/ 	.word	0x00015b40


	//   ....[136]....
        /*053c*/ 	.word	0x00015e50


	//   ....[137]....
        /*0540*/ 	.word	0x00016160


	//   ....[138]....
        /*0544*/ 	.word	0x00016470


	//   ....[139]....
        /*0548*/ 	.word	0x00016780


	//   ....[140]....
        /*054c*/ 	.word	0x00016a90


	//   ....[141]....
        /*0550*/ 	.word	0x000173a0


	//   ....[142]....
        /*0554*/ 	.word	0x00017700


	//   ....[143]....
        /*0558*/ 	.word	0x000179f0


	//   ....[144]....
        /*055c*/ 	.word	0x00017ce0


	//   ....[145]....
        /*0560*/ 	.word	0x00017fd0


	//   ....[146]....
        /*0564*/ 	.word	0x000182c0


	//   ....[147]....
        /*0568*/ 	.word	0x000185b0


	//   ....[148]....
        /*056c*/ 	.word	0x000188a0


	//   ....[149]....
        /*0570*/ 	.word	0x00018b90


	//   ....[150]....
        /*0574*/ 	.word	0x00018ea0


	//   ....[151]....
        /*0578*/ 	.word	0x000191b0


	//   ....[152]....
        /*057c*/ 	.word	0x000194c0


	//   ....[153]....
        /*0580*/ 	.word	0x000197d0


	//   ....[154]....
        /*0584*/ 	.word	0x00019ae0


	//   ....[155]....
        /*0588*/ 	.word	0x00019df0


	//   ....[156]....
        /*058c*/ 	.word	0x0001a100


	//   ....[157]....
        /*0590*/ 	.word	0x0001a410


	//   ....[158]....
        /*0594*/ 	.word	0x0001b200


	//   ....[159]....
        /*0598*/ 	.word	0x0001b350


	//   ....[160]....
        /*059c*/ 	.word	0x0001b6e0


	//   ....[161]....
        /*05a0*/ 	.word	0x0001cda0


	//   ....[162]....
        /*05a4*/ 	.word	0x0001d3c0


	//   ....[163]....
        /*05a8*/ 	.word	0x0001d7a0


	//   ....[164]....
        /*05ac*/ 	.word	0x0001d900


	//   ....[165]....
        /*05b0*/ 	.word	0x0001f090


	//   ....[166]....
        /*05b4*/ 	.word	0x00020750


	//   ....[167]....
        /*05b8*/ 	.word	0x00020d50


	//----- nvinfo : EIATTR_MBARRIER_INSTR_OFFSETS
	.align		4
.L_64:
        /*05bc*/ 	.byte	0x04, 0x39
        /*05be*/ 	.short	(.L_66 - .L_65)


	//   ....[0]....
.L_65:
        /*05c0*/ 	.word	0x000009b0
        /*05c4*/ 	.word	0x000000ff
        /*05c8*/ 	.word	0x00038000
        /*05cc*/ 	.short	0x0100
        /*05ce*/ 	.byte	0x04
	.zero		1


	//   ....[1]....
        /*05d0*/ 	.word	0x000009c0
        /*05d4*/ 	.word	0x000000ff
        /*05d8*/ 	.word	0x00038010
        /*05dc*/ 	.short	0x0100
        /*05de*/ 	.byte	0x04
	.zero		1


	//   ....[2]....
        /*05e0*/ 	.word	0x000009d0
        /*05e4*/ 	.word	0x000000ff
        /*05e8*/ 	.word	0x00038008
        /*05ec*/ 	.short	0x0100
        /*05ee*/ 	.byte	0x04
	.zero		1


	//   ....[3]....
        /*05f0*/ 	.word	0x000009e0
        /*05f4*/ 	.word	0x000000ff
        /*05f8*/ 	.word	0x00038018
        /*05fc*/ 	.short	0x0100
        /*05fe*/ 	.byte	0x04
	.zero		1


	//   ....[4]....
        /*0600*/ 	.word	0x00000bc0
        /*0604*/ 	.word	0x000000ff
        /*0608*/ 	.word	0x00038020
        /*060c*/ 	.short	0x0100
        /*060e*/ 	.byte	0x04
	.zero		1


	//   ....[5]....
        /*0610*/ 	.word	0x00000bd0
        /*0614*/ 	.word	0x000000ff
        /*0618*/ 	.word	0x00038038
        /*061c*/ 	.short	0x0100
        /*061e*/ 	.byte	0x04
	.zero		1


	//   ....[6]....
        /*0620*/ 	.word	0x00000be0
        /*0624*/ 	.word	0x000000ff
        /*0628*/ 	.word	0x00038028
        /*062c*/ 	.short	0x0100
        /*062e*/ 	.byte	0x04
	.zero		1


	//   ....[7]....
        /*0630*/ 	.word	0x00000bf0
        /*0634*/ 	.word	0x000000ff
        /*0638*/ 	.word	0x00038040
        /*063c*/ 	.short	0x0100
        /*063e*/ 	.byte	0x04
	.zero		1


	//   ....[8]....
        /*0640*/ 	.word	0x00000c00
        /*0644*/ 	.word	0x000000ff
        /*0648*/ 	.word	0x00038030
        /*064c*/ 	.short	0x0100
        /*064e*/ 	.byte	0x04
	.zero		1


	//   ....[9]....
        /*0650*/ 	.word	0x00000c10
        /*0654*/ 	.word	0x000000ff
        /*0658*/ 	.word	0x00038048
        /*065c*/ 	.short	0x0100
        /*065e*/ 	.byte	0x04
	.zero		1


	//   ....[10]....
        /*0660*/ 	.word	0x00000d40
        /*0664*/ 	.word	0x000000ff
        /*0668*/ 	.word	0x00038050
        /*066c*/ 	.short	0x0100
        /*066e*/ 	.byte	0x04
	.zero		1


	//   ....[11]....
        /*0670*/ 	.word	0x00000d50
        /*0674*/ 	.word	0x000000ff
        /*0678*/ 	.word	0x00038058
        /*067c*/ 	.short	0x0100
        /*067e*/ 	.byte	0x04
	.zero		1


	//   ....[12]....
        /*0680*/ 	.word	0x00000f10
        /*0684*/ 	.word	0x000000ff
        /*0688*/ 	.word	0x00038060
        /*068c*/ 	.short	0x0100
        /*068e*/ 	.byte	0x04
	.zero		1


	//   ....[13]....
        /*0690*/ 	.word	0x00000f20
        /*0694*/ 	.word	0x000000ff
        /*0698*/ 	.word	0x00038068
        /*069c*/ 	.short	0x0100
        /*069e*/ 	.byte	0x04
	.zero		1


	//   ....[14]....
        /*06a0*/ 	.word	0x00001100
        /*06a4*/ 	.word	0x000000ff
        /*06a8*/ 	.word	0x00038070
        /*06ac*/ 	.short	0x0100
        /*06ae*/ 	.byte	0x04
	.zero		1


	//   ....[15]....
        /*06b0*/ 	.word	0x00001110
        /*06b4*/ 	.word	0x000000ff
        /*06b8*/ 	.word	0x00038078
        /*06bc*/ 	.short	0x0100
        /*06be*/ 	.byte	0x04
	.zero		1


	//   ....[16]....
        /*06c0*/ 	.word	0x00001310
        /*06c4*/ 	.word	0x000000ff
        /*06c8*/ 	.word	0x00038080
        /*06cc*/ 	.short	0x0100
        /*06ce*/ 	.byte	0x04
	.zero		1


	//   ....[17]....
        /*06d0*/ 	.word	0x00001320
        /*06d4*/ 	.word	0x000000ff
        /*06d8*/ 	.word	0x00038088
        /*06dc*/ 	.short	0x0100
        /*06de*/ 	.byte	0x04
	.zero		1


	//   ....[18]....
        /*06e0*/ 	.word	0x00001450
        /*06e4*/ 	.word	0x000000ff
        /*06e8*/ 	.word	0x00038090
        /*06ec*/ 	.short	0x0100
        /*06ee*/ 	.byte	0x04
	.zero		1


	//   ....[19]....
        /*06f0*/ 	.word	0x00001460
        /*06f4*/ 	.word	0x000000ff
        /*06f8*/ 	.word	0x000380a0
        /*06fc*/ 	.short	0x0100
        /*06fe*/ 	.byte	0x04
	.zero		1


	//   ....[20]....
        /*0700*/ 	.word	0x00001470
        /*0704*/ 	.word	0x000000ff
        /*0708*/ 	.word	0x00038098
        /*070c*/ 	.short	0x0100
        /*070e*/ 	.byte	0x04
	.zero		1


	//   ....[21]....
        /*0710*/ 	.word	0x00001480
        /*0714*/ 	.word	0x000000ff
        /*0718*/ 	.word	0x000380a8
        /*071c*/ 	.short	0x0100
        /*071e*/ 	.byte	0x04
	.zero		1


	//   ....[22]....
        /*0720*/ 	.word	0x000015b0
        /*0724*/ 	.word	0x000000ff
        /*0728*/ 	.word	0x000380b0
        /*072c*/ 	.short	0x0100
        /*072e*/ 	.byte	0x04
	.zero		1


	//   ....[23]....
        /*0730*/ 	.word	0x000015c0
        /*0734*/ 	.word	0x000000ff
        /*0738*/ 	.word	0x000380c0
        /*073c*/ 	.short	0x0100
        /*073e*/ 	.byte	0x04
	.zero		1


	//   ....[24]....
        /*0740*/ 	.word	0x000015d0
        /*0744*/ 	.word	0x000000ff
        /*0748*/ 	.word	0x000380b8
        /*074c*/ 	.short	0x0100
        /*074e*/ 	.byte	0x04
	.zero		1


	//   ....[25]....
        /*0750*/ 	.word	0x000015e0
        /*0754*/ 	.word	0x000000ff
        /*0758*/ 	.word	0x000380c8
        /*075c*/ 	.short	0x0100
        /*075e*/ 	.byte	0x04
	.zero		1


	//   ....[26]....
        /*0760*/ 	.word	0x000016d0
        /*0764*/ 	.word	0x000000ff
        /*0768*/ 	.word	0x000380d0
        /*076c*/ 	.short	0x0100
        /*076e*/ 	.byte	0x04
	.zero		1


	//   ....[27]....
        /*0770*/ 	.word	0x000016e0
        /*0774*/ 	.word	0x000000ff
        /*0778*/ 	.word	0x000380d8
        /*077c*/ 	.short	0x0100
        /*077e*/ 	.byte	0x04
	.zero		1


	//   ....[28]....
        /*0780*/ 	.word	0x00001bd0
        /*0784*/ 	.word	0x000000ff
        /*0788*/ 	.word	0x00038000
        /*078c*/ 	.short	0x010a
        /*078e*/ 	.byte	0x12
	.zero		1


	//   ....[29]....
        /*0790*/ 	.word	0x00001c10
        /*0794*/ 	.word	0x000000ff
        /*0798*/ 	.word	0x00038020
        /*079c*/ 	.short	0x010a
        /*079e*/ 	.byte	0x12
	.zero		1


	//   ....[30]....
        /*07a0*/ 	.word	0x00001cd0
        /*07a4*/ 	.word	0x000000ff
        /*07a8*/ 	.word	0x00038058
        /*07ac*/ 	.short	0x010a
        /*07ae*/ 	.byte	0x12
	.zero		1


	//   ....[31]....
        /*07b0*/ 	.word	0x00002430
        /*07b4*/ 	.word	0x000000ff
        /*07b8*/ 	.word	0x00038008
        /*07bc*/ 	.short	0x010a
        /*07be*/ 	.byte	0x12
	.zero		1


	//   ....[32]....
        /*07c0*/ 	.word	0x000024c0
        /*07c4*/ 	.word	0x000000ff
        /*07c8*/ 	.word	0x00038068
        /*07cc*/ 	.short	0x010a
        /*07ce*/ 	.byte	0x12
	.zero		1


	//   ....[33]....
        /*07d0*/ 	.word	0x00002c50
        /*07d4*/ 	.word	0x000000ff
        /*07d8*/ 	.word	0x00038028
        /*07dc*/ 	.short	0x010a
        /*07de*/ 	.byte	0x12
	.zero		1


	//   ....[34]....
        /*07e0*/ 	.word	0x00002c90
        /*07e4*/ 	.word	0x000000ff
        /*07e8*/ 	.word	0x000380a0
        /*07ec*/ 	.short	0x010a
        /*07ee*/ 	.byte	0x12
	.zero		1


	//   ....[35]....
        /*07f0*/ 	.word	0x00002cd0
        /*07f4*/ 	.word	0x000000ff
        /*07f8*/ 	.word	0x00038058
        /*07fc*/ 	.short	0x010a
        /*07fe*/ 	.byte	0x12
	.zero		1


	//   ....[36]....
        /*0800*/ 	.word	0x00003100
        /*0804*/ 	.word	0x000000ff
        /*0808*/ 	.word	0x00038020
        /*080c*/ 	.short	0x010a
        /*080e*/ 	.byte	0x05
	.zero		1


	//   ....[37]....
        /*0810*/ 	.word	0x000039d0
        /*0814*/ 	.word	0x000000ff
        /*0818*/ 	.word	0x000380a8
        /*081c*/ 	.short	0x010a
        /*081e*/ 	.byte	0x26
	.zero		1


	//   ....[38]....
        /*0820*/ 	.word	0x00003a50
        /*0824*/ 	.word	0x000000ff
        /*0828*/ 	.word	0x00038068
        /*082c*/ 	.short	0x010a
        /*082e*/ 	.byte	0x26
	.zero		1


	//   ....[39]....
        /*0830*/ 	.word	0x000045c0
        /*0834*/ 	.word	0x000000ff
        /*0838*/ 	.word	0x00038020
        /*083c*/ 	.short	0x010a
        /*083e*/ 	.byte	0x04
	.zero		1


	//   ....[40]....
        /*0840*/ 	.word	0x00004610
        /*0844*/ 	.word	0x000000ff
        /*0848*/ 	.word	0x000380a0
        /*084c*/ 	.short	0x010a
        /*084e*/ 	.byte	0x26
	.zero		1


	//   ....[41]....
        /*0850*/ 	.word	0x00004680
        /*0854*/ 	.word	0x000000ff
        /*0858*/ 	.word	0x00038058
        /*085c*/ 	.short	0x010a
        /*085e*/ 	.byte	0x26
	.zero		1


	//   ....[42]....
        /*0860*/ 	.word	0x00004b70
        /*0864*/ 	.word	0x000000ff
        /*0868*/ 	.word	0x000380a8
        /*086c*/ 	.short	0x010a
        /*086e*/ 	.byte	0x0c
	.zero		1


	//   ....[43]....
        /*0870*/ 	.word	0x00004be0
        /*0874*/ 	.word	0x000000ff
        /*0878*/ 	.word	0x00038068
        /*087c*/ 	.short	0x010a
        /*087e*/ 	.byte	0x0c
	.zero		1


	//   ....[44]....
        /*0880*/ 	.word	0x000050d0
        /*0884*/ 	.word	0x00000010
        /*0888*/ 	.word	0x000380c0
        /*088c*/ 	.short	0x010a
        /*088e*/ 	.byte	0xff
	.zero		1


	//   ....[45]....
        /*0890*/ 	.word	0x0000a000
        /*0894*/ 	.word	0x00000010
        /*0898*/ 	.word	0x000380b0
        /*089c*/ 	.short	0x0101
        /*089e*/ 	.byte	0xff
	.zero		1


	//   ....[46]....
        /*08a0*/ 	.word	0x0000cc40
        /*08a4*/ 	.word	0x00000010
        /*08a8*/ 	.word	0x000380c8
        /*08ac*/ 	.short	0x010a
        /*08ae*/ 	.byte	0xff
	.zero		1


	//   ....[47]....
        /*08b0*/ 	.word	0x0000cf50
        /*08b4*/ 	.word	0x00000010
        /*08b8*/ 	.word	0x000380b8
        /*08bc*/ 	.short	0x0101
        /*08be*/ 	.byte	0xff
	.zero		1


	//   ....[48]....
        /*08c0*/ 	.word	0x0000d080
        /*08c4*/ 	.word	0x000000ff
        /*08c8*/ 	.word	0x00038070
        /*08cc*/ 	.short	0x010a
        /*08ce*/ 	.byte	0x24
	.zero		1


	//   ....[49]....
        /*08d0*/ 	.word	0x0000d100
        /*08d4*/ 	.word	0x000000ff
        /*08d8*/ 	.word	0x00000000
        /*08dc*/ 	.short	0x0101
        /*08de*/ 	.byte	0x05
	.zero		1


	//   ....[50]....
        /*08e0*/ 	.word	0x0000d130
        /*08e4*/ 	.word	0x000000ff
        /*08e8*/ 	.word	0x00038080
        /*08ec*/ 	.short	0x010a
        /*08ee*/ 	.byte	0x24
	.zero		1


	//   ....[51]....
        /*08f0*/ 	.word	0x0000d460
        /*08f4*/ 	.word	0x000000ff
        /*08f8*/ 	.word	0x00038070
        /*08fc*/ 	.short	0x010a
        /*08fe*/ 	.byte	0x24
	.zero		1


	//   ....[52]....
        /*0900*/ 	.word	0x0000d5c0
        /*0904*/ 	.word	0x000000ff
        /*0908*/ 	.word	0x00038090
        /*090c*/ 	.short	0x010a
        /*090e*/ 	.byte	0x24
	.zero		1


	//   ....[53]....
        /*0910*/ 	.word	0x00010490
        /*0914*/ 	.word	0x000000ff
        /*0918*/ 	.word	0x00000000
        /*091c*/ 	.short	0x0101
        /*091e*/ 	.byte	0x04
	.zero		1


	//   ....[54]....
        /*0920*/ 	.word	0x00010510
        /*0924*/ 	.word	0x000000ff
        /*0928*/ 	.word	0x00000000
        /*092c*/ 	.short	0x0101
        /*092e*/ 	.byte	0x04
	.zero		1


	//   ....[55]....
        /*0930*/ 	.word	0x00010580
        /*0934*/ 	.word	0x000000ff
        /*0938*/ 	.word	0x00038080
        /*093c*/ 	.short	0x010a
        /*093e*/ 	.byte	0x24
	.zero		1


	//   ....[56]....
        /*0940*/ 	.word	0x00010810
        /*0944*/ 	.word	0x000000ff
        /*0948*/ 	.word	0x00038098
        /*094c*/ 	.short	0x010a
        /*094e*/ 	.byte	0x24
	.zero		1


	//   ....[57]....
        /*0950*/ 	.word	0x000136c0
        /*0954*/ 	.word	0x000000ff
        /*0958*/ 	.word	0x00000000
        /*095c*/ 	.short	0x0101
        /*095e*/ 	.byte	0x05
	.zero		1


	//   ....[58]....
        /*0960*/ 	.word	0x00013760
        /*0964*/ 	.word	0x000000ff
        /*0968*/ 	.word	0x00000000
        /*096c*/ 	.short	0x0101
        /*096e*/ 	.byte	0x04
	.zero		1


	//   ....[59]....
        /*0970*/ 	.word	0x00013810
        /*0974*/ 	.word	0x000000ff
        /*0978*/ 	.word	0x00000000
        /*097c*/ 	.short	0x0101
        /*097e*/ 	.byte	0x04
	.zero		1


	//   ....[60]....
        /*0980*/ 	.word	0x00013860
        /*0984*/ 	.word	0x000000ff
        /*0988*/ 	.word	0x00038070
        /*098c*/ 	.short	0x010a
        /*098e*/ 	.byte	0x24
	.zero		1


	//   ....[61]....
        /*0990*/ 	.word	0x000138d0
        /*0994*/ 	.word	0x000000ff
        /*0998*/ 	.word	0x00000000
        /*099c*/ 	.short	0x0101
        /*099e*/ 	.byte	0x05
	.zero		1


	//   ....[62]....
        /*09a0*/ 	.word	0x00013930
        /*09a4*/ 	.word	0x000000ff
        /*09a8*/ 	.word	0x00038090
        /*09ac*/ 	.short	0x010a
        /*09ae*/ 	.byte	0x24
	.zero		1


	//   ....[63]....
        /*09b0*/ 	.word	0x000139b0
        /*09b4*/ 	.word	0x000000ff
        /*09b8*/ 	.word	0x000380c0
        /*09bc*/ 	.short	0x010a
        /*09be*/ 	.byte	0x24
	.zero		1


	//   ....[64]....
        /*09c0*/ 	.word	0x000171c0
        /*09c4*/ 	.word	0x000000ff
        /*09c8*/ 	.word	0x00000000
        /*09cc*/ 	.short	0x0101
        /*09ce*/ 	.byte	0x04
	.zero		1


	//   ....[65]....
        /*09d0*/ 	.word	0x000171f0
        /*09d4*/ 	.word	0x000000ff
        /*09d8*/ 	.word	0x000380b0
        /*09dc*/ 	.short	0x0101
        /*09de*/ 	.byte	0x24
	.zero		1


	//   ....[66]....
        /*09e0*/ 	.word	0x00017270
        /*09e4*/ 	.word	0x000000ff
        /*09e8*/ 	.word	0x00038080
        /*09ec*/ 	.short	0x010a
        /*09ee*/ 	.byte	0x24
	.zero		1


	//   ....[67]....
        /*09f0*/ 	.word	0x00017430
        /*09f4*/ 	.word	0x000000ff
        /*09f8*/ 	.word	0x00000000
        /*09fc*/ 	.short	0x0101
        /*09fe*/ 	.byte	0x04
	.zero		1


	//   ....[68]....
        /*0a00*/ 	.word	0x00017480
        /*0a04*/ 	.word	0x000000ff
        /*0a08*/ 	.word	0x00038098
        /*0a0c*/ 	.short	0x010a
        /*0a0e*/ 	.byte	0x24
	.zero		1


	//   ....[69]....
        /*0a10*/ 	.word	0x00017500
        /*0a14*/ 	.word	0x000000ff
        /*0a18*/ 	.word	0x000380c8
        /*0a1c*/ 	.short	0x010a
        /*0a1e*/ 	.byte	0x24
	.zero		1


	//   ....[70]....
        /*0a20*/ 	.word	0x0001ab20
        /*0a24*/ 	.word	0x000000ff
        /*0a28*/ 	.word	0x00000000
        /*0a2c*/ 	.short	0x0101
        /*0a2e*/ 	.byte	0x04
	.zero		1


	//   ....[71]....
        /*0a30*/ 	.word	0x0001ab50
        /*0a34*/ 	.word	0x000000ff
        /*0a38*/ 	.word	0x000380b8
        /*0a3c*/ 	.short	0x0101
        /*0a3e*/ 	.byte	0x24
	.zero		1


	//   ....[72]....
        /*0a40*/ 	.word	0x0001adf0
        /*0a44*/ 	.word	0x000000ff
        /*0a48*/ 	.word	0x00000000
        /*0a4c*/ 	.short	0x010a
        /*0a4e*/ 	.byte	0x35
	.zero		1


	//   ....[73]....
        /*0a50*/ 	.word	0x0001b0e0
        /*0a54*/ 	.word	0x000000ff
        /*0a58*/ 	.word	0x00000000
        /*0a5c*/ 	.short	0x010a
        /*0a5e*/ 	.byte	0x32
	.zero		1


	//   ....[74]....
        /*0a60*/ 	.word	0x0001b840
        /*0a64*/ 	.word	0x000000ff
        /*0a68*/ 	.word	0x00000000
        /*0a6c*/ 	.short	0x0101
        /*0a6e*/ 	.byte	0x04
	.zero		1


	//   ....[75]....
        /*0a70*/ 	.word	0x0001b8a0
        /*0a74*/ 	.word	0x00000004
        /*0a78*/ 	.word	0x000380d0
        /*0a7c*/ 	.short	0x010a
        /*0a7e*/ 	.byte	0x25
	.zero		1


	//   ....[76]....
        /*0a80*/ 	.word	0x0001bb20
        /*0a84*/ 	.word	0x00000003
        /*0a88*/ 	.word	0x000380d0
        /*0a8c*/ 	.short	0x0101
        /*0a8e*/ 	.byte	0x25
	.zero		1


	//   ....[77]....
        /*0a90*/ 	.word	0x0001ce70
        /*0a94*/ 	.word	0x000000ff
        /*0a98*/ 	.word	0x00000000
        /*0a9c*/ 	.short	0x0101
        /*0a9e*/ 	.byte	0x04
	.zero		1


	//   ....[78]....
        /*0aa0*/ 	.word	0x0001cf50
        /*0aa4*/ 	.word	0x000000ff
        /*0aa8*/ 	.word	0x00000000
        /*0aac*/ 	.short	0x010a
        /*0aae*/ 	.byte	0x35
	.zero		1


	//   ....[79]....
        /*0ab0*/ 	.word	0x0001d2a0
        /*0ab4*/ 	.word	0x000000ff
        /*0ab8*/ 	.word	0x00000000
        /*0abc*/ 	.short	0x010a
        /*0abe*/ 	.byte	0x32
	.zero		1


	//   ....[80]....
        /*0ac0*/ 	.word	0x0001d680
        /*0ac4*/ 	.word	0x000000ff
        /*0ac8*/ 	.word	0x00000000
        /*0acc*/ 	.short	0x010a
        /*0ace*/ 	.byte	0x33
	.zero		1


	//   ....[81]....
        /*0ad0*/ 	.word	0x0001f200
        /*0ad4*/ 	.word	0x000000ff
        /*0ad8*/ 	.word	0x00000000
        /*0adc*/ 	.short	0x0101
        /*0ade*/ 	.byte	0x04
	.zero		1


	//   ....[82]....
        /*0ae0*/ 	.word	0x0001f260
        /*0ae4*/ 	.word	0x00000004
        /*0ae8*/ 	.word	0x000380d0
        /*0aec*/ 	.short	0x010a
        /*0aee*/ 	.byte	0x25
	.zero		1


	//   ....[83]....
        /*0af0*/ 	.word	0x0001f530
        /*0af4*/ 	.word	0x00000003
        /*0af8*/ 	.word	0x000380d0
        /*0afc*/ 	.short	0x0101
        /*0afe*/ 	.byte	0x25
	.zero		1


	//   ....[84]....
        /*0b00*/ 	.word	0x00020840
        /*0b04*/ 	.word	0x000000ff
        /*0b08*/ 	.word	0x00000000
        /*0b0c*/ 	.short	0x0101
        /*0b0e*/ 	.byte	0x04
	.zero		1


	//   ....[85]....
        /*0b10*/ 	.word	0x000208e0
        /*0b14*/ 	.word	0x000000ff
        /*0b18*/ 	.word	0x00000000
        /*0b1c*/ 	.short	0x010a
        /*0b1e*/ 	.byte	0x35
	.zero		1


	//   ....[86]....
        /*0b20*/ 	.word	0x00020c30
        /*0b24*/ 	.word	0x000000ff
        /*0b28*/ 	.word	0x00000000
        /*0b2c*/ 	.short	0x010a
        /*0b2e*/ 	.byte	0x33
	.zero		1


	//   ....[87]....
        /*0b30*/ 	.word	0x00020eb0
        /*0b34*/ 	.word	0x000000ff
        /*0b38*/ 	.word	0x00000000
        /*0b3c*/ 	.short	0x0101
        /*0b3e*/ 	.byte	0x04
	.zero		1


	//   ....[88]....
        /*0b40*/ 	.word	0x00020f20
        /*0b44*/ 	.word	0x000000ff
        /*0b48*/ 	.word	0x00000000
        /*0b4c*/ 	.short	0x010a
        /*0b4e*/ 	.byte	0x35
	.zero		1


	//   ....[89]....
        /*0b50*/ 	.word	0x00020ff0
        /*0b54*/ 	.word	0x000000ff
        /*0b58*/ 	.word	0x00000000
        /*0b5c*/ 	.short	0x0101
        /*0b5e*/ 	.byte	0x04
	.zero		1


	//   ....[90]....
        /*0b60*/ 	.word	0x00021400
        /*0b64*/ 	.word	0x000000ff
        /*0b68*/ 	.word	0x00038010
        /*0b6c*/ 	.short	0x010a
        /*0b6e*/ 	.byte	0x08
	.zero		1


	//   ....[91]....
        /*0b70*/ 	.word	0x00021720
        /*0b74*/ 	.word	0x000000ff
        /*0b78*/ 	.word	0x00038038
        /*0b7c*/ 	.short	0x010a
        /*0b7e*/ 	.byte	0x08
	.zero		1


	//   ....[92]....
        /*0b80*/ 	.word	0x00021a20
        /*0b84*/ 	.word	0x000000ff
        /*0b88*/ 	.word	0x00038018
        /*0b8c*/ 	.short	0x010a
        /*0b8e*/ 	.byte	0x08
	.zero		1


	//   ....[93]....
        /*0b90*/ 	.word	0x00021d60
        /*0b94*/ 	.word	0x000000ff
        /*0b98*/ 	.word	0x00038040
        /*0b9c*/ 	.short	0x010a
        /*0b9e*/ 	.byte	0x08
	.zero		1


	//   ....[94]....
        /*0ba0*/ 	.word	0x00022180
        /*0ba4*/ 	.word	0x000000ff
        /*0ba8*/ 	.word	0x00038038
        /*0bac*/ 	.short	0x010a
        /*0bae*/ 	.byte	0x31
	.zero		1


	//   ....[95]....
        /*0bb0*/ 	.word	0x000224b0
        /*0bb4*/ 	.word	0x000000ff
        /*0bb8*/ 	.word	0x00038038
        /*0bbc*/ 	.short	0x010a
        /*0bbe*/ 	.byte	0x31
	.zero		1


	//   ....[96]....
        /*0bc0*/ 	.word	0x000227e0
        /*0bc4*/ 	.word	0x000000ff
        /*0bc8*/ 	.word	0x00038038
        /*0bcc*/ 	.short	0x010a
        /*0bce*/ 	.byte	0x29
	.zero		1


	//   ....[97]....
        /*0bd0*/ 	.word	0x00022b20
        /*0bd4*/ 	.word	0x000000ff
        /*0bd8*/ 	.word	0x00038038
        /*0bdc*/ 	.short	0x010a
        /*0bde*/ 	.byte	0x29
	.zero		1


	//   ....[98]....
        /*0be0*/ 	.word	0x00022ef0
        /*0be4*/ 	.word	0x000000ff
        /*0be8*/ 	.word	0x00038038
        /*0bec*/ 	.short	0x010a
        /*0bee*/ 	.byte	0x29
	.zero		1


	//   ....[99]....
        /*0bf0*/ 	.word	0x00023230
        /*0bf4*/ 	.word	0x000000ff
        /*0bf8*/ 	.word	0x00038038
        /*0bfc*/ 	.short	0x010a
        /*0bfe*/ 	.byte	0x21
	.zero		1


	//   ....[100]....
        /*0c00*/ 	.word	0x00023780
        /*0c04*/ 	.word	0x000000ff
        /*0c08*/ 	.word	0x000380b0
        /*0c0c*/ 	.short	0x010a
        /*0c0e*/ 	.byte	0x28
	.zero		1


	//   ....[101]....
        /*0c10*/ 	.word	0x00024a60
        /*0c14*/ 	.word	0x000000ff
        /*0c18*/ 	.word	0x000380b8
        /*0c1c*/ 	.short	0x010a
        /*0c1e*/ 	.byte	0x28
	.zero		1


	//   ....[102]....
        /*0c20*/ 	.word	0x00026480
        /*0c24*/ 	.word	0x000000ff
        /*0c28*/ 	.word	0x00000000
        /*0c2c*/ 	.short	0x0101
        /*0c2e*/ 	.byte	0x04
	.zero		1


	//   ....[103]....
        /*0c30*/ 	.word	0x00026500
        /*0c34*/ 	.word	0x000000ff
        /*0c38*/ 	.word	0x00000000
        /*0c3c*/ 	.short	0x0101
        /*0c3e*/ 	.byte	0x04
	.zero		1


	//   ....[104]....
        /*0c40*/ 	.word	0x00026790
        /*0c44*/ 	.word	0x00000003
        /*0c48*/ 	.word	0x00038000
        /*0c4c*/ 	.short	0x010a
        /*0c4e*/ 	.byte	0xff
	.zero		1


	//   ....[105]....
        /*0c50*/ 	.word	0x000267f0
        /*0c54*/ 	.word	0x00000003
        /*0c58*/ 	.word	0x00038020
        /*0c5c*/ 	.short	0x010a
        /*0c5e*/ 	.byte	0xff
	.zero		1


	//   ....[106]....
        /*0c60*/ 	.word	0x00026850
        /*0c64*/ 	.word	0x00000008
        /*0c68*/ 	.word	0x00038058
        /*0c6c*/ 	.short	0x010a
        /*0c6e*/ 	.byte	0xff
	.zero		1


	//   ....[107]....
        /*0c70*/ 	.word	0x000268b0
        /*0c74*/ 	.word	0x00000005
        /*0c78*/ 	.word	0x00038008
        /*0c7c*/ 	.short	0x010a
        /*0c7e*/ 	.byte	0xff
	.zero		1


	//   ....[108]....
        /*0c80*/ 	.word	0x00026910
        /*0c84*/ 	.word	0x00000008
        /*0c88*/ 	.word	0x00038068
        /*0c8c*/ 	.short	0x010a
        /*0c8e*/ 	.byte	0xff
	.zero		1


	//   ....[109]....
        /*0c90*/ 	.word	0x00026970
        /*0c94*/ 	.word	0x00000005
        /*0c98*/ 	.word	0x00038028
        /*0c9c*/ 	.short	0x010a
        /*0c9e*/ 	.byte	0xff
	.zero		1


	//   ....[110]....
        /*0ca0*/ 	.word	0x000269d0
        /*0ca4*/ 	.word	0x00000006
        /*0ca8*/ 	.word	0x000380a0
        /*0cac*/ 	.short	0x010a
        /*0cae*/ 	.byte	0xff
	.zero		1


	//   ....[111]....
        /*0cb0*/ 	.word	0x00026a30
        /*0cb4*/ 	.word	0x00000007
        /*0cb8*/ 	.word	0x00038058
        /*0cbc*/ 	.short	0x010a
        /*0cbe*/ 	.byte	0xff
	.zero		1


	//   ....[112]....
        /*0cc0*/ 	.word	0x00026a90
        /*0cc4*/ 	.word	0x00000005
        /*0cc8*/ 	.word	0x00038020
        /*0ccc*/ 	.short	0x010a
        /*0cce*/ 	.byte	0xff
	.zero		1


	//   ....[113]....
        /*0cd0*/ 	.word	0x00026af0
        /*0cd4*/ 	.word	0x00000003
        /*0cd8*/ 	.word	0x000380a8
        /*0cdc*/ 	.short	0x010a
        /*0cde*/ 	.byte	0xff
	.zero		1


	//   ....[114]....
        /*0ce0*/ 	.word	0x00026b50
        /*0ce4*/ 	.word	0x00000005
        /*0ce8*/ 	.word	0x00038068
        /*0cec*/ 	.short	0x010a
        /*0cee*/ 	.byte	0xff
	.zero		1


	//   ....[115]....
        /*0cf0*/ 	.word	0x00026bb0
        /*0cf4*/ 	.word	0x00000003
        /*0cf8*/ 	.word	0x00038020
        /*0cfc*/ 	.short	0x010a
        /*0cfe*/ 	.byte	0xff
	.zero		1


	//   ....[116]....
        /*0d00*/ 	.word	0x00026c10
        /*0d04*/ 	.word	0x00000003
        /*0d08*/ 	.word	0x000380a0
        /*0d0c*/ 	.short	0x010a
        /*0d0e*/ 	.byte	0xff
	.zero		1


	//   ....[117]....
        /*0d10*/ 	.word	0x00026c70
        /*0d14*/ 	.word	0x00000003
        /*0d18*/ 	.word	0x00038058
        /*0d1c*/ 	.short	0x010a
        /*0d1e*/ 	.byte	0xff
	.zero		1


	//   ....[118]....
        /*0d20*/ 	.word	0x00026cd0
        /*0d24*/ 	.word	0x00000000
        /*0d28*/ 	.word	0x000380a8
        /*0d2c*/ 	.short	0x010a
        /*0d2e*/ 	.byte	0xff
	.zero		1


	//   ....[119]....
        /*0d30*/ 	.word	0x00026d30
        /*0d34*/ 	.word	0x00000004
        /*0d38*/ 	.word	0x00038068
        /*0d3c*/ 	.short	0x010a
        /*0d3e*/ 	.byte	0xff
	.zero		1


	//   ....[120]....
        /*0d40*/ 	.word	0x00026d80
        /*0d44*/ 	.word	0x00000010
        /*0d48*/ 	.word	0x000380c0
        /*0d4c*/ 	.short	0x010a
        /*0d4e*/ 	.byte	0xff
	.zero		1


	//   ....[121]....
        /*0d50*/ 	.word	0x00026dd0
        /*0d54*/ 	.word	0x00000010
        /*0d58*/ 	.word	0x000380c8
        /*0d5c*/ 	.short	0x010a
        /*0d5e*/ 	.byte	0xff
	.zero		1


	//   ....[122]....
        /*0d60*/ 	.word	0x00026e30
        /*0d64*/ 	.word	0x00000000
        /*0d68*/ 	.word	0x00038070
        /*0d6c*/ 	.short	0x010a
        /*0d6e*/ 	.byte	0xff
	.zero		1


	//   ....[123]....
        /*0d70*/ 	.word	0x00026e90
        /*0d74*/ 	.word	0x00000000
        /*0d78*/ 	.word	0x00038080
        /*0d7c*/ 	.short	0x010a
        /*0d7e*/ 	.byte	0xff
	.zero		1


	//   ....[124]....
        /*0d80*/ 	.word	0x00026ef0
        /*0d84*/ 	.word	0x00000000
        /*0d88*/ 	.word	0x00038070
        /*0d8c*/ 	.short	0x010a
        /*0d8e*/ 	.byte	0xff
	.zero		1


	//   ....[125]....
        /*0d90*/ 	.word	0x00026f50
        /*0d94*/ 	.word	0x00000000
        /*0d98*/ 	.word	0x00038090
        /*0d9c*/ 	.short	0x010a
        /*0d9e*/ 	.byte	0xff
	.zero		1


	//   ....[126]....
        /*0da0*/ 	.word	0x00026fb0
        /*0da4*/ 	.word	0x00000000
        /*0da8*/ 	.word	0x00038080
        /*0dac*/ 	.short	0x010a
        /*0dae*/ 	.byte	0xff
	.zero		1


	//   ....[127]....
        /*0db0*/ 	.word	0x00027010
        /*0db4*/ 	.word	0x00000000
        /*0db8*/ 	.word	0x00038098
        /*0dbc*/ 	.short	0x010a
        /*0dbe*/ 	.byte	0xff
	.zero		1


	//   ....[128]....
        /*0dc0*/ 	.word	0x00027070
        /*0dc4*/ 	.word	0x00000000
        /*0dc8*/ 	.word	0x00038070
        /*0dcc*/ 	.short	0x010a
        /*0dce*/ 	.byte	0xff
	.zero		1


	//   ....[129]....
        /*0dd0*/ 	.word	0x000270d0
        /*0dd4*/ 	.word	0x00000000
        /*0dd8*/ 	.word	0x00038090
        /*0ddc*/ 	.short	0x010a
        /*0dde*/ 	.byte	0xff
	.zero		1


	//   ....[130]....
        /*0de0*/ 	.word	0x00027130
        /*0de4*/ 	.word	0x00000000
        /*0de8*/ 	.word	0x000380c0
        /*0dec*/ 	.short	0x010a
        /*0dee*/ 	.byte	0xff
	.zero		1


	//   ....[131]....
        /*0df0*/ 	.word	0x00027190
        /*0df4*/ 	.word	0x00000000
        /*0df8*/ 	.word	0x00038080
        /*0dfc*/ 	.short	0x010a
        /*0dfe*/ 	.byte	0xff
	.zero		1


	//   ....[132]....
        /*0e00*/ 	.word	0x000271f0
        /*0e04*/ 	.word	0x00000000
        /*0e08*/ 	.word	0x00038098
        /*0e0c*/ 	.short	0x010a
        /*0e0e*/ 	.byte	0xff
	.zero		1


	//   ....[133]....
        /*0e10*/ 	.word	0x00027250
        /*0e14*/ 	.word	0x00000000
        /*0e18*/ 	.word	0x000380c8
        /*0e1c*/ 	.short	0x010a
        /*0e1e*/ 	.byte	0xff
	.zero		1


	//   ....[134]....
        /*0e20*/ 	.word	0x000272b0
        /*0e24*/ 	.word	0x00000000
        /*0e28*/ 	.word	0x00000000
        /*0e2c*/ 	.short	0x010a
        /*0e2e*/ 	.byte	0xff
	.zero		1


	//   ....[135]....
        /*0e30*/ 	.word	0x00027310
        /*0e34*/ 	.word	0x00000000
        /*0e38*/ 	.word	0x00000000
        /*0e3c*/ 	.short	0x010a
        /*0e3e*/ 	.byte	0xff
	.zero		1


	//   ....[136]....
        /*0e40*/ 	.word	0x00027370
        /*0e44*/ 	.word	0x00000004
        /*0e48*/ 	.word	0x000380d0
        /*0e4c*/ 	.short	0x010a
        /*0e4e*/ 	.byte	0xff
	.zero		1


	//   ....[137]....
        /*0e50*/ 	.word	0x000273d0
        /*0e54*/ 	.word	0x00000003
        /*0e58*/ 	.word	0x00000000
        /*0e5c*/ 	.short	0x010a
        /*0e5e*/ 	.byte	0xff
	.zero		1


	//   ....[138]....
        /*0e60*/ 	.word	0x00027430
        /*0e64*/ 	.word	0x00000000
        /*0e68*/ 	.word	0x00000000
        /*0e6c*/ 	.short	0x010a
        /*0e6e*/ 	.byte	0xff
	.zero		1


	//   ....[139]....
        /*0e70*/ 	.word	0x00027490
        /*0e74*/ 	.word	0x00000000
        /*0e78*/ 	.word	0x00000000
        /*0e7c*/ 	.short	0x010a
        /*0e7e*/ 	.byte	0xff
	.zero		1


	//   ....[140]....
        /*0e80*/ 	.word	0x000274f0
        /*0e84*/ 	.word	0x00000004
        /*0e88*/ 	.word	0x000380d0
        /*0e8c*/ 	.short	0x010a
        /*0e8e*/ 	.byte	0xff
	.zero		1


	//   ....[141]....
        /*0e90*/ 	.word	0x00027550
        /*0e94*/ 	.word	0x00000003
        /*0e98*/ 	.word	0x00000000
        /*0e9c*/ 	.short	0x010a
        /*0e9e*/ 	.byte	0xff
	.zero		1


	//   ....[142]....
        /*0ea0*/ 	.word	0x000275b0
        /*0ea4*/ 	.word	0x00000000
        /*0ea8*/ 	.word	0x00000000
        /*0eac*/ 	.short	0x010a
        /*0eae*/ 	.byte	0xff
	.zero		1


	//   ....[143]....
        /*0eb0*/ 	.word	0x00027610
        /*0eb4*/ 	.word	0x00000000
        /*0eb8*/ 	.word	0x00000000
        /*0ebc*/ 	.short	0x010a
        /*0ebe*/ 	.byte	0xff
	.zero		1


	//   ....[144]....
        /*0ec0*/ 	.word	0x00027670
        /*0ec4*/ 	.word	0x00000000
        /*0ec8*/ 	.word	0x00038010
        /*0ecc*/ 	.short	0x010a
        /*0ece*/ 	.byte	0xff
	.zero		1


	//   ....[145]....
        /*0ed0*/ 	.word	0x000276d0
        /*0ed4*/ 	.word	0x00000000
        /*0ed8*/ 	.word	0x00038038
        /*0edc*/ 	.short	0x010a
        /*0ede*/ 	.byte	0xff
	.zero		1


	//   ....[146]....
        /*0ee0*/ 	.word	0x00027730
        /*0ee4*/ 	.word	0x00000000
        /*0ee8*/ 	.word	0x00038018
        /*0eec*/ 	.short	0x010a
        /*0eee*/ 	.byte	0xff
	.zero		1


	//   ....[147]....
        /*0ef0*/ 	.word	0x00027790
        /*0ef4*/ 	.word	0x00000000
        /*0ef8*/ 	.word	0x00038040
        /*0efc*/ 	.short	0x010a
        /*0efe*/ 	.byte	0xff
	.zero		1


	//   ....[148]....
        /*0f00*/ 	.word	0x000277f0
        /*0f04*/ 	.word	0x00000000
        /*0f08*/ 	.word	0x00038038
        /*0f0c*/ 	.short	0x010a
        /*0f0e*/ 	.byte	0xff
	.zero		1


	//   ....[149]....
        /*0f10*/ 	.word	0x00027850
        /*0f14*/ 	.word	0x00000000
        /*0f18*/ 	.word	0x00038038
        /*0f1c*/ 	.short	0x010a
        /*0f1e*/ 	.byte	0xff
	.zero		1


	//   ....[150]....
        /*0f20*/ 	.word	0x000278b0
        /*0f24*/ 	.word	0x00000000
        /*0f28*/ 	.word	0x00038038
        /*0f2c*/ 	.short	0x010a
        /*0f2e*/ 	.byte	0xff
	.zero		1


	//   ....[151]....
        /*0f30*/ 	.word	0x00027910
        /*0f34*/ 	.word	0x00000000
        /*0f38*/ 	.word	0x00038038
        /*0f3c*/ 	.short	0x010a
        /*0f3e*/ 	.byte	0xff
	.zero		1


	//   ....[152]....
        /*0f40*/ 	.word	0x00027970
        /*0f44*/ 	.word	0x00000000
        /*0f48*/ 	.word	0x00038038
        /*0f4c*/ 	.short	0x010a
        /*0f4e*/ 	.byte	0xff
	.zero		1


	//   ....[153]....
        /*0f50*/ 	.word	0x000279d0
        /*0f54*/ 	.word	0x00000000
        /*0f58*/ 	.word	0x00038038
        /*0f5c*/ 	.short	0x010a
        /*0f5e*/ 	.byte	0xff
	.zero		1


	//   ....[154]....
        /*0f60*/ 	.word	0x00027a30
        /*0f64*/ 	.word	0x00000003
        /*0f68*/ 	.word	0x000380b0
        /*0f6c*/ 	.short	0x010a
        /*0f6e*/ 	.byte	0xff
	.zero		1


	//   ....[155]....
        /*0f70*/ 	.word	0x00027a90
        /*0f74*/ 	.word	0x00000003
        /*0f78*/ 	.word	0x000380b8
        /*0f7c*/ 	.short	0x010a
        /*0f7e*/ 	.byte	0xff
	.zero		1


	//----- nvinfo : EIATTR_NUM_MBARRIERS
	.align		4
.L_66:
        /*0f80*/ 	.byte	0x03, 0x38
        /*0f82*/ 	.short	0x001c


	//----- nvinfo : EIATTR_EXIT_INSTR_OFFSETS
	.align		4
        /*0f84*/ 	.byte	0x04, 0x1c
        /*0f86*/ 	.short	(.L_68 - .L_67)


	//   ....[0]....
.L_67:
        /*0f88*/ 	.word	0x000017d0


	//   ....[1]....
        /*0f8c*/ 	.word	0x00001a50


	//   ....[2]....
        /*0f90*/ 	.word	0x00004f30


	//   ....[3]....
        /*0f94*/ 	.word	0x00004f70


	//   ....[4]....
        /*0f98*/ 	.word	0x00004ff0


	//   ....[5]....
        /*0f9c*/ 	.word	0x0000cf60


	//   ....[6]....
        /*0fa0*/ 	.word	0x0001ab60


	//   ....[7]....
        /*0fa4*/ 	.word	0x0001ac00


	//   ....[8]....
        /*0fa8*/ 	.word	0x00021000


	//   ....[9]....
        /*0fac*/ 	.word	0x00021090


	//   ....[10]....
        /*0fb0*/ 	.word	0x00021130


	//   ....[11]....
        /*0fb4*/ 	.word	0x00022020


	//   ....[12]....
        /*0fb8*/ 	.word	0x00022e80


	//   ....[13]....
        /*0fbc*/ 	.word	0x000232c0


	//   ....[14]....
        /*0fc0*/ 	.word	0x000234f0


	//   ....[15]....
        /*0fc4*/ 	.word	0x00023560


	//   ....[16]....
        /*0fc8*/ 	.word	0x00026770


	//----- nvinfo : EIATTR_INDIRECT_BRANCH_TARGETS
	.align		4
.L_68:
        /*0fcc*/ 	.byte	0x04, 0x34
        /*0fce*/ 	.short	(.L_70 - .L_69)


	//   ....[0]....
.L_69:
        /*0fd0*/ 	.word	.L_x_511@srel
        /*0fd4*/ 	.short	0x0
        /*0fd6*/ 	.short	0x0
        /*0fd8*/ 	.word	0x3
        /*0fdc*/ 	.word	.L_x_512@srel
        /*0fe0*/ 	.word	.L_x_513@srel
        /*0fe4*/ 	.word	.L_x_514@srel


	//----- nvinfo : EIATTR_MAX_THREADS
	.align		4
.L_70:
        /*0fe8*/ 	.byte	0x04, 0x05
        /*0fea*/ 	.short	(.L_72 - .L_71)
.L_71:
        /*0fec*/ 	.word	0x00000200
        /*0ff0*/ 	.word	0x00000001
        /*0ff4*/ 	.word	0x00000001


	//----- nvinfo : EIATTR_CRS_STACK_SIZE
	.align		4
.L_72:
        /*0ff8*/ 	.byte	0x04, 0x1e
        /*0ffa*/ 	.short	(.L_74 - .L_73)
.L_73:
        /*0ffc*/ 	.word	0x00000000


	//----- nvinfo : EIATTR_CBANK_PARAM_SIZE
	.align		4
.L_74:
        /*1000*/ 	.byte	0x03, 0x19
        /*1002*/ 	.short	0x0600


	//----- nvinfo : EIATTR_PARAM_CBANK
	.align		4
        /*1004*/ 	.byte	0x04, 0x0a
        /*1006*/ 	.short	(.L_76 - .L_75)
	.align		4
.L_75:
        /*1008*/ 	.word	index@(.nv.constant0._ZN7cutlass13device_kernelINS_4fmha6kernel36Sm100FmhaFwdKernelTmaWarpspecializedIN4cute5tupleIJiiiNS5_IJNS5_IJiiEEEiEEEEEENS1_10collective38Sm100FmhaFwdMainloopTmaWarpspecializedINS_6half_tEffNS5_IJNS4_1CILi256EEENSC_ILi64EEESD_EEENS5_IJiNSC_ILi1EEES7_EEENS5_IJiSG_NS5_IJNS5_IJNSC_ILi0EEEiEEEiEEEEEESL_NS9_10CausalMaskILb1EEENS5_IJNSC_ILi2EEESG_SG_EEENSC_ILb0EEEEENS9_38Sm100FmhaFwdEpilogueTmaWarpspecializedISB_fNS5_IJNSC_ILi128EEESD_SE_EEESH_NS5_IJSG_S7_EEESQ_EENS2_23IndividualTileSchedulerENS2_41Sm100FmhaCtxKernelWarpspecializedScheduleEEEEEvNT_6ParamsE)
        /*100c*/ 	.short	0x0380
        /*100e*/ 	.short	0x0600


	//----- nvinfo : EIATTR_SW_WAR
	.align		4
.L_76:
        /*1010*/ 	.byte	0x04, 0x36
        /*1012*/ 	.short	(.L_78 - .L_77)
.L_77:
        /*1014*/ 	.word	0x00000008
.L_78:


//--------------------- .nv.callgraph             --------------------------
	.section	.nv.callgraph,"",@"SHT_CUDA_CALLGRAPH"
	.align	4
	.sectionentsize	8
	.align		4
        /*0000*/ 	.word	0x00000000
	.align		4
        /*0004*/ 	.word	0xffffffff
	.align		4
        /*0008*/ 	.word	index@(_ZN7cutlass13device_kernelINS_4fmha6kernel36Sm100FmhaFwdKernelTmaWarpspecializedIN4cute5tupleIJiiiNS5_IJNS5_IJiiEEEiEEEEEENS1_10collective38Sm100FmhaFwdMainloopTmaWarpspecializedINS_6half_tEffNS5_IJNS4_1CILi256EEENSC_ILi64EEESD_EEENS5_IJiNSC_ILi1EEES7_EEENS5_IJiSG_NS5_IJNS5_IJNSC_ILi0EEEiEEEiEEEEEESL_NS9_10CausalMaskILb1EEENS5_IJNSC_ILi2EEESG_SG_EEENSC_ILb0EEEEENS9_38Sm100FmhaFwdEpilogueTmaWarpspecializedISB_fNS5_IJNSC_ILi128EEESD_SE_EEESH_NS5_IJSG_S7_EEESQ_EENS2_23IndividualTileSchedulerENS2_41Sm100FmhaCtxKernelWarpspecializedScheduleEEEEEvNT_6ParamsE)
	.align		4
        /*000c*/ 	.word	index@(__assertfail)
	.align		4
        /*0010*/ 	.word	index@(_ZN7cutlass13device_kernelINS_4fmha6kernel36Sm100FmhaFwdKernelTmaWarpspecializedIN4cute5tupleIJiiiNS5_IJNS5_IJiiEEEiEEEEEENS1_10collective38Sm100FmhaFwdMainloopTmaWarpspecializedINS_6half_tEffNS5_IJNS4_1CILi256EEENSC_ILi64EEESD_EEENS5_IJiNSC_ILi1EEES7_EEENS5_IJiSG_NS5_IJNS5_IJNSC_ILi0EEEiEEEiEEEEEESL_NS9_10CausalMaskILb1EEENS5_IJNSC_ILi2EEESG_SG_EEENSC_ILb0EEEEENS9_38Sm100FmhaFwdEpilogueTmaWarpspecializedISB_fNS5_IJNSC_ILi128EEESD_SE_EEESH_NS5_IJSG_S7_EEESQ_EENS2_23IndividualTileSchedulerENS2_41Sm100FmhaCtxKernelWarpspecializedScheduleEEEEEvNT_6ParamsE)
	.align		4
        /*0014*/ 	.word	index@(vprintf)
	.align		4
        /*0018*/ 	.word	0x00000000
	.align		4
        /*001c*/ 	.word	0xfffffffe
	.align		4
        /*0020*/ 	.word	0x00000000
	.align		4
        /*0024*/ 	.word	0xfffffffd
	.align		4
        /*0028*/ 	.word	0x00000000
	.align		4
        /*002c*/ 	.word	0xfffffffc


//--------------------- .nv.constant4             --------------------------
	.section	.nv.constant4,"a",@progbits
	.align	8
	.align		8
.nv.constant4:
        /*0000*/ 	.dword	vprintf
	.align		8
        /*0008*/ 	.dword	__assertfail
	.align		8
        /*0010*/ 	.dword	__unnamed_1
	.align		8
        /*0018*/ 	.dword	__unnamed_2
	.align		8
        /*0020*/ 	.dword	__unnamed_3
	.align		8
        /*0028*/ 	.dword	__unnamed_4
	.align		8
        /*0030*/ 	.dword	__unnamed_5
	.align		8
        /*0038*/ 	.dword	__unnamed_6
	.align		8
        /*0040*/ 	.dword	__unnamed_7
	.align		8
        /*0048*/ 	.dword	_ZN39_INTERNAL_7ced85e6_4_k_cu_e6a1c3ac_36664cuda3std3__45__cpo5beginE
	.align		8
        /*0050*/ 	.dword	_ZN39_INTERNAL_7ced85e6_4_k_cu_e6a1c3ac_36664cuda3std3__45__cpo3endE
	.align		8
        /*0058*/ 	.dword	_ZN39_INTERNAL_7ced85e6_4_k_cu_e6a1c3ac_36664cuda3std3__45__cpo6cbeginE
	.align		8
        /*0060*/ 	.dword	_ZN39_INTERNAL_7ced85e6_4_k_cu_e6a1c3ac_36664cuda3std3__45__cpo4cendE
	.align		8
        /*0068*/ 	.dword	_ZN39_INTERNAL_7ced85e6_4_k_cu_e6a1c3ac_36664cuda3std3__441_GLOBAL__N__7ced85e6_4_k_cu_e6a1c3ac_36666ignoreE
	.align		8
        /*0070*/ 	.dword	_ZN39_INTERNAL_7ced85e6_4_k_cu_e6a1c3ac_36664cuda3std3__419piecewise_constructE
	.align		8
        /*0078*/ 	.dword	_ZN39_INTERNAL_7ced85e6_4_k_cu_e6a1c3ac_36664cuda3std3__48in_placeE
	.align		8
        /*0080*/ 	.dword	_ZN39_INTERNAL_7ced85e6_4_k_cu_e6a1c3ac_36664cuda3std6ranges3__45__cpo4swapE
	.align		8
        /*0088*/ 	.dword	_ZN39_INTERNAL_7ced85e6_4_k_cu_e6a1c3ac_36664cuda3std6ranges3__45__cpo9iter_moveE
	.align		8
        /*0090*/ 	.dword	_ZN39_INTERNAL_7ced85e6_4_k_cu_e6a1c3ac_36664cute7productE
	.align		8
        /*0098*/ 	.dword	_ZN39_INTERNAL_7ced85e6_4_k_cu_e6a1c3ac_36664cute1_E
	.align		8
        /*00a0*/ 	.dword	$str$22
	.align		8
        /*00a8*/ 	.dword	$str$23
	.align		8
        /*00b0*/ 	.dword	$str$26
	.align		8
        /*00b8*/ 	.dword	$str$27
	.align		8
        /*00c0*/ 	.dword	$str$28
	.align		8
        /*00c8*/ 	.dword	$str$29
	.align		8
        /*00d0*/ 	.dword	$str$30
	.align		8
        /*00d8*/ 	.dword	$str$31
	.align		8
        /*00e0*/ 	.dword	$str$32
	.align		8
        /*00e8*/ 	.dword	$str$33
	.align		8
        /*00f0*/ 	.dword	$str$34
	.align		8
        /*00f8*/ 	.dword	$str$35
	.align		8
        /*0100*/ 	.dword	$str$36
	.align		8
        /*0108*/ 	.dword	$str$37


//--------------------- .nv.constant2._ZN7cutlass13device_kernelINS_4fmha6kernel36Sm100FmhaFwdKernelTmaWarpspecializedIN4cute5tupleIJiiiNS5_IJNS5_IJiiEEEiEEEEEENS1_10collective38Sm100FmhaFwdMainloopTmaWarpspecializedINS_6half_tEffNS5_IJNS4_1CILi256EEENSC_ILi64EEESD_EEENS5_IJiNSC_ILi1EEES7_EEENS5_IJiSG_NS5_IJNS5_IJNSC_ILi0EEEiEEEiEEEEEESL_NS9_10CausalMaskILb1EEENS5_IJNSC_ILi2EEESG_SG_EEENSC_ILb0EEEEENS9_38Sm100FmhaFwdEpilogueTmaWarpspecializedISB_fNS5_IJNSC_ILi128EEESD_SE_EEESH_NS5_IJSG_S7_EEESQ_EENS2_23IndividualTileSchedulerENS2_41Sm100FmhaCtxKernelWarpspecializedScheduleEEEEEvNT_6ParamsE --------------------------
	.section	.nv.constant2._ZN7cutlass13device_kernelINS_4fmha6kernel36Sm100FmhaFwdKernelTmaWarpspecializedIN4cute5tupleIJiiiNS5_IJNS5_IJiiEEEiEEEEEENS1_10collective38Sm100FmhaFwdMainloopTmaWarpspecializedINS_6half_tEffNS5_IJNS4_1CILi256EEENSC_ILi64EEESD_EEENS5_IJiNSC_ILi1EEES7_EEENS5_IJiSG_NS5_IJNS5_IJNSC_ILi0EEEiEEEiEEEEEESL_NS9_10CausalMaskILb1EEENS5_IJNSC_ILi2EEESG_SG_EEENSC_ILb0EEEEENS9_38Sm100FmhaFwdEpilogueTmaWarpspecializedISB_fNS5_IJNSC_ILi128EEESD_SE_EEESH_NS5_IJSG_S7_EEESQ_EENS2_23IndividualTileSchedulerENS2_41Sm100FmhaCtxKernelWarpspecializedScheduleEEEEEvNT_6ParamsE,"a",@progbits
	.sectionflags	@""
	.align	4
.nv.constant2._ZN7cutlass13device_kernelINS_4fmha6kernel36Sm100FmhaFwdKernelTmaWarpspecializedIN4cute5tupleIJiiiNS5_IJNS5_IJiiEEEiEEEEEENS1_10collective38Sm100FmhaFwdMainloopTmaWarpspecializedINS_6half_tEffNS5_IJNS4_1CILi256EEENSC_ILi64EEESD_EEENS5_IJiNSC_ILi1EEES7_EEENS5_IJiSG_NS5_IJNS5_IJNSC_ILi0EEEiEEEiEEEEEESL_NS9_10CausalMaskILb1EEENS5_IJNSC_ILi2EEESG_SG_EEENSC_ILb0EEEEENS9_38Sm100FmhaFwdEpilogueTmaWarpspecializedISB_fNS5_IJNSC_ILi128EEESD_SE_EEESH_NS5_IJSG_S7_EEESQ_EENS2_23IndividualTileSchedulerENS2_41Sm100FmhaCtxKernelWarpspecializedScheduleEEEEEvNT_6ParamsE:
        /*0000*/ 	.byte	0xa0, 0x10, 0x02, 0x00, 0x00, 0x35, 0x02, 0x00, 0x70, 0x10, 0x02, 0x00


//--------------------- .text._ZN7cutlass13device_kernelINS_4fmha6kernel36Sm100FmhaFwdKernelTmaWarpspecializedIN4cute5tupleIJiiiNS5_IJNS5_IJiiEEEiEEEEEENS1_10collective38Sm100FmhaFwdMainloopTmaWarpspecializedINS_6half_tEffNS5_IJNS4_1CILi256EEENSC_ILi64EEESD_EEENS5_IJiNSC_ILi1EEES7_EEENS5_IJiSG_NS5_IJNS5_IJNSC_ILi0EEEiEEEiEEEEEESL_NS9_10CausalMaskILb1EEENS5_IJNSC_ILi2EEESG_SG_EEENSC_ILb0EEEEENS9_38Sm100FmhaFwdEpilogueTmaWarpspecializedISB_fNS5_IJNSC_ILi128EEESD_SE_EEESH_NS5_IJSG_S7_EEESQ_EENS2_23IndividualTileSchedulerENS2_41Sm100FmhaCtxKernelWarpspecializedScheduleEEEEEvNT_6ParamsE --------------------------
	.section	.text._ZN7cutlass13device_kernelINS_4fmha6kernel36Sm100FmhaFwdKernelTmaWarpspecializedIN4cute5tupleIJiiiNS5_IJNS5_IJiiEEEiEEEEEENS1_10collective38Sm100FmhaFwdMainloopTmaWarpspecializedINS_6half_tEffNS5_IJNS4_1CILi256EEENSC_ILi64EEESD_EEENS5_IJiNSC_ILi1EEES7_EEENS5_IJiSG_NS5_IJNS5_IJNSC_ILi0EEEiEEEiEEEEEESL_NS9_10CausalMaskILb1EEENS5_IJNSC_ILi2EEESG_SG_EEENSC_ILb0EEEEENS9_38Sm100FmhaFwdEpilogueTmaWarpspecializedISB_fNS5_IJNSC_ILi128EEESD_SE_EEESH_NS5_IJSG_S7_EEESQ_EENS2_23IndividualTileSchedulerENS2_41Sm100FmhaCtxKernelWarpspecializedScheduleEEEEEvNT_6ParamsE,"ax",@progbits
	.align	128
.text._ZN7cutlass13device_kernelINS_4fmha6kernel36Sm100FmhaFwdKernelTmaWarpspecializedIN4cute5tupleIJiiiNS5_IJNS5_IJiiEEEiEEEEEENS1_10collective38Sm100FmhaFwdMainloopTmaWarpspecializedINS_6half_tEffNS5_IJNS4_1CILi256EEENSC_ILi64EEESD_EEENS5_IJiNSC_ILi1EEES7_EEENS5_IJiSG_NS5_IJNS5_IJNSC_ILi0EEEiEEEiEEEEEESL_NS9_10CausalMaskILb1EEENS5_IJNSC_ILi2EEESG_SG_EEENSC_ILb0EEEEENS9_38Sm100FmhaFwdEpilogueTmaWarpspecializedISB_fNS5_IJNSC_ILi128EEESD_SE_EEESH_NS5_IJSG_S7_EEESQ_EENS2_23IndividualTileSchedulerENS2_41Sm100FmhaCtxKernelWarpspecializedScheduleEEEEEvNT_6ParamsE:
        .type           _ZN7cutlass13device_kernelINS_4fmha6kernel36Sm100FmhaFwdKernelTmaWarpspecializedIN4cute5tupleIJiiiNS5_IJNS5_IJiiEEEiEEEEEENS1_10collective38Sm100FmhaFwdMainloopTmaWarpspecializedINS_6half_tEffNS5_IJNS4_1CILi256EEENSC_ILi64EEESD_EEENS5_IJiNSC_ILi1EEES7_EEENS5_IJiSG_NS5_IJNS5_IJNSC_ILi0EEEiEEEiEEEEEESL_NS9_10CausalMaskILb1EEENS5_IJNSC_ILi2EEESG_SG_EEENSC_ILb0EEEEENS9_38Sm100FmhaFwdEpilogueTmaWarpspecializedISB_fNS5_IJNSC_ILi128EEESD_SE_EEESH_NS5_IJSG_S7_EEESQ_EENS2_23IndividualTileSchedulerENS2_41Sm100FmhaCtxKernelWarpspecializedScheduleEEEEEvNT_6ParamsE,@function
        .size           _ZN7cutlass13device_kernelINS_4fmha6kernel36Sm100FmhaFwdKernelTmaWarpspecializedIN4cute5tupleIJiiiNS5_IJNS5_IJiiEEEiEEEEEENS1_10collective38Sm100FmhaFwdMainloopTmaWarpspecializedINS_6half_tEffNS5_IJNS4_1CILi256EEENSC_ILi64EEESD_EEENS5_IJiNSC_ILi1EEES7_EEENS5_IJiSG_NS5_IJNS5_IJNSC_ILi0EEEiEEEiEEEEEESL_NS9_10CausalMaskILb1EEENS5_IJNSC_ILi2EEESG_SG_EEENSC_ILb0EEEEENS9_38Sm100FmhaFwdEpilogueTmaWarpspecializedISB_fNS5_IJNSC_ILi128EEESD_SE_EEESH_NS5_IJSG_S7_EEESQ_EENS2_23IndividualTileSchedulerENS2_41Sm100FmhaCtxKernelWarpspecializedScheduleEEEEEvNT_6ParamsE,(.L_x_515 - _ZN7cutlass13device_kernelINS_4fmha6kernel36Sm100FmhaFwdKernelTmaWarpspecializedIN4cute5tupleIJiiiNS5_IJNS5_IJiiEEEiEEEEEENS1_10collective38Sm100FmhaFwdMainloopTmaWarpspecializedINS_6half_tEffNS5_IJNS4_1CILi256EEENSC_ILi64EEESD_EEENS5_IJiNSC_ILi1EEES7_EEENS5_IJiSG_NS5_IJNS5_IJNSC_ILi0EEEiEEEiEEEEEESL_NS9_10CausalMaskILb1EEENS5_IJNSC_ILi2EEESG_SG_EEENSC_ILb0EEEEENS9_38Sm100FmhaFwdEpilogueTmaWarpspecializedISB_fNS5_IJNSC_ILi128EEESD_SE_EEESH_NS5_IJSG_S7_EEESQ_EENS2_23IndividualTileSchedulerENS2_41Sm100FmhaCtxKernelWarpspecializedScheduleEEEEEvNT_6ParamsE)
        .other          _ZN7cutlass13device_kernelINS_4fmha6kernel36Sm100FmhaFwdKernelTmaWarpspecializedIN4cute5tupleIJiiiNS5_IJNS5_IJiiEEEiEEEEEENS1_10collective38Sm100FmhaFwdMainloopTmaWarpspecializedINS_6half_tEffNS5_IJNS4_1CILi256EEENSC_ILi64EEESD_EEENS5_IJiNSC_ILi1EEES7_EEENS5_IJiSG_NS5_IJNS5_IJNSC_ILi0EEEiEEEiEEEEEESL_NS9_10CausalMaskILb1EEENS5_IJNSC_ILi2EEESG_SG_EEENSC_ILb0EEEEENS9_38Sm100FmhaFwdEpilogueTmaWarpspecializedISB_fNS5_IJNSC_ILi128EEESD_SE_EEESH_NS5_IJSG_S7_EEESQ_EENS2_23IndividualTileSchedulerENS2_41Sm100FmhaCtxKernelWarpspecializedScheduleEEEEEvNT_6ParamsE,@"STO_CUDA_ENTRY STV_DEFAULT"
_ZN7cutlass13device_kernelINS_4fmha6kernel36Sm100FmhaFwdKernelTmaWarpspecializedIN4cute5tupleIJiiiNS5_IJNS5_IJiiEEEiEEEEEENS1_10collective38Sm100FmhaFwdMainloopTmaWarpspecializedINS_6half_tEffNS5_IJNS4_1CILi256EEENSC_ILi64EEESD_EEENS5_IJiNSC_ILi1EEES7_EEENS5_IJiSG_NS5_IJNS5_IJNSC_ILi0EEEiEEEiEEEEEESL_NS9_10CausalMaskILb1EEENS5_IJNSC_ILi2EEESG_SG_EEENSC_ILb0EEEEENS9_38Sm100FmhaFwdEpilogueTmaWarpspecializedISB_fNS5_IJNSC_ILi128EEESD_SE_EEESH_NS5_IJSG_S7_EEESQ_EENS2_23IndividualTileSchedulerENS2_41Sm100FmhaCtxKernelWarpspecializedScheduleEEEEEvNT_6ParamsE:
[----:B------:R-:W1:Y:S02]  /*0000*/  LDC R1, c[0x0][0x37c] ;  /* 0x0000df00ff017b82 */ /* 0x000e640000000800 */
[----:B-1----:R-:W-:Y:S01]  /*0010*/  IADD3 R1, PT, PT, R1, -0xc8, RZ ;  /* 0xffffff3801017810 */ /* 0x002fe20007ffe0ff */
[----:B------:R-:W1:Y:S01]  /*0020*/  S2R R2, SR_TID.X ;  /* 0x0000000000027919 */ /* 0x000e620000002100 */
[----:B------:R-:W2:Y:S01]  /*0030*/  LDCU UR5, c[0x0][0x2f8] ;  /* 0x00005f00ff0577ac */ /* 0x000ea20008000800 */
[----:B------:R-:W3:Y:S01]  /*0040*/  LDCU UR4, c[0x0][0x2fc] ;  /* 0x00005f80ff0477ac */ /* 0x000ee20008000800 */
[----:B------:R-:W-:Y:S02]  /*0050*/  UPLOP3.LUT UP2, UPT, UPT, UPT, UPT, 0x40, 0x4 ;  /* 0x000000000004789c */ /* 0x000fe40003f4e870 */
[----:B------:R-:W-:Y:S02]  /*0060*/  UPLOP3.LUT UP1, UPT, UPT, UPT, UPT, 0x80, 0x8 ;  /* 0x000000000008789c */ /* 0x000fe40003f2f070 */
[----:B------:R-:W-:-:S02]  /*0070*/  UP2UR UR42, UPR, URZ, 0x4 ;  /* 0x00000004ff2a7883 */ /* 0x000fc40008000000 */
[----:B------:R-:W-:Y:S02]  /*0080*/  UPLOP3.LUT UP2, UPT, UPT, UPT, UPT, 0x80, 0x8 ;  /* 0x000000000008789c */ /* 0x000fe40003f4f070 */
[----:B------:R-:W-:Y:S01]  /*0090*/  UPLOP3.LUT UP0, UPT, UPT, UPT, UPT, 0x40, 0x4 ;  /* 0x000000000004789c */ /* 0x000fe20003f0e870 */
[----:B--2---:R-:W-:Y:S01]  /*00a0*/  IADD3 R22, P0, PT, R1, UR5, RZ ;  /* 0x0000000501167c10 */ /* 0x004fe2000ff1e0ff */
[----:B------:R-:W-:Y:S02]  /*00b0*/  UPLOP3.LUT UP6, UPT, UPT, UPT, UPT, 0x40, 0x4 ;  /* 0x000000000004789c */ /* 0x000fe40003fce870 */
[----:B------:R-:W-:Y:S02]  /*00c0*/  UPLOP3.LUT UP5, UPT, UPT, UPT, UPT, 0x40, 0x4 ;  /* 0x000000000004789c */ /* 0x000fe40003fae870 */
[----:B------:R-:W-:Y:S01]  /*00d0*/  UPLOP3.LUT UP4, UPT, UPT, UPT, UPT, 0x40, 0x4 ;  /* 0x000000000004789c */ /* 0x000fe20003f8e870 */
[----:B---3--:R-:W-:Y:S01]  /*00e0*/  IMAD.X R19, RZ, RZ, UR4, P0 ;  /* 0x00000004ff137e24 */ /* 0x008fe200080e06ff */
[----:B------:R-:W-:Y:S01]  /*00f0*/  UP2UR UR41, UPR, URZ, 0x4 ;  /* 0x00000004ff297883 */ /* 0x000fe20008000000 */
[----:B-1----:R-:W-:-:S05]  /*0100*/  SHF.R.U32.HI R74, RZ, 0x5, R2 ;  /* 0x00000005ff4a7819 */ /* 0x002fca0000011602 */
[----:B------:R-:W1:Y:S02]  /*0110*/  SHFL.IDX PT, R0, R74, RZ, 0x1f ;  /* 0x00001fff4a007589 */ /* 0x000e6400000e0000 */
[----:B-1----:R-:W-:-:S04]  /*0120*/  SHF.R.S32.HI R3, RZ, 0x1f, R0 ;  /* 0x0000001fff037819 */ /* 0x002fc80000011400 */
[----:B------:R-:W-:-:S04]  /*0130*/  LEA.HI R3, R3, R0, RZ, 0x2 ;  /* 0x0000000003037211 */ /* 0x000fc800078f10ff */
[----:B------:R-:W-:-:S04]  /*0140*/  SHF.R.S32.HI R3, RZ, 0x2, R3 ;  /* 0x00000002ff037819 */ /* 0x000fc80000011403 */
[----:B------:R-:W-:-:S13]  /*0150*/  ISETP.NE.AND P1, PT, R3, RZ, PT ;  /* 0x000000ff0300720c */ /* 0x000fda0003f25270 */
[----:B------:R-:W-:Y:S05]  /*0160*/  @!P1 BRA `(.L_x_0) ;  /* 0x0000000400249947 */ /* 0x000fea0003800000 */
[----:B------:R-:W-:-:S13]  /*0170*/  ISETP.NE.AND P0, PT, R3, 0x2, PT ;  /* 0x000000020300780c */ /* 0x000fda0003f05270 */
[----:B------:R-:W-:Y:S05]  /*0180*/  @!P0 BRA `(.L_x_1) ;  /* 0x0000000000f48947 */ /* 0x000fea0003800000 */
[----:B------:R-:W-:-:S13]  /*0190*/  ISETP.NE.AND P0, PT, R3, 0x1, PT ;  /* 0x000000010300780c */ /* 0x000fda0003f05270 */
[----:B------:R-:W-:Y:S05]  /*01a0*/  @P0 BRA `(.L_x_2) ;  /* 0x00000000002c0947 */ /* 0x000fea0003800000 */
[----:B------:R-:W-:Y:S01]  /*01b0*/  HFMA2 R3, -RZ, RZ, 0, 5.9604644775390625e-08 ;  /* 0x00000001ff037431 */ /* 0x000fe200000001ff */
[----:B------:R-:W-:Y:S02]  /*01c0*/  UPLOP3.LUT UP3, UPT, UPT, UPT, UPT, 0x40, 0x4 ;  /* 0x000000000004789c */ /* 0x000fe40003f6e870 */
[----:B------:R-:W-:Y:S02]  /*01d0*/  UPLOP3.LUT UP2, UPT, UPT, UPT, UPT, 0x40, 0x4 ;  /* 0x000000000004789c */ /* 0x000fe40003f4e870 */
[----:B------:R-:W-:Y:S02]  /*01e0*/  UPLOP3.LUT UP1, UPT, UPT, UPT, UPT, 0x80, 0x8 ;  /* 0x000000000008789c */ /* 0x000fe40003f2f070 */
[----:B------:R-:W-:Y:S02]  /*01f0*/  UPLOP3.LUT UP0, UPT, UPT, UPT, UPT, 0x40, 0x4 ;  /* 0x000000000004789c */ /* 0x000fe40003f0e870 */
[----:B------:R-:W-:Y:S02]  /*0200*/  UPLOP3.LUT UP6, UPT, UPT, UPT, UPT, 0x40, 0x4 ;  /* 0x000000000004789c */ /* 0x000fe40003fce870 */
[----:B------:R-:W-:-:S02]  /*0210*/  UPLOP3.LUT UP5, UPT, UPT, UPT, UPT, 0x40, 0x4 ;  /* 0x000000000004789c */ /* 0x000fc40003fae870 */
[----:B------:R-:W-:Y:S02]  /*0220*/  UPLOP3.LUT UP4, UPT, UPT, UPT, UPT, 0x80, 0x8 ;  /* 0x000000000008789c */ /* 0x000fe40003f8f070 */
[----:B------:R-:W-:Y:S02]  /*0230*/  UP2UR UR42, UPR, URZ, 0x8 ;  /* 0x00000008ff2a7883 */ /* 0x000fe40008000000 */
[----:B------:R-:W-:Y:S01]  /*0240*/  UP2UR UR41, UPR, URZ, 0x4 ;  /* 0x00000004ff297883 */ /* 0x000fe20008000000 */
[----:B------:R-:W-:Y:S11]  /*0250*/  BRA `(.L_x_0) ;  /* 0x0000000000e87947 */ /* 0x000ff60003800000 */
.L_x_2:
[----:B------:R-:W-:Y:S01]  /*0260*/  ISETP.NE.AND P0, PT, R0, 0xc, PT ;  /* 0x0000000c0000780c */ /* 0x000fe20003f05270 */
[----:B------:R-:W-:Y:S01]  /*0270*/  UPLOP3.LUT UP2, UPT, UPT, UPT, UPT, 0x40, 0x4 ;  /* 0x000000000004789c */ /* 0x000fe20003f4e870 */
[----:B------:R-:W-:Y:S01]  /*0280*/  HFMA2 R3, -RZ, RZ, 0, 1.78813934326171875e-07 ;  /* 0x00000003ff037431 */ /* 0x000fe200000001ff */
[----:B------:R-:W-:Y:S02]  /*0290*/  UPLOP3.LUT UP1, UPT, UPT, UPT, UPT, 0x80, 0x8 ;  /* 0x000000000008789c */ /* 0x000fe40003f2f070 */
[----:B------:R-:W-:Y:S02]  /*02a0*/  UP2UR UR42, UPR, URZ, 0x4 ;  /* 0x00000004ff2a7883 */ /* 0x000fe40008000000 */
[----:B------:R-:W-:Y:S02]  /*02b0*/  UPLOP3.LUT UP2, UPT, UPT, UPT, UPT, 0x40, 0x4 ;  /* 0x000000000004789c */ /* 0x000fe40003f4e870 */
[----:B------:R-:W-:Y:S02]  /*02c0*/  UPLOP3.LUT UP0, UPT, UPT, UPT, UPT, 0x40, 0x4 ;  /* 0x000000000004789c */ /* 0x000fe40003f0e870 */
[----:B------:R-:W-:-:S02]  /*02d0*/  UPLOP3.LUT UP6, UPT, UPT, UPT, UPT, 0x40, 0x4 ;  /* 0x000000000004789c */ /* 0x000fc40003fce870 */
[----:B------:R-:W-:Y:S02]  /*02e0*/  UPLOP3.LUT UP5, UPT, UPT, UPT, UPT, 0x80, 0x8 ;  /* 0x000000000008789c */ /* 0x000fe40003faf070 */
[----:B------:R-:W-:Y:S02]  /*02f0*/  UPLOP3.LUT UP4, UPT, UPT, UPT, UPT, 0x40, 0x4 ;  /* 0x000000000004789c */ /* 0x000fe40003f8e870 */
[----:B------:R-:W-:Y:S01]  /*0300*/  UP2UR UR41, UPR, URZ, 0x4 ;  /* 0x00000004ff297883 */ /* 0x000fe20008000000 */
[----:B------:R-:W-:Y:S11]  /*0310*/  @!P0 BRA `(.L_x_0) ;  /* 0x0000000000b88947 */ /* 0x000ff60003800000 */
[----:B------:R-:W-:-:S13]  /*0320*/  ISETP.NE.AND P0, PT, R0, 0xe, PT ;  /* 0x0000000e0000780c */ /* 0x000fda0003f05270 */
[----:B------:R-:W-:Y:S05]  /*0330*/  @!P0 BRA `(.L_x_3) ;  /* 0x00000000005c8947 */ /* 0x000fea0003800000 */
[----:B------:R-:W-:-:S13]  /*0340*/  ISETP.NE.AND P0, PT, R0, 0xd, PT ;  /* 0x0000000d0000780c */ /* 0x000fda0003f05270 */
[----:B------:R-:W-:Y:S05]  /*0350*/  @P0 BRA `(.L_x_4) ;  /* 0x00000000002c0947 */ /* 0x000fea0003800000 */
[----:B------:R-:W-:Y:S01]  /*0360*/  HFMA2 R3, -RZ, RZ, 0, 2.384185791015625e-07 ;  /* 0x00000004ff037431 */ /* 0x000fe200000001ff */
        /* <DEDUP_REMOVED lines=10> */
.L_x_4:
[----:B------:R-:W-:Y:S01]  /*0410*/  HFMA2 R3, -RZ, RZ, 0, 3.5762786865234375e-07 ;  /* 0x00000006ff037431 */ /* 0x000fe200000001ff */
[----:B------:R-:W-:Y:S02]  /*0420*/  UPLOP3.LUT UP3, UPT, UPT, UPT, UPT, 0x40, 0x4 ;  /* 0x000000000004789c */ /* 0x000fe40003f6e870 */
[----:B------:R-:W-:Y:S02]  /*0430*/  UPLOP3.LUT UP2, UPT, UPT, UPT, UPT, 0x40, 0x4 ;  /* 0x000000000004789c */ /* 0x000fe40003f4e870 */
[----:B------:R-:W-:Y:S02]  /*0440*/  UPLOP3.LUT UP0, UPT, UPT, UPT, UPT, 0x40, 0x4 ;  /* 0x000000000004789c */ /* 0x000fe40003f0e870 */
[----:B------:R-:W-:Y:S02]  /*0450*/  UPLOP3.LUT UP6, UPT, UPT, UPT, UPT, 0x40, 0x4 ;  /* 0x000000000004789c */ /* 0x000fe40003fce870 */
[----:B------:R-:W-:Y:S02]  /*0460*/  UPLOP3.LUT UP5, UPT, UPT, UPT, UPT, 0x40, 0x4 ;  /* 0x000000000004789c */ /* 0x000fe40003fae870 */
[----:B------:R-:W-:-:S02]  /*0470*/  UPLOP3.LUT UP4, UPT, UPT, UPT, UPT, 0x40, 0x4 ;  /* 0x000000000004789c */ /* 0x000fc40003f8e870 */
[----:B------:R-:W-:Y:S02]  /*0480*/  UP2UR UR42, UPR, URZ, 0x8 ;  /* 0x00000008ff2a7883 */ /* 0x000fe40008000000 */
[----:B------:R-:W-:Y:S01]  /*0490*/  UP2UR UR41, UPR, URZ, 0x4 ;  /* 0x00000004ff297883 */ /* 0x000fe20008000000 */
[----:B------:R-:W-:Y:S11]  /*04a0*/  BRA `(.L_x_0) ;  /* 0x0000000000547947 */ /* 0x000ff60003800000 */
.L_x_3:
[----:B------:R-:W-:Y:S01]  /*04b0*/  HFMA2 R3, -RZ, RZ, 0, 2.98023223876953125e-07 ;  /* 0x00000005ff037431 */ /* 0x000fe200000001ff */
        /* <DEDUP_REMOVED lines=10> */
.L_x_1:
[----:B------:R-:W-:Y:S01]  /*0560*/  HFMA2 R3, -RZ, RZ, 0, 1.1920928955078125e-07 ;  /* 0x00000002ff037431 */ /* 0x000fe200000001ff */
        /* <DEDUP_REMOVED lines=8> */
[----:B------:R-:W-:-:S12]  /*05f0*/  UP2UR UR41, UPR, URZ, 0x4 ;  /* 0x00000004ff297883 */ /* 0x000fd80008000000 */
.L_x_0:
[----:B------:R-:W-:Y:S01]  /*0600*/  ELECT P0, URZ, PT ;  /* 0x0000000000ff782f */ /* 0x000fe20003800000 */
[----:B------:R-:W-:Y:S03]  /*0610*/  BSSY.RECONVERGENT B0, `(.L_x_5) ;  /* 0x000000f000007945 */ /* 0x000fe60003800200 */
[----:B------:R-:W-:Y:S02]  /*0620*/  PLOP3.LUT P2, PT, P0, PT, UP0, 0x5d, 0xd5 ;  /* 0x0000000000d5781c */ /* 0x000fe4000074eb0d */
[----:B------:R-:W-:-:S11]  /*0630*/  PLOP3.LUT P1, PT, P0, PT, UP6, 0x5d, 0xd5 ;  /* 0x0000000000d5781c */ /* 0x000fd6000072eb6d */
[----:B------:R-:W-:Y:S05]  /*0640*/  @P2 BRA `(.L_x_6) ;  /* 0x00000000002c2947 */ /* 0x000fea0003800000 */
[----:B------:R-:W1:Y:S02]  /*0650*/  LDCU.64 UR4, c[0x0][0x348] ;  /* 0x00006900ff0477ac */ /* 0x000e640008000a00 */
[----:B-1----:R-:W-:-:S04]  /*0660*/  UIADD3 UR8, UP0, UPT, UR4, 0x80, URZ ;  /* 0x0000008004087890 */ /* 0x002fc8000ff1e0ff */
[----:B------:R-:W-:Y:S02]  /*0670*/  UIADD3.X UR9, UPT, UPT, URZ, UR5, URZ, UP0, !UPT ;  /* 0x00000005ff097290 */ /* 0x000fe400087fe4ff */
[----:B------:R-:W-:-:S04]  /*0680*/  UIADD3 UR6, UP0, UPT, UR4, 0x180, URZ ;  /* 0x0000018004067890 */ /* 0x000fc8000ff1e0ff */
[----:B------:R-:W-:Y:S02]  /*0690*/  UIADD3.X UR7, UPT, UPT, URZ, UR5, URZ, UP0, !UPT ;  /* 0x00000005ff077290 */ /* 0x000fe400087fe4ff */
[----:B------:R-:W-:Y:S01]  /*06a0*/  UIADD3 UR4, UP0, UPT, UR4, 0x280, URZ ;  /* 0x0000028004047890 */ /* 0x000fe2000ff1e0ff */
[----:B------:R1:W-:Y:S03]  /*06b0*/  UTMACCTL.PF [UR8] ;  /* 0x00000000080079b9 */ /* 0x0003e60008040000 */
[----:B------:R-:W-:-:S03]  /*06c0*/  UIADD3.X UR5, UPT, UPT, URZ, UR5, URZ, UP0, !UPT ;  /* 0x00000005ff057290 */ /* 0x000fc600087fe4ff */
[----:B------:R1:W-:Y:S06]  /*06d0*/  UTMACCTL.PF [UR6] ;  /* 0x00000000060079b9 */ /* 0x0003ec0008040000 */
[----:B------:R1:W-:Y:S02]  /*06e0*/  UTMACCTL.PF [UR4] ;  /* 0x00000000040079b9 */ /* 0x0003e40008040000 */
[----:B-1----:R-:W-:Y:S01]  /*06f0*/  NOP ;  /* 0x0000000000007918 */ /* 0x002fe20000000000 */
.L_x_6:
[----:B------:R-:W-:Y:S05]  /*0700*/  BSYNC.RECONVERGENT B0 ;  /* 0x0000000000007941 */ /* 0x000fea0003800200 */
.L_x_5:
[----:B------:R-:W-:Y:S04]  /*0710*/  BSSY.RECONVERGENT B0, `(.L_x_7) ;  /* 0x000001b000007945 */ /* 0x000fe80003800200 */
[----:B------:R-:W-:Y:S05]  /*0720*/  @P1 BRA `(.L_x_8) ;  /* 0x0000000000241947 */ /* 0x000fea0003800000 */
[----:B------:R-:W1:Y:S01]  /*0730*/  LDCU.64 UR4, c[0x0][0x348] ;  /* 0x00006900ff0477ac */ /* 0x000e620008000a00 */
[----:B------:R-:W-:Y:S02]  /*0740*/  PLOP3.LUT P6, PT, PT, PT, PT, 0x80, 0x8 ;  /* 0x000000000008781c */ /* 0x000fe40003fcf070 */
[----:B------:R-:W-:Y:S02]  /*0750*/  PLOP3.LUT P5, PT, PT, PT, PT, 0x8, 0x80 ;  /* 0x000000000080781c */ /* 0x000fe40003fae170 */
[----:B------:R-:W-:Y:S02]  /*0760*/  PLOP3.LUT P4, PT, PT, PT, PT, 0x80, 0x8 ;  /* 0x000000000008781c */ /* 0x000fe40003f8f070 */
[----:B------:R-:W-:Y:S01]  /*0770*/  PLOP3.LUT P3, PT, PT, PT, PT, 0x80, 0x8 ;  /* 0x000000000008781c */ /* 0x000fe20003f6f070 */
[----:B-1----:R-:W-:-:S04]  /*0780*/  UIADD3 UR4, UP0, UPT, UR4, 0x400, URZ ;  /* 0x0000040004047890 */ /* 0x002fc8000ff1e0ff */
[----:B------:R-:W-:-:S09]  /*0790*/  UIADD3.X UR5, UPT, UPT, URZ, UR5, URZ, UP0, !UPT ;  /* 0x00000005ff057290 */ /* 0x000fd200087fe4ff */
[----:B------:R1:W-:Y:S02]  /*07a0*/  UTMACCTL.PF [UR4] ;  /* 0x00000000040079b9 */ /* 0x0003e40008040000 */
[----:B-1----:R-:W-:Y:S05]  /*07b0*/  BRA `(.L_x_9) ;  /* 0x0000000000407947 */ /* 0x002fea0003800000 */
.L_x_8:
[----:B------:R-:W-:-:S13]  /*07c0*/  ISETP.NE.AND P1, PT, R3, 0x3, PT ;  /* 0x000000030300780c */ /* 0x000fda0003f25270 */
[----:B------:R-:W-:Y:S05]  /*07d0*/  @!P1 BRA `(.L_x_10) ;  /* 0x0000000000289947 */ /* 0x000fea0003800000 */
[----:B------:R-:W-:Y:S02]  /*07e0*/  ISETP.NE.AND P1, PT, R3, 0x4, PT ;  /* 0x000000040300780c */ /* 0x000fe40003f25270 */
[----:B------:R-:W-:Y:S02]  /*07f0*/  PLOP3.LUT P4, PT, PT, PT, PT, 0x80, 0x8 ;  /* 0x000000000008781c */ /* 0x000fe40003f8f070 */
[----:B------:R-:W-:Y:S02]  /*0800*/  PLOP3.LUT P5, PT, PT, PT, PT, 0x8, 0x80 ;  /* 0x000000000080781c */ /* 0x000fe40003fae170 */
[----:B------:R-:W-:Y:S02]  /*0810*/  PLOP3.LUT P6, PT, PT, PT, PT, 0x80, 0x8 ;  /* 0x000000000008781c */ /* 0x000fe40003fcf070 */
[----:B------:R-:W-:-:S05]  /*0820*/  PLOP3.LUT P3, PT, PT, PT, PT, 0x80, 0x8 ;  /* 0x000000000008781c */ /* 0x000fca0003f6f070 */
[----:B------:R-:W-:Y:S08]  /*0830*/  @P1 BRA `(.L_x_9) ;  /* 0x0000000000201947 */ /* 0x000ff00003800000 */
[----:B------:R-:W-:Y:S02]  /*0840*/  PLOP3.LUT P5, PT, PT, PT, PT, 0x8, 0x80 ;  /* 0x000000000080781c */ /* 0x000fe40003fae170 */
[----:B------:R-:W-:Y:S02]  /*0850*/  PLOP3.LUT P6, PT, PT, PT, PT, 0x8, 0x80 ;  /* 0x000000000080781c */ /* 0x000fe40003fce170 */
[----:B------:R-:W-:Y:S01]  /*0860*/  PLOP3.LUT P3, PT, PT, PT, PT, 0x8, 0x80 ;  /* 0x000000000080781c */ /* 0x000fe20003f6e170 */
[----:B------:R-:W-:-:S12]  /*0870*/  BRA `(.L_x_9) ;  /* 0x0000000000107947 */ /* 0x000fd80003800000 */
.L_x_10:
[----:B------:R-:W-:Y:S02]  /*0880*/  PLOP3.LUT P6, PT, PT, PT, PT, 0x8, 0x80 ;  /* 0x000000000080781c */ /* 0x000fe40003fce170 */
[----:B------:R-:W-:Y:S02]  /*0890*/  PLOP3.LUT P5, PT, PT, PT, PT, 0x80, 0x8 ;  /* 0x000000000008781c */ /* 0x000fe40003faf070 */
[----:B------:R-:W-:Y:S02]  /*08a0*/  PLOP3.LUT P4, PT, PT, PT, PT, 0x8, 0x80 ;  /* 0x000000000080781c */ /* 0x000fe40003f8e170 */
[----:B------:R-:W-:-:S13]  /*08b0*/  PLOP3.LUT P3, PT, PT, PT, PT, 0x80, 0x8 ;  /* 0x000000000008781c */ /* 0x000fda0003f6f070 */
.L_x_9:
[----:B------:R-:W-:Y:S05]  /*08c0*/  BSYNC.RECONVERGENT B0 ;  /* 0x0000000000007941 */ /* 0x000fea0003800200 */
.L_x_7:
[----:B------:R-:W1:Y:S01]  /*08d0*/  SHFL.IDX PT, R0, R74, RZ, 0x1f ;  /* 0x00001fff4a007589 */ /* 0x000e6200000e0000 */
[----:B------:R-:W-:Y:S02]  /*08e0*/  ISETP.NE.AND P1, PT, R3, 0x3, PT ;  /* 0x000000030300780c */ /* 0x000fe40003f25270 */
[----:B------:R-:W-:Y:S02]  /*08f0*/  PLOP3.LUT P0, PT, P0, PT, UP1, 0xae, 0xea ;  /* 0x0000000000ea781c */ /* 0x000fe4000070f51e */
[----:B-1----:R-:W-:-:S13]  /*0900*/  ISETP.NE.AND P2, PT, R0, RZ, PT ;  /* 0x000000ff0000720c */ /* 0x002fda0003f45270 */
[----:B------:R-:W-:Y:S05]  /*0910*/  @P2 BRA `(.L_x_11) ;  /* 0x0000000000382947 */ /* 0x000fea0003800000 */
[----:B------:R-:W1:Y:S01]  /*0920*/  S2UR UR4, SR_CgaCtaId ;  /* 0x00000000000479c3 */ /* 0x000e620000008800 */
[----:B------:R-:W-:Y:S01]  /*0930*/  UMOV UR5, 0x400 ;  /* 0x0000040000057882 */ /* 0x000fe20000000000 */
[----:B------:R-:W-:Y:S01]  /*0940*/  UMOV UR6, 0x1 ;  /* 0x0000000100067882 */ /* 0x000fe20000000000 */
[----:B------:R-:W-:Y:S01]  /*0950*/  ELECT P2, URZ, PT ;  /* 0x0000000000ff782f */ /* 0x000fe20003840000 */
[----:B------:R-:W-:-:S04]  /*0960*/  UIADD3 UR6, UPT, UPT, -UR6, 0x100000, URZ ;  /* 0x0010000006067890 */ /* 0x000fc8000fffe1ff */
[----:B------:R-:W-:Y:S02]  /*0970*/  USHF.L.U32 UR7, UR6, 0xb, URZ ;  /* 0x0000000b06077899 */ /* 0x000fe400080006ff */
[----:B------:R-:W-:Y:S02]  /*0980*/  USHF.L.U32 UR6, UR6, 0x1, URZ ;  /* 0x0000000106067899 */ /* 0x000fe400080006ff */
[----:B-1----:R-:W-:Y:S01]  /*0990*/  ULEA UR4, UR4, UR5, 0x18 ;  /* 0x0000000504047291 */ /* 0x002fe2000f8ec0ff */
[----:B------:R-:W1:Y:S11]  /*09a0*/  FENCE.VIEW.ASYNC.S ;  /* 0x00000000000073c6 */ /* 0x000e760000000000 */
[----:B-1----:R1:W2:Y:S01]  /*09b0*/  SYNCS.EXCH.64 URZ, [UR4+0x38000], UR6 ;  /* 0x0380000604ff75b2 */ /* 0x0022a20008000100 */
[----:B------:R1:W3:Y:S01]  /*09c0*/  SYNCS.EXCH.64 URZ, [UR4+0x38010], UR6 ;  /* 0x0380100604ff75b2 */ /* 0x0002e20008000100 */
[----:B------:R1:W4:Y:S01]  /*09d0*/  SYNCS.EXCH.64 URZ, [UR4+0x38008], UR6 ;  /* 0x0380080604ff75b2 */ /* 0x0003220008000100 */
[----:B------:R1:W1:Y:S01]  /*09e0*/  SYNCS.EXCH.64 URZ, [UR4+0x38018], UR6 ;  /* 0x0380180604ff75b2 */ /* 0x0002620008000100 */
[----:B------:R-:W-:Y:S01]  /*09f0*/  NOP ;  /* 0x0000000000007918 */ /* 0x000fe20000000000 */
.L_x_11:
[----:B------:R-:W-:Y:S01]  /*0a00*/  NOP ;  /* 0x0000000000007918 */ /* 0x000fe20000000000 */
[----:B------:R-:W-:Y:S05]  /*0a10*/  @!P1 BRA `(.L_x_12) ;  /* 0x0000000000289947 */ /* 0x000fea0003800000 */
[----:B------:R-:W-:Y:S01]  /*0a20*/  ISETP.NE.AND P1, PT, R3, 0x4, PT ;  /* 0x000000040300780c */ /* 0x000fe20003f25270 */
[----:B------:R-:W-:Y:S02]  /*0a30*/  UPLOP3.LUT UP3, UPT, UPT, UPT, UPT, 0x80, 0x8 ;  /* 0x000000000008789c */ /* 0x000fe40003f6f070 */
[----:B------:R-:W-:Y:S02]  /*0a40*/  UPLOP3.LUT UP2, UPT, UPT, UPT, UPT, 0x40, 0x4 ;  /* 0x000000000004789c */ /* 0x000fe40003f4e870 */
[----:B------:R-:W-:Y:S02]  /*0a50*/  UPLOP3.LUT UP1, UPT, UPT, UPT, UPT, 0x80, 0x8 ;  /* 0x000000000008789c */ /* 0x000fe40003f2f070 */
[----:B------:R-:W-:-:S06]  /*0a60*/  UPLOP3.LUT UP0, UPT, UPT, UPT, UPT, 0x80, 0x8 ;  /* 0x000000000008789c */ /* 0x000fcc0003f0f070 */
[----:B------:R-:W-:Y:S05]  /*0a70*/  @P1 BRA `(.L_x_13) ;  /* 0x0000000000201947 */ /* 0x000fea0003800000 */
[----:B------:R-:W-:Y:S02]  /*0a80*/  UPLOP3.LUT UP2, UPT, UPT, UPT, UPT, 0x40, 0x4 ;  /* 0x000000000004789c */ /* 0x000fe40003f4e870 */
[----:B------:R-:W-:Y:S02]  /*0a90*/  UPLOP3.LUT UP3, UPT, UPT, UPT, UPT, 0x40, 0x4 ;  /* 0x000000000004789c */ /* 0x000fe40003f6e870 */
[----:B------:R-:W-:Y:S01]  /*0aa0*/  UPLOP3.LUT UP0, UPT, UPT, UPT, UPT, 0x40, 0x4 ;  /* 0x000000000004789c */ /* 0x000fe20003f0e870 */
[----:B------:R-:W-:Y:S05]  /*0ab0*/  BRA `(.L_x_13) ;  /* 0x0000000000107947 */ /* 0x000fea0003800000 */
.L_x_12:
[----:B------:R-:W-:Y:S02]  /*0ac0*/  UPLOP3.LUT UP3, UPT, UPT, UPT, UPT, 0x40, 0x4 ;  /* 0x000000000004789c */ /* 0x000fe40003f6e870 */
[----:B------:R-:W-:Y:S02]  /*0ad0*/  UPLOP3.LUT UP2, UPT, UPT, UPT, UPT, 0x80, 0x8 ;  /* 0x000000000008789c */ /* 0x000fe40003f4f070 */
[----:B------:R-:W-:Y:S02]  /*0ae0*/  UPLOP3.LUT UP1, UPT, UPT, UPT, UPT, 0x40, 0x4 ;  /* 0x000000000004789c */ /* 0x000fe40003f2e870 */
[----:B------:R-:W-:Y:S02]  /*0af0*/  UPLOP3.LUT UP0, UPT, UPT, UPT, UPT, 0x80, 0x8 ;  /* 0x000000000008789c */ /* 0x000fe40003f0f070 */
.L_x_13:
[----:B------:R-:W5:Y:S02]  /*0b00*/  SHFL.IDX PT, R0, R74, RZ, 0x1f ;  /* 0x00001fff4a007589 */ /* 0x000f6400000e0000 */
[----:B-----5:R-:W-:-:S13]  /*0b10*/  ISETP.NE.AND P1, PT, R0, RZ, PT ;  /* 0x000000ff0000720c */ /* 0x020fda0003f25270 */
[----:B------:R-:W-:Y:S05]  /*0b20*/  @P1 BRA `(.L_x_14) ;  /* 0x0000000000401947 */ /* 0x000fea0003800000 */
[----:B-1----:R-:W1:Y:S01]  /*0b30*/  S2UR UR4, SR_CgaCtaId ;  /* 0x00000000000479c3 */ /* 0x002e620000008800 */
        /* <DEDUP_REMOVED lines=8> */
[----:B-1----:R1:W1:Y:S01]  /*0bc0*/  SYNCS.EXCH.64 URZ, [UR4+0x38020], UR6 ;  /* 0x0380200604ff75b2 */ /* 0x0022620008000100 */
[----:B------:R1:W1:Y:S01]  /*0bd0*/  SYNCS.EXCH.64 URZ, [UR4+0x38038], UR6 ;  /* 0x0380380604ff75b2 */ /* 0x0002620008000100 */
[----:B------:R1:W1:Y:S01]  /*0be0*/  SYNCS.EXCH.64 URZ, [UR4+0x38028], UR6 ;  /* 0x0380280604ff75b2 */ /* 0x0002620008000100 */
[----:B------:R1:W1:Y:S01]  /*0bf0*/  SYNCS.EXCH.64 URZ, [UR4+0x38040], UR6 ;  /* 0x0380400604ff75b2 */ /* 0x0002620008000100 */
[----:B------:R1:W1:Y:S01]  /*0c00*/  SYNCS.EXCH.64 URZ, [UR4+0x38030], UR6 ;  /* 0x0380300604ff75b2 */ /* 0x0002620008000100 */
[----:B------:R1:W1:Y:S01]  /*0c10*/  SYNCS.EXCH.64 URZ, [UR4+0x38048], UR6 ;  /* 0x0380480604ff75b2 */ /* 0x0002620008000100 */
[----:B------:R-:W-:Y:S01]  /*0c20*/  NOP ;  /* 0x0000000000007918 */ /* 0x000fe20000000000 */
.L_x_14:
[----:B------:R-:W5:Y:S01]  /*0c30*/  SHFL.IDX PT, R0, R74, RZ, 0x1f ;  /* 0x00001fff4a007589 */ /* 0x000f6200000e0000 */
[----:B------:R-:W-:Y:S01]  /*0c40*/  NOP ;  /* 0x0000000000007918 */ /* 0x000fe20000000000 */
[----:B-----5:R-:W-:-:S13]  /*0c50*/  ISETP.NE.AND P1, PT, R0, RZ, PT ;  /* 0x000000ff0000720c */ /* 0x020fda0003f25270 */
[----:B------:R-:W-:Y:S05]  /*0c60*/  @P1 BRA `(.L_x_15) ;  /* 0x0000000000401947 */ /* 0x000fea0003800000 */
[----:B-1----:R-:W1:Y:S01]  /*0c70*/  S2UR UR4, SR_CgaCtaId ;  /* 0x00000000000479c3 */ /* 0x002e620000008800 */
[----:B------:R-:W-:Y:S01]  /*0c80*/  UMOV UR5, 0x400 ;  /* 0x0000040000057882 */ /* 0x000fe20000000000 */
[----:B------:R-:W-:Y:S01]  /*0c90*/  UMOV UR6, 0x1 ;  /* 0x0000000100067882 */ /* 0x000fe20000000000 */
[----:B------:R-:W-:Y:S01]  /*0ca0*/  UMOV UR8, 0x80 ;  /* 0x0000008000087882 */ /* 0x000fe20000000000 */
[----:B------:R-:W-:-:S04]  /*0cb0*/  UIADD3 UR6, UPT, UPT, -UR6, 0x100000, URZ ;  /* 0x0010000006067890 */ /* 0x000fc8000fffe1ff */
[----:B------:R-:W-:Y:S02]  /*0cc0*/  USHF.L.U32 UR7, UR6, 0xb, URZ ;  /* 0x0000000b06077899 */ /* 0x000fe400080006ff */
[----:B------:R-:W-:Y:S02]  /*0cd0*/  USHF.L.U32 UR6, UR6, 0x1, URZ ;  /* 0x0000000106067899 */ /* 0x000fe400080006ff */
[----:B------:R-:W-:-:S04]  /*0ce0*/  UIADD3 UR8, UPT, UPT, -UR8, 0x100000, URZ ;  /* 0x0010000008087890 */ /* 0x000fc8000fffe1ff */
[----:B------:R-:W-:Y:S02]  /*0cf0*/  USHF.L.U32 UR9, UR8, 0xb, URZ ;  /* 0x0000000b08097899 */ /* 0x000fe400080006ff */
[----:B------:R-:W-:Y:S01]  /*0d00*/  USHF.L.U32 UR8, UR8, 0x1, URZ ;  /* 0x0000000108087899 */ /* 0x000fe200080006ff */
[----:B------:R-:W-:Y:S01]  /*0d10*/  ELECT P1, URZ, PT ;  /* 0x0000000000ff782f */ /* 0x000fe20003820000 */
[----:B-1----:R-:W-:Y:S01]  /*0d20*/  ULEA UR4, UR4, UR5, 0x18 ;  /* 0x0000000504047291 */ /* 0x002fe2000f8ec0ff */
[----:B------:R-:W1:Y:S11]  /*0d30*/  FENCE.VIEW.ASYNC.S ;  /* 0x00000000000073c6 */ /* 0x000e760000000000 */
[----:B-1----:R1:W1:Y:S01]  /*0d40*/  SYNCS.EXCH.64 URZ, [UR4+0x38050], UR6 ;  /* 0x0380500604ff75b2 */ /* 0x0022620008000100 */
[----:B------:R1:W1:Y:S01]  /*0d50*/  SYNCS.EXCH.64 URZ, [UR4+0x38058], UR8 ;  /* 0x0380580804ff75b2 */ /* 0x0002620008000100 */
[----:B------:R-:W-:Y:S01]  /*0d60*/  NOP ;  /* 0x0000000000007918 */ /* 0x000fe20000000000 */
.L_x_15:
[----:B------:R-:W5:Y:S01]  /*0d70*/  SHFL.IDX PT, R0, R74, RZ, 0x1f ;  /* 0x00001fff4a007589 */ /* 0x000f6200000e0000 */
[----:B-1----:R-:W-:Y:S01]  /*0d80*/  UP2UR UR4, UPR, URZ, 0x1 ;  /* 0x00000001ff047883 */ /* 0x002fe20008000000 */
[----:B------:R-:W-:Y:S01]  /*0d90*/  ISETP.NE.AND P2, PT, R3, 0x2, PT ;  /* 0x000000020300780c */ /* 0x000fe20003f45270 */
[----:B------:R-:W-:Y:S01]  /*0da0*/  UISETP.NE.AND UP0, UPT, UR41, URZ, UPT ;  /* 0x000000ff2900728c */ /* 0x000fe2000bf05270 */
[----:B------:R-:W-:-:S03]  /*0db0*/  NOP ;  /* 0x0000000000007918 */ /* 0x000fc60000000000 */
[----:B------:R-:W-:Y:S02]  /*0dc0*/  USEL UR5, URZ, 0x2, !UP0 ;  /* 0x00000002ff057887 */ /* 0x000fe4000c000000 */
[----:B------:R-:W-:Y:S02]  /*0dd0*/  UISETP.NE.AND UP0, UPT, UR4, URZ, UPT ;  /* 0x000000ff0400728c */ /* 0x000fe4000bf05270 */
[----:B------:R-:W-:Y:S02]  /*0de0*/  USEL UR4, URZ, 0x2, !UP4 ;  /* 0x00000002ff047887 */ /* 0x000fe4000e000000 */
[----:B------:R-:W-:Y:S02]  /*0df0*/  USEL UR57, UR5, 0x1, !UP5 ;  /* 0x0000000105397887 */ /* 0x000fe4000e800000 */
[----:B------:R-:W-:-:S06]  /*0e00*/  USEL UR4, UR4, 0x1, !UP5 ;  /* 0x0000000104047887 */ /* 0x000fcc000e800000 */
[----:B------:R-:W-:Y:S01]  /*0e10*/  IMAD.U32 R18, RZ, RZ, UR4 ;  /* 0x00000004ff127e24 */ /* 0x000fe2000f8e00ff */
[----:B-----5:R-:W-:-:S13]  /*0e20*/  ISETP.NE.AND P1, PT, R0, RZ, PT ;  /* 0x000000ff0000720c */ /* 0x020fda0003f25270 */
[----:B------:R-:W-:Y:S05]  /*0e30*/  @P1 BRA `(.L_x_16) ;  /* 0x0000000000401947 */ /* 0x000fea0003800000 */
[----:B------:R-:W1:Y:S01]  /*0e40*/  S2UR UR4, SR_CgaCtaId ;  /* 0x00000000000479c3 */ /* 0x000e620000008800 */
        /* <DEDUP_REMOVED lines=15> */
.L_x_16:
[----:B------:R-:W-:Y:S01]  /*0f40*/  NOP ;  /* 0x0000000000007918 */ /* 0x000fe20000000000 */
[----:B------:R-:W-:Y:S05]  /*0f50*/  @!P2 BRA `(.L_x_17) ;  /* 0x000000000024a947 */ /* 0x000fea0003800000 */
[----:B------:R-:W-:Y:S01]  /*0f60*/  ISETP.NE.AND P1, PT, R3, RZ, PT ;  /* 0x000000ff0300720c */ /* 0x000fe20003f25270 */
[----:B-1----:R-:W-:Y:S02]  /*0f70*/  UP2UR UR4, UPR, URZ, 0x1 ;  /* 0x00000001ff047883 */ /* 0x002fe40008000000 */
[----:B------:R-:W-:Y:S01]  /*0f80*/  UPLOP3.LUT UP0, UPT, UPT, UPT, UPT, 0x80, 0x8 ;  /* 0x000000000008789c */ /* 0x000fe20003f0f070 */
[----:B------:R-:W-:-:S03]  /*0f90*/  UMOV UR11, URZ ;  /* 0x000000ff000b7c82 */ /* 0x000fc60008000000 */
[----:B------:R-:W-:Y:S02]  /*0fa0*/  UP2UR UR43, UPR, URZ, 0x1 ;  /* 0x00000001ff2b7883 */ /* 0x000fe40008000000 */
[----:B------:R-:W-:-:S04]  /*0fb0*/  UISETP.NE.AND UP0, UPT, UR4, URZ, UPT ;  /* 0x000000ff0400728c */ /* 0x000fc8000bf05270 */
[----:B------:R-:W-:Y:S07]  /*0fc0*/  @P1 BRA `(.L_x_18) ;  /* 0x00000000001c1947 */ /* 0x000fee0003800000 */
[----:B------:R-:W-:Y:S01]  /*0fd0*/  UMOV UR11, 0x1 ;  /* 0x00000001000b7882 */ /* 0x000fe20000000000 */
[----:B------:R-:W-:Y:S05]  /*0fe0*/  BRA `(.L_x_18) ;  /* 0x0000000000147947 */ /* 0x000fea0003800000 */
.L_x_17:
[----:B-1----:R-:W-:Y:S02]  /*0ff0*/  UP2UR UR4, UPR, URZ, 0x1 ;  /* 0x00000001ff047883 */ /* 0x002fe40008000000 */
[----:B------:R-:W-:Y:S01]  /*1000*/  UPLOP3.LUT UP0, UPT, UPT, UPT, UPT, 0x40, 0x4 ;  /* 0x000000000004789c */ /* 0x000fe20003f0e870 */
[----:B------:R-:W-:-:S03]  /*1010*/  UMOV UR11, 0x2 ;  /* 0x00000002000b7882 */ /* 0x000fc60000000000 */
[----:B------:R-:W-:Y:S02]  /*1020*/  UP2UR UR43, UPR, URZ, 0x1 ;  /* 0x00000001ff2b7883 */ /* 0x000fe40008000000 */
[----:B------:R-:W-:Y:S02]  /*1030*/  UISETP.NE.AND UP0, UPT, UR4, URZ, UPT ;  /* 0x000000ff0400728c */ /* 0x000fe4000bf05270 */
.L_x_18:
[----:B------:R-:W1:Y:S02]  /*1040*/  SHFL.IDX PT, R0, R74, RZ, 0x1f ;  /* 0x00001fff4a007589 */ /* 0x000e6400000e0000 */
        /* <DEDUP_REMOVED lines=13> */
[----:B------:R-:W-:Y:S01]  /*1120*/  NOP ;  /* 0x0000000000007918 */ /* 0x000fe20000000000 */
.L_x_19:
[----:B------:R-:W-:Y:S01]  /*1130*/  NOP ;  /* 0x0000000000007918 */ /* 0x000fe20000000000 */
[----:B------:R-:W-:Y:S05]  /*1140*/  @!P2 BRA `(.L_x_20) ;  /* 0x000000000024a947 */ /* 0x000fea0003800000 */
[----:B------:R-:W-:Y:S01]  /*1150*/  ISETP.NE.AND P1, PT, R3, 0x1, PT ;  /* 0x000000010300780c */ /* 0x000fe20003f25270 */
        /* <DEDUP_REMOVED lines=8> */
.L_x_20:
[----:B-1----:R-:W-:Y:S02]  /*11e0*/  UP2UR UR4, UPR, URZ, 0x1 ;  /* 0x00000001ff047883 */ /* 0x002fe40008000000 */
[----:B------:R-:W-:Y:S01]  /*11f0*/  UPLOP3.LUT UP0, UPT, UPT, UPT, UPT, 0x40, 0x4 ;  /* 0x000000000004789c */ /* 0x000fe20003f0e870 */
[----:B------:R-:W-:-:S03]  /*1200*/  UMOV UR10, 0x2 ;  /* 0x00000002000a7882 */ /* 0x000fc60000000000 */
[----:B------:R-:W-:Y:S02]  /*1210*/  UP2UR UR45, UPR, URZ, 0x1 ;  /* 0x00000001ff2d7883 */ /* 0x000fe40008000000 */
[----:B------:R-:W-:Y:S02]  /*1220*/  UISETP.NE.AND UP0, UPT, UR4, URZ, UPT ;  /* 0x000000ff0400728c */ /* 0x000fe4000bf05270 */
.L_x_21:
[----:B------:R-:W1:Y:S01]  /*1230*/  SHFL.IDX PT, R0, R74, RZ, 0x1f ;  /* 0x00001fff4a007589 */ /* 0x000e6200000e0000 */
[----:B------:R-:W-:Y:S02]  /*1240*/  USEL UR52, URZ, 0x1, !UP4 ;  /* 0x00000001ff347887 */ /* 0x000fe4000e000000 */
[----:B------:R-:W-:Y:S01]  /*1250*/  USEL UR44, URZ, 0x1, UP4 ;  /* 0x00000001ff2c7887 */ /* 0x000fe2000a000000 */
        /* <DEDUP_REMOVED lines=14> */
.L_x_22:
        /* <DEDUP_REMOVED lines=19> */
[----:B------:R1:W1:Y:S01]  /*1470*/  SYNCS.EXCH.64 URZ, [UR4+0x38098], UR8 ;  /* 0x0380980804ff75b2 */ /* 0x0002620008000100 */
[----:B------:R1:W1:Y:S01]  /*1480*/  SYNCS.EXCH.64 URZ, [UR4+0x380a8], UR6 ;  /* 0x0380a80604ff75b2 */ /* 0x0002620008000100 */
[----:B------:R-:W-:Y:S01]  /*1490*/  NOP ;  /* 0x0000000000007918 */ /* 0x000fe20000000000 */
.L_x_23:
        /* <DEDUP_REMOVED lines=22> */
.L_x_24:
[----:B------:R-:W5:Y:S01]  /*1600*/  SHFL.IDX PT, R0, R74, RZ, 0x1f ;  /* 0x00001fff4a007589 */ /* 0x000f6200000e0000 */
[----:B------:R-:W-:Y:S01]  /*1610*/  NOP ;  /* 0x0000000000007918 */ /* 0x000fe20000000000 */
        /* <DEDUP_REMOVED lines=14> */
.L_x_25:
[----:B------:R-:W-:Y:S01]  /*1700*/  ISETP.GT.AND P1, PT, R3, 0x3, PT ;  /* 0x000000030300780c */ /* 0x000fe20003f24270 */
[----:B------:R-:W-:Y:S01]  /*1710*/  NOP ;  /* 0x0000000000007918 */ /* 0x000fe20000000000 */
[----:B-1234-:R-:W-:Y:S11]  /*1720*/  BAR.SYNC.DEFER_BLOCKING 0x0 ;  /* 0x0000000000007b1d */ /* 0x01eff60000010000 */
[----:B------:R-:W-:Y:S05]  /*1730*/  @P1 BRA `(.L_x_26) ;  /* 0x000001f800341947 */ /* 0x000fea0003800000 */
[----:B------:R-:W-:-:S13]  /*1740*/  ISETP.GE.U32.AND P0, PT, R3, 0x2, PT ;  /* 0x000000020300780c */ /* 0x000fda0003f06070 */
[----:B------:R-:W-:Y:S05]  /*1750*/  @!P0 BRA `(.L_x_27) ;  /* 0x0000019400048947 */ /* 0x000fea0003800000 */
[----:B------:R-:W-:Y:S05]  /*1760*/  @!P2 BRA `(.L_x_28) ;  /* 0x000000380004a947 */ /* 0x000fea0003800000 */
[----:B------:R-:W-:-:S08]  /*1770*/  NOP ;  /* 0x0000000000007918 */ /* 0x000fd00000000000 */
[----:B------:R-:W1:-:S00]  /*1780*/  USETMAXREG.DEALLOC.CTAPOOL 0x20 ;  /* 0x00000020000079c8 */ /* 0x000e4000080e0500 */
[----:B------:R-:W2:Y:S08]  /*1790*/  S2UR UR11, SR_CTAID.X ;  /* 0x00000000000b79c3 */ /* 0x000eb00000002500 */
[----:B-1----:R-:W1:Y:S01]  /*17a0*/  LDC R0, c[0x0][0x380] ;  /* 0x0000e000ff007b82 */ /* 0x002e620000000800 */
[----:B--2---:R-:W-:-:S06]  /*17b0*/  USHF.L.U32 UR4, UR11, 0x8, URZ ;  /* 0x000000080b047899 */ /* 0x004fcc00080006ff */
[----:B-1----:R-:W-:-:S13]  /*17c0*/  ISETP.LE.U32.AND P0, PT, R0, UR4, PT ;  /* 0x0000000400007c0c */ /* 0x002fda000bf03070 */
[----:B------:R-:W-:Y:S05]  /*17d0*/  @P0 EXIT ;  /* 0x000000000000094d */ /* 0x000fea0003800000 */
[----:B------:R-:W1:Y:S01]  /*17e0*/  S2UR UR18, SR_CgaCtaId ;  /* 0x00000000001279c3 */ /* 0x000e620000008800 */
[----:B------:R-:W-:Y:S01]  /*17f0*/  UMOV UR4, 0x40 ;  /* 0x0000004000047882 */ /* 0x000fe20000000000 */
[----:B------:R-:W-:Y:S01]  /*1800*/  NOP ;  /* 0x0000000000007918 */ /* 0x000fe20000000000 */
[----:B-1----:R-:W-:-:S03]  /*1810*/  ULEA UR5, UR18, UR4, 0x18 ;  /* 0x0000000412057291 */ /* 0x002fc6000f8ec0ff */
[----:B------:R-:W-:Y:S02]  /*1820*/  UMOV UR4, 0x400 ;  /* 0x0000040000047882 */ /* 0x000fe40000000000 */
[----:B------:R-:W-:-:S04]  /*1830*/  ULEA UR18, UR18, UR4, 0x18 ;  /* 0x0000000412127291 */ /* 0x000fc8000f8ec0ff */
[----:B------:R-:W1:Y:S02]  /*1840*/  LDS.U8 R0, [UR5+0x1c] ;  /* 0x00001c05ff007984 */ /* 0x000e640008000000 */
[----:B-1----:R-:W-:-:S13]  /*1850*/  ISETP.NE.AND P0, PT, R0, RZ, PT ;  /* 0x000000ff0000720c */ /* 0x002fda0003f05270 */
[----:B------:R-:W-:Y:S05]  /*1860*/  @P0 BRA `(.L_x_29) ;  /* 0x0000000000580947 */ /* 0x000fea0003800000 */
[----:B------:R-:W-:-:S13]  /*1870*/  ELECT P0, URZ, PT ;  /* 0x0000000000ff782f */ /* 0x000fda0003800000 */
[----:B------:R-:W-:Y:S05]  /*1880*/  @!P0 BRA `(.L_x_30) ;  /* 0x0000000000608947 */ /* 0x000fea0003800000 */
[----:B------:R-:W-:Y:S01]  /*1890*/  UMOV UR4, 0x10 ;  /* 0x0000001000047882 */ /* 0x000fe20000000000 */
[----:B------:R-:W-:Y:S01]  /*18a0*/  HFMA2 R0, -RZ, RZ, 0, 5.9604644775390625e-08 ;  /* 0x00000001ff007431 */ /* 0x000fe200000001ff */
[----:B------:R-:W-:-:S03]  /*18b0*/  MOV R2, 0xffff ;  /* 0x0000ffff00027802 */ /* 0x000fc60000000f00 */
[----:B------:R-:W-:Y:S04]  /*18c0*/  DEPBAR.LE SB1, 0x36 ;  /* 0x00009d800000791a */ /* 0x000fe80000000000 */
[----:B------:R-:W1:Y:S02]  /*18d0*/  UTCATOMSWS.FIND_AND_SET.ALIGN UP0, UR4, UR4 ;  /* 0x00000004000475e3 */ /* 0x000e640008000800 */
[----:B-1----:R-:W-:Y:S01]  /*18e0*/  MOV R3, UR4 ;  /* 0x0000000400037c02 */ /* 0x002fe20008000f00 */
[----:B------:R-:W-:Y:S06]  /*18f0*/  BRA.U UP0, `(.L_x_31) ;  /* 0x0000000100187547 */ /* 0x000fec000b800000 */
.L_x_32:
[----:B------:R-:W-:Y:S05]  /*1900*/  NANOSLEEP 0x64 ;  /* 0x000000640000795d */ /* 0x000fea0003800000 */
[----:B------:R-:W-:-:S05]  /*1910*/  UMOV UR4, 0x10 ;  /* 0x0000001000047882 */ /* 0x000fca0000000000 */
[----:B------:R-:W-:Y:S04]  /*1920*/  DEPBAR.LE SB1, 0x36 ;  /* 0x00009d800000791a */ /* 0x000fe80000000000 */
[----:B------:R-:W1:Y:S02]  /*1930*/  UTCATOMSWS.FIND_AND_SET.ALIGN UP0, UR4, UR4 ;  /* 0x00000004000475e3 */ /* 0x000e640008000800 */
[----:B-1----:R-:W-:Y:S01]  /*1940*/  MOV R3, UR4 ;  /* 0x0000000400037c02 */ /* 0x002fe20008000f00 */
[----:B------:R-:W-:Y:S05]  /*1950*/  BRA.U !UP0, `(.L_x_32) ;  /* 0xfffffffd08e87547 */ /* 0x000fea000b83ffff */
.L_x_31:
[-C--:B------:R-:W-:Y:S02]  /*1960*/  SHF.L.U32 R2, R2, R3.reuse, RZ ;  /* 0x0000000302027219 */ /* 0x080fe400000006ff */
[----:B------:R-:W-:Y:S01]  /*1970*/  SHF.L.U32 R0, R0, R3, RZ ;  /* 0x0000000300007219 */ /* 0x000fe200000006ff */
[----:B------:R-:W-:Y:S02]  /*1980*/  IMAD.SHL.U32 R3, R3, 0x20, RZ ;  /* 0x0000002003037824 */ /* 0x000fe400078e00ff */
[----:B------:R1:W-:Y:S04]  /*1990*/  ATOMS.OR RZ, [UR5+0x14], R2 ;  /* 0x00001402ffff798c */ /* 0x0003e8000b000005 */
[----:B------:R1:W-:Y:S04]  /*19a0*/  ATOMS.OR RZ, [UR5+0x18], R0 ;  /* 0x00001800ffff798c */ /* 0x0003e8000b000005 */
[----:B------:R1:W-:Y:S01]  /*19b0*/  STS [UR18+0x380e0], R3 ;  /* 0x0380e003ff007988 */ /* 0x0003e20008000812 */
[----:B------:R-:W-:Y:S05]  /*19c0*/  BRA `(.L_x_30) ;  /* 0x0000000000107947 */ /* 0x000fea0003800000 */
.L_x_29:
[----:B------:R-:W-:Y:S02]  /*19d0*/  MOV R0, 0xffffffff ;  /* 0xffffffff00007802 */ /* 0x000fe40000000f00 */
[----:B------:R-:W-:-:S03]  /*19e0*/  MOV R2, 0x1a10 ;  /* 0x00001a1000027802 */ /* 0x000fc60000000f00 */
[----:B------:R1:W-:Y:S04]  /*19f0*/  STS [UR18+0x380e0], R0 ;  /* 0x0380e000ff007988 */ /* 0x0003e80008000812 */
[----:B-1----:R-:W-:Y:S05]  /*1a00*/  CALL.REL.NOINC `($__internal_1_$__cuda_sm10x_tcgen05_guardrail_trap_phase_invalid_during_alloc) ;  /* 0x0000026000407944 */ /* 0x002fea0003c00000 */
.L_x_30:
[----:B------:R-:W-:Y:S05]  /*1a10*/  WARPSYNC.ALL ;  /* 0x0000000000007948 */ /* 0x000fea0003800000 */
[----:B------:R-:W2:Y:S02]  /*1a20*/  LDCU UR10, c[0x0][0x384] ;  /* 0x00007080ff0a77ac */ /* 0x000ea40008000800 */
[----:B--2---:R-:W-:Y:S01]  /*1a30*/  ISETP.NE.AND P0, PT, RZ, UR10, PT ;  /* 0x0000000aff007c0c */ /* 0x004fe2000bf05270 */
[----:B------:R-:W-:-:S12]  /*1a40*/  NOP ;  /* 0x0000000000007918 */ /* 0x000fd80000000000 */
[----:B------:R-:W-:Y:S05]  /*1a50*/  @!P0 EXIT ;  /* 0x000000000000894d */ /* 0x000fea0003800000 */
[----:B------:R-:W-:Y:S01]  /*1a60*/  UIADD3 UR9, UPT, UPT, UR10, 0x3f, URZ ;  /* 0x0000003f0a097890 */ /* 0x000fe2000fffe0ff */
[----:B------:R-:W-:Y:S01]  /*1a70*/  BSSY.RECONVERGENT B0, `(.L_x_33) ;  /* 0x0000014000007945 */ /* 0x000fe20003800200 */
[----:B------:R-:W-:Y:S02]  /*1a80*/  ULEA UR7, UR11, 0x4, 0x2 ;  /* 0x000000040b077891 */ /* 0x000fe4000f8e10ff */
[----:B------:R-:W-:Y:S02]  /*1a90*/  USHF.R.S32.HI UR5, URZ, 0x1f, UR9 ;  /* 0x0000001fff057899 */ /* 0x000fe40008011409 */
[----:B------:R-:W-:Y:S02]  /*1aa0*/  ULOP3.LUT UR8, UR7, 0x3fffffc, URZ, 0xc0, !UPT ;  /* 0x03fffffc07087892 */ /* 0x000fe4000f8ec0ff */
[----:B------:R-:W-:Y:S02]  /*1ab0*/  ULEA.HI UR7, UR5, UR9, URZ, 0x6 ;  /* 0x0000000905077291 */ /* 0x000fe4000f8f30ff */
[----:B------:R-:W-:-:S02]  /*1ac0*/  UIADD3 UR4, UPT, UPT, UR18, 0x20000, URZ ;  /* 0x0002000012047890 */ /* 0x000fc4000fffe0ff */
[----:B------:R-:W-:Y:S02]  /*1ad0*/  USHF.R.S32.HI UR7, URZ, 0x6, UR7 ;  /* 0x00000006ff077899 */ /* 0x000fe40008011407 */
[----:B------:R-:W-:Y:S02]  /*1ae0*/  USHF.R.U32.HI UR4, URZ, 0x4, UR4 ;  /* 0x00000004ff047899 */ /* 0x000fe40008011604 */
[----:B------:R-:W-:Y:S02]  /*1af0*/  UISETP.LT.AND UP0, UPT, UR7, UR8, UPT ;  /* 0x000000080700728c */ /* 0x000fe4000bf01270 */
[----:B------:R-:W-:Y:S02]  /*1b00*/  USHF.R.U32.HI UR6, URZ, 0x4, UR18 ;  /* 0x00000004ff067899 */ /* 0x000fe40008011612 */
[----:B------:R-:W-:Y:S02]  /*1b10*/  ULOP3.LUT UR5, UR4, 0x3fff, URZ, 0xc0, !UPT ;  /* 0x00003fff04057892 */ /* 0x000fe4000f8ec0ff */
[----:B------:R-:W-:-:S02]  /*1b20*/  USEL UR7, UR7, UR8, UP0 ;  /* 0x0000000807077287 */ /* 0x000fc40008000000 */
[----:B------:R-:W-:Y:S02]  /*1b30*/  ULOP3.LUT UR6, UR6, 0x3fff, URZ, 0xc0, !UPT ;  /* 0x00003fff06067892 */ /* 0x000fe4000f8ec0ff */
[----:B------:R-:W-:Y:S02]  /*1b40*/  ULOP3.LUT UR4, UR5, 0x10000, URZ, 0xfc, !UPT ;  /* 0x0001000005047892 */ /* 0x000fe4000f8efcff */
[----:B------:R-:W-:Y:S01]  /*1b50*/  ULOP3.LUT UR21, UR5, 0x2000000, URZ, 0xfc, !UPT ;  /* 0x0200000005157892 */ /* 0x000fe2000f8efcff */
[----:B-1----:R-:W-:Y:S01]  /*1b60*/  MOV R2, UR7 ;  /* 0x0000000700027c02 */ /* 0x002fe20008000f00 */
[----:B------:R-:W-:Y:S01]  /*1b70*/  ULOP3.LUT UR6, UR6, 0x10000, URZ, 0xfc, !UPT ;  /* 0x0001000006067892 */ /* 0x000fe2000f8efcff */
[----:B------:R-:W-:Y:S01]  /*1b80*/  UMOV UR5, 0x40004040 ;  /* 0x4000404000057882 */ /* 0x000fe20000000000 */
[----:B------:R-:W-:Y:S06]  /*1b90*/  @!P4 BRA `(.L_x_34) ;  /* 0x000000000004c947 */ /* 0x000fec0003800000 */
[----:B------:R-:W-:Y:S05]  /*1ba0*/  BPT.TRAP 0x1 ;  /* 0x000000040000795c */ /* 0x000fea0000300000 */
.L_x_34:
[----:B------:R-:W-:Y:S05]  /*1bb0*/  BSYNC.RECONVERGENT B0 ;  /* 0x0000000000007941 */ /* 0x000fea0003800200 */
.L_x_33:
[----:B------:R-:W-:-:S04]  /*1bc0*/  SHF.L.U32 R4, RZ, 0x1f, RZ ;  /* 0x0000001fff047819 */ /* 0x000fc800000006ff */
[----:B------:R-:W1:Y:S02]  /*1bd0*/  SYNCS.PHASECHK.TRANS64.TRYWAIT P0, [UR18+0x38000], R4 ;  /* 0x03800004ff0075a7 */ /* 0x000e640008001112 */
[----:B-1----:R-:W-:Y:S05]  /*1be0*/  @!P0 BRA `(.L_x_35) ;  /* 0x0000024800e48947 */ /* 0x002fea0003800000 */
.L_x_420:
[----:B------:R-:W-:Y:S05]  /*1bf0*/  BRA.U !UP1, `(.L_x_36) ;  /* 0x0000000109047547 */ /* 0x000fea000b800000 */
[----:B------:R-:W-:Y:S05]  /*1c00*/  BPT.TRAP 0x1 ;  /* 0x000000040000795c */ /* 0x000fea0000300000 */
.L_x_36:
[----:B------:R-:W2:Y:S01]  /*1c10*/  SYNCS.PHASECHK.TRANS64.TRYWAIT P0, [UR18+0x38020], R4 ;  /* 0x03802004ff0075a7 */ /* 0x000ea20008001112 */
[----:B------:R-:W-:-:S06]  /*1c20*/  ULOP3.LUT UR7, UR57, 0x1, URZ, 0xc0, !UPT ;  /* 0x0000000139077892 */ /* 0x000fcc000f8ec0ff */
[----:B------:R-:W-:Y:S01]  /*1c30*/  MOV R0, UR7 ;  /* 0x0000000700007c02 */ /* 0x000fe20008000f00 */
[----:B--2---:R-:W-:Y:S06]  /*1c40*/  @!P0 BRA `(.L_x_37) ;  /* 0x0000024800e48947 */ /* 0x004fec0003800000 */
.L_x_422:
[----:B------:R-:W-:-:S13]  /*1c50*/  R2UR UR7, R0 ;  /* 0x00000000000772ca */ /* 0x000fda00000e0000 */
[----:B------:R-:W-:-:S09]  /*1c60*/  UISETP.NE.U32.AND UP0, UPT, UR7, 0x1, UPT ;  /* 0x000000010700788c */ /* 0x000fd2000bf05070 */
[----:B------:R-:W-:Y:S05]  /*1c70*/  BRA.U !UP0, `(.L_x_38) ;  /* 0x0000000108047547 */ /* 0x000fea000b800000 */
[----:B------:R-:W-:Y:S05]  /*1c80*/  BPT.TRAP 0x1 ;  /* 0x000000040000795c */ /* 0x000fea0000300000 */
.L_x_38:
[----:B-1----:R-:W-:Y:S01]  /*1c90*/  IMAD.MOV.U32 R3, RZ, RZ, 0x1 ;  /* 0x00000001ff037424 */ /* 0x002fe200078e00ff */
[----:B------:R-:W-:Y:S01]  /*1ca0*/  CS2R R6, SRZ ;  /* 0x0000000000067805 */ /* 0x000fe2000001ff00 */
[----:B------:R-:W-:-:S03]  /*1cb0*/  IMAD.MOV.U32 R5, RZ, RZ, RZ ;  /* 0x000000ffff057224 */ /* 0x000fc600078e00ff */
[----:B------:R-:W-:-:S04]  /*1cc0*/  SHF.L.U32 R3, R3, 0x1f, RZ ;  /* 0x0000001f03037819 */ /* 0x000fc800000006ff */
[----:B------:R-:W1:Y:S02]  /*1cd0*/  SYNCS.PHASECHK.TRANS64.TRYWAIT P0, [UR18+0x38058], R3 ;  /* 0x03805803ff0075a7 */ /* 0x000e640008001112 */
[----:B-1----:R-:W-:Y:S05]  /*1ce0*/  @!P0 BRA `(.L_x_39) ;  /* 0x0000024800d48947 */ /* 0x002fea0003800000 */
.L_x_424:
[----:B------:R-:W-:Y:S01]  /*1cf0*/  R2UR UR11, R7 ;  /* 0x00000000070b72ca */ /* 0x000fe200000e0000 */
[----:B------:R-:W-:Y:S01]  /*1d00*/  IMAD.MOV.U32 R7, RZ, RZ, RZ ;  /* 0x000000ffff077224 */ /* 0x000fe200078e00ff */
[----:B------:R-:W-:Y:S01]  /*1d10*/  R2UR UR23, R5 ;  /* 0x00000000051772ca */ /* 0x000fe200000e0000 */
[----:B------:R-:W-:Y:S01]  /*1d20*/  IMAD.MOV.U32 R5, RZ, RZ, RZ ;  /* 0x000000ffff057224 */ /* 0x000fe200078e00ff */
[----:B------:R-:W-:Y:S01]  /*1d30*/  R2UR UR9, R6 ;  /* 0x00000000060972ca */ /* 0x000fe200000e0000 */
[----:B------:R-:W-:Y:S01]  /*1d40*/  IMAD.MOV.U32 R6, RZ, RZ, RZ ;  /* 0x000000ffff067224 */ /* 0x000fe200078e00ff */
[----:B------:R-:W-:Y:S01]  /*1d50*/  R2UR UR19, R7 ;  /* 0x00000000071372ca */ /* 0x000fe200000e0000 */
[----:B------:R-:W-:Y:S01]  /*1d60*/  UIADD3 UR28, UPT, UPT, UR4, 0x2, URZ ;  /* 0x00000002041c7890 */ /* 0x000fe2000fffe0ff */
[----:B------:R-:W-:Y:S01]  /*1d70*/  R2UR UR17, R5 ;  /* 0x00000000051172ca */ /* 0x000fe200000e0000 */
[----:B------:R-:W-:Y:S01]  /*1d80*/  UIADD3 UR14, UPT, UPT, UR6, 0x2, URZ ;  /* 0x00000002060e7890 */ /* 0x000fe2000fffe0ff */
[----:B------:R-:W-:Y:S01]  /*1d90*/  R2UR UR20, R7 ;  /* 0x00000000071472ca */ /* 0x000fe200000e0000 */
[----:B------:R-:W-:Y:S01]  /*1da0*/  UIADD3 UR30, UPT, UPT, UR4, 0x4, URZ ;  /* 0x00000004041e7890 */ /* 0x000fe2000fffe0ff */
[C---:B------:R-:W-:Y:S01]  /*1db0*/  R2UR UR25, R6.reuse ;  /* 0x00000000061972ca */ /* 0x040fe200000e0000 */
        /* <DEDUP_REMOVED lines=15> */
[----:B------:R-:W-:Y:S01]  /*1eb0*/  R2UR UR65, R6 ;  /* 0x00000000064172ca */ /* 0x000fe200000e0000 */
[----:B------:R-:W-:Y:S01]  /*1ec0*/  UIADD3 UR26, UPT, UPT, UR6, 0x404, URZ ;  /* 0x00000404061a7890 */ /* 0x000fe2000fffe0ff */
[----:B------:R-:W-:Y:S01]  /*1ed0*/  R2UR UR64, R5 ;  /* 0x00000000054072ca */ /* 0x000fe200000e0000 */
[----:B------:R-:W-:Y:S01]  /*1ee0*/  UMOV UR76, 0x0 ;  /* 0x00000000004c7882 */ /* 0x000fe20000000000 */
[----:B------:R-:W-:Y:S01]  /*1ef0*/  UMOV UR77, 0x8100010 ;  /* 0x08100010004d7882 */ /* 0x000fe20000000000 */
[----:B------:R-:W-:Y:S01]  /*1f00*/  UMOV UR7, 0x40004040 ;  /* 0x4000404000077882 */ /* 0x000fe20000000000 */
[----:B------:R-:W-:Y:S01]  /*1f10*/  UIADD3 UR46, UPT, UPT, UR4, 0x206, URZ ;  /* 0x00000206042e7890 */ /* 0x000fe2000fffe0ff */
[----:B------:R2:W-:Y:S01]  /*1f20*/  UTCHMMA gdesc[UR6], gdesc[UR4], tmem[UR11], tmem[UR76], idesc[UR77], !UPT ;  /* 0x00ff4c04060075ea */ /* 0x0005e2000f80000b */
[----:B------:R-:W-:Y:S01]  /*1f30*/  UMOV UR74, 0x0 ;  /* 0x00000000004a7882 */ /* 0x000fe20000000000 */
[----:B------:R-:W-:Y:S01]  /*1f40*/  UMOV UR75, 0x8100010 ;  /* 0x08100010004b7882 */ /* 0x000fe20000000000 */
[----:B------:R-:W-:Y:S01]  /*1f50*/  UMOV UR29, 0x40004040 ;  /* 0x40004040001d7882 */ /* 0x000fe20000000000 */
[----:B------:R-:W-:Y:S01]  /*1f60*/  UIADD3 UR40, UPT, UPT, UR6, 0x406, URZ ;  /* 0x0000040606287890 */ /* 0x000fe2000fffe0ff */
[----:B------:R-:W-:Y:S01]  /*1f70*/  UMOV UR15, 0x40004040 ;  /* 0x40004040000f7882 */ /* 0x000fe20000000000 */
[----:B------:R-:W-:Y:S01]  /*1f80*/  UIADD3 UR48, UPT, UPT, UR4, 0x400, URZ ;  /* 0x0000040004307890 */ /* 0x000fe2000fffe0ff */
[----:B------:R3:W-:Y:S01]  /*1f90*/  UTCHMMA gdesc[UR14], gdesc[UR28], tmem[UR9], tmem[UR74], idesc[UR75], UPT ;  /* 0x00ff4a1c0e0075ea */ /* 0x0007e2000b800009 */
[----:B------:R-:W-:Y:S01]  /*1fa0*/  UMOV UR31, 0x40004040 ;  /* 0x40004040001f7882 */ /* 0x000fe20000000000 */
[----:B------:R-:W-:Y:S01]  /*1fb0*/  UIADD3 UR34, UPT, UPT, UR6, 0x800, URZ ;  /* 0x0000080006227890 */ /* 0x000fe2000fffe0ff */
[----:B------:R-:W-:Y:S01]  /*1fc0*/  UMOV UR13, 0x40004040 ;  /* 0x40004040000d7882 */ /* 0x000fe20000000000 */
[----:B------:R-:W-:Y:S01]  /*1fd0*/  UMOV UR37, 0x40004040 ;  /* 0x4000404000257882 */ /* 0x000fe20000000000 */
[----:B------:R-:W-:Y:S01]  /*1fe0*/  UMOV UR39, 0x40004040 ;  /* 0x4000404000277882 */ /* 0x000fe20000000000 */
[----:B------:R4:W-:Y:S01]  /*1ff0*/  UTCHMMA gdesc[UR12], gdesc[UR30], tmem[UR23], tmem[UR76], idesc[UR77], UPT ;  /* 0x00ff4c1e0c0075ea */ /* 0x0009e2000b800017 */
[----:B------:R-:W-:Y:S01]  /*2000*/  UIADD3 UR50, UPT, UPT, UR4, 0x402, URZ ;  /* 0x0000040204327890 */ /* 0x000fe2000fffe0ff */
[----:B------:R-:W-:Y:S01]  /*2010*/  UMOV UR43, 0x40004040 ;  /* 0x40004040002b7882 */ /* 0x000fe20000000000 */
[----:B------:R-:W-:-:S02]  /*2020*/  UIADD3 UR32, UPT, UPT, UR6, 0x802, URZ ;  /* 0x0000080206207890 */ /* 0x000fc4000fffe0ff */
[----:B------:R-:W-:Y:S01]  /*2030*/  UIADD3 UR52, UPT, UPT, UR4, 0x404, URZ ;  /* 0x0000040404347890 */ /* 0x000fe2000fffe0ff */
[----:B------:R-:W-:Y:S01]  /*2040*/  UMOV UR45, 0x40004040 ;  /* 0x40004040002d7882 */ /* 0x000fe20000000000 */
[----:B------:R-:W-:Y:S01]  /*2050*/  UIADD3 UR24, UPT, UPT, UR6, 0x804, URZ ;  /* 0x0000080406187890 */ /* 0x000fe2000fffe0ff */
[----:B--2---:R-:W-:Y:S01]  /*2060*/  R2UR UR7, R0 ;  /* 0x00000000000772ca */ /* 0x004fe200000e0000 */
[----:B------:R-:W-:Y:S01]  /*2070*/  UMOV UR11, 0x40004040 ;  /* 0x40004040000b7882 */ /* 0x000fe20000000000 */
[----:B------:R-:W-:Y:S01]  /*2080*/  UMOV UR27, 0x40004040 ;  /* 0x40004040001b7882 */ /* 0x000fe20000000000 */
[----:B------:R2:W-:Y:S01]  /*2090*/  UTCHMMA gdesc[UR10], gdesc[UR36], tmem[UR19], tmem[UR76], idesc[UR77], UPT ;  /* 0x00ff4c240a0075ea */ /* 0x0005e2000b800013 */
[----:B------:R-:W-:Y:S02]  /*20a0*/  UIADD3 UR54, UPT, UPT, UR4, 0x406, URZ ;  /* 0x0000040604367890 */ /* 0x000fe4000fffe0ff */
[----:B------:R-:W-:Y:S01]  /*20b0*/  UIADD3 UR16, UPT, UPT, UR6, 0x806, URZ ;  /* 0x0000080606107890 */ /* 0x000fe2000fffe0ff */
[----:B---3--:R-:W-:Y:S01]  /*20c0*/  UMOV UR9, 0x40004040 ;  /* 0x4000404000097882 */ /* 0x008fe20000000000 */
[----:B------:R-:W-:Y:S01]  /*20d0*/  UIADD3 UR56, UPT, UPT, UR4, 0x600, URZ ;  /* 0x0000060004387890 */ /* 0x000fe2000fffe0ff */
[----:B------:R3:W-:Y:S01]  /*20e0*/  UTCHMMA gdesc[UR8], gdesc[UR38], tmem[UR17], tmem[UR76], idesc[UR77], UPT ;  /* 0x00ff4c26080075ea */ /* 0x0007e2000b800011 */
[----:B------:R-:W-:Y:S01]  /*20f0*/  UMOV UR47, 0x40004040 ;  /* 0x40004040002f7882 */ /* 0x000fe20000000000 */
[----:B------:R-:W-:Y:S01]  /*2100*/  UIADD3 UR14, UPT, UPT, UR6, 0xc00, URZ ;  /* 0x00000c00060e7890 */ /* 0x000fe2000fffe0ff */
[----:B------:R-:W-:Y:S01]  /*2110*/  UMOV UR41, 0x40004040 ;  /* 0x4000404000297882 */ /* 0x000fe20000000000 */
[----:B----4-:R-:W-:Y:S01]  /*2120*/  UMOV UR23, 0x40004040 ;  /* 0x4000404000177882 */ /* 0x010fe20000000000 */
[----:B------:R-:W-:Y:S01]  /*2130*/  UIADD3 UR58, UPT, UPT, UR4, 0x602, URZ ;  /* 0x00000602043a7890 */ /* 0x000fe2000fffe0ff */
[----:B------:R4:W-:Y:S01]  /*2140*/  UTCHMMA gdesc[UR22], gdesc[UR42], tmem[UR20], tmem[UR76], idesc[UR77], UPT ;  /* 0x00ff4c2a160075ea */ /* 0x0009e2000b800014 */
[----:B------:R5:W-:Y:S01]  /*2150*/  UTCHMMA gdesc[UR26], gdesc[UR44], tmem[UR25], tmem[UR74], idesc[UR75], UPT ;  /* 0x00ff4a2c1a0075ea */ /* 0x000be2000b800019 */
[----:B------:R-:W-:Y:S01]  /*2160*/  UMOV UR49, 0x40004040 ;  /* 0x4000404000317882 */ /* 0x000fe20000000000 */
[----:B------:R-:W-:Y:S01]  /*2170*/  UIADD3 UR12, UPT, UPT, UR6, 0xc02, URZ ;  /* 0x00000c02060c7890 */ /* 0x000fe2000fffe0ff */
[----:B------:R-:W-:Y:S01]  /*2180*/  UMOV UR35, 0x40004040 ;  /* 0x4000404000237882 */ /* 0x000fe20000000000 */
[----:B------:R-:W-:-:S02]  /*2190*/  UIADD3 UR60, UPT, UPT, UR4, 0x604, URZ ;  /* 0x00000604043c7890 */ /* 0x000fc4000fffe0ff */
[----:B------:R-:W-:Y:S01]  /*21a0*/  UIADD3 UR62, UPT, UPT, UR4, 0x606, URZ ;  /* 0x00000606043e7890 */ /* 0x000fe2000fffe0ff */
[----:B------:R-:W-:Y:S01]  /*21b0*/  UMOV UR51, 0x40004040 ;  /* 0x4000404000337882 */ /* 0x000fe20000000000 */
[----:B--2---:R-:W-:Y:S01]  /*21c0*/  UIADD3 UR10, UPT, UPT, UR6, 0xc04, URZ ;  /* 0x00000c04060a7890 */ /* 0x004fe2000fffe0ff */
[----:B------:R-:W-:Y:S01]  /*21d0*/  UMOV UR33, 0x40004040 ;  /* 0x4000404000217882 */ /* 0x000fe20000000000 */
[----:B------:R-:W-:Y:S01]  /*21e0*/  UMOV UR53, 0x40004040 ;  /* 0x4000404000357882 */ /* 0x000fe20000000000 */
[----:B------:R-:W-:Y:S01]  /*21f0*/  UMOV UR55, 0x40004040 ;  /* 0x4000404000377882 */ /* 0x000fe20000000000 */
[----:B------:R-:W-:Y:S01]  /*2200*/  UMOV UR73, 0x8100010 ;  /* 0x0810001000497882 */ /* 0x000fe20000000000 */
[----:B------:R-:W-:Y:S01]  /*2210*/  UMOV UR57, 0x40004040 ;  /* 0x4000404000397882 */ /* 0x000fe20000000000 */
[----:B---3--:R-:W-:Y:S01]  /*2220*/  UIADD3 UR8, UPT, UPT, UR6, 0xc06, URZ ;  /* 0x00000c0606087890 */ /* 0x008fe2000fffe0ff */
[----:B------:R-:W-:Y:S01]  /*2230*/  UMOV UR17, 0x40004040 ;  /* 0x4000404000117882 */ /* 0x000fe20000000000 */
[----:B------:R-:W-:Y:S01]  /*2240*/  UMOV UR59, 0x40004040 ;  /* 0x40004040003b7882 */ /* 0x000fe20000000000 */
[----:B------:R-:W-:Y:S01]  /*2250*/  UMOV UR61, 0x40004040 ;  /* 0x40004040003d7882 */ /* 0x000fe20000000000 */
[----:B------:R-:W-:Y:S01]  /*2260*/  UMOV UR63, 0x40004040 ;  /* 0x40004040003f7882 */ /* 0x000fe20000000000 */
[----:B------:R-:W-:Y:S01]  /*2270*/  UISETP.NE.AND UP4, UPT, UR7, URZ, UPT ;  /* 0x000000ff0700728c */ /* 0x000fe2000bf85270 */
[----:B----4-:R-:W-:Y:S01]  /*2280*/  UMOV UR22, 0x0 ;  /* 0x0000000000167882 */ /* 0x010fe20000000000 */
[----:B------:R-:W-:Y:S01]  /*2290*/  UMOV UR23, 0x8100010 ;  /* 0x0810001000177882 */ /* 0x000fe20000000000 */
[----:B-----5:R-:W-:Y:S01]  /*22a0*/  UMOV UR26, 0x0 ;  /* 0x00000000001a7882 */ /* 0x020fe20000000000 */
[----:B------:R-:W-:Y:S01]  /*22b0*/  UMOV UR27, 0x8100010 ;  /* 0x08100010001b7882 */ /* 0x000fe20000000000 */
[----:B------:R2:W-:Y:S01]  /*22c0*/  UTCHMMA gdesc[UR40], gdesc[UR46], tmem[UR72], tmem[UR22], idesc[UR23], UPT ;  /* 0x00ff162e280075ea */ /* 0x0005e2000b800048 */
[----:B------:R3:W-:Y:S01]  /*22d0*/  UTCHMMA gdesc[UR34], gdesc[UR48], tmem[UR71], tmem[UR26], idesc[UR27], UPT ;  /* 0x00ff1a30220075ea */ /* 0x0007e2000b800047 */
[----:B------:R-:W-:Y:S01]  /*22e0*/  UMOV UR25, 0x40004040 ;  /* 0x4000404000197882 */ /* 0x000fe20000000000 */
[----:B--2---:R-:W-:Y:S01]  /*22f0*/  UMOV UR40, 0x0 ;  /* 0x0000000000287882 */ /* 0x004fe20000000000 */
[----:B---3--:R-:W-:Y:S01]  /*2300*/  UMOV UR34, 0x0 ;  /* 0x0000000000227882 */ /* 0x008fe20000000000 */
[----:B------:R-:W-:Y:S01]  /*2310*/  UMOV UR35, 0x8100010 ;  /* 0x0810001000237882 */ /* 0x000fe20000000000 */
[----:B------:R-:W-:Y:S01]  /*2320*/  UMOV UR41, 0x8100010 ;  /* 0x0810001000297882 */ /* 0x000fe20000000000 */
[----:B------:R-:W-:Y:S01]  /*2330*/  UMOV UR72, 0x0 ;  /* 0x0000000000487882 */ /* 0x000fe20000000000 */
[----:B------:R2:W-:Y:S01]  /*2340*/  UTCHMMA gdesc[UR32], gdesc[UR50], tmem[UR70], tmem[UR34], idesc[UR35], UPT ;  /* 0x00ff2232200075ea */ /* 0x0005e2000b800046 */
[----:B------:R2:W-:Y:S01]  /*2350*/  UTCHMMA gdesc[UR24], gdesc[UR52], tmem[UR69], tmem[UR40], idesc[UR41], UPT ;  /* 0x00ff2834180075ea */ /* 0x0005e2000b800045 */
[----:B------:R2:W-:Y:S01]  /*2360*/  UTCHMMA gdesc[UR16], gdesc[UR54], tmem[UR68], tmem[UR72], idesc[UR73], UPT ;  /* 0x00ff4836100075ea */ /* 0x0005e2000b800044 */
[----:B------:R2:W-:Y:S01]  /*2370*/  UTCHMMA gdesc[UR14], gdesc[UR56], tmem[UR67], tmem[UR26], idesc[UR27], UPT ;  /* 0x00ff1a380e0075ea */ /* 0x0005e2000b800043 */
[----:B------:R2:W-:Y:S01]  /*2380*/  UTCHMMA gdesc[UR12], gdesc[UR58], tmem[UR66], tmem[UR76], idesc[UR77], UPT ;  /* 0x00ff4c3a0c0075ea */ /* 0x0005e2000b800042 */
[----:B------:R2:W-:Y:S01]  /*2390*/  UTCHMMA gdesc[UR10], gdesc[UR60], tmem[UR65], tmem[UR74], idesc[UR75], UPT ;  /* 0x00ff4a3c0a0075ea */ /* 0x0005e2000b800041 */
[----:B------:R2:W-:Y:S01]  /*23a0*/  UTCHMMA gdesc[UR8], gdesc[UR62], tmem[UR64], tmem[UR22], idesc[UR23], UPT ;  /* 0x00ff163e080075ea */ /* 0x0005e2000b800040 */
[----:B------:R-:W-:Y:S05]  /*23b0*/  BRA.U UP4, `(.L_x_40) ;  /* 0x0000000104047547 */ /* 0x000fea000b800000 */
[----:B--2---:R-:W-:Y:S05]  /*23c0*/  BPT.TRAP 0x1 ;  /* 0x000000040000795c */ /* 0x004fea0000300000 */
.L_x_40:
[----:B------:R-:W-:Y:S01]  /*23d0*/  UIADD3 UR7, UPT, UPT, UR18, 0x38050, URZ ;  /* 0x0003805012077890 */ /* 0x000fe2000fffe0ff */
[----:B------:R-:W-:Y:S08]  /*23e0*/  BSSY.RECONVERGENT B0, `(.L_x_41) ;  /* 0x0000004000007945 */ /* 0x000ff00003800200 */
[----:B------:R3:W-:Y:S01]  /*23f0*/  UTCBAR [UR7], URZ ;  /* 0x000000ff070073e9 */ /* 0x0007e200080000ff */
[----:B------:R-:W-:Y:S05]  /*2400*/  @!P4 BRA `(.L_x_42) ;  /* 0x000000000004c947 */ /* 0x000fea0003800000 */
[----:B--23--:R-:W-:Y:S05]  /*2410*/  BPT.TRAP 0x1 ;  /* 0x000000040000795c */ /* 0x00cfea0000300000 */
.L_x_42:
[----:B--23--:R-:W-:Y:S05]  /*2420*/  BSYNC.RECONVERGENT B0 ;  /* 0x0000000000007941 */ /* 0x00cfea0003800200 */
.L_x_41:
[----:B------:R-:W2:Y:S01]  /*2430*/  SYNCS.PHASECHK.TRANS64.TRYWAIT P0, [UR18+0x38008], R4 ;  /* 0x03800804ff0075a7 */ /* 0x000ea20008001112 */
[----:B------:R-:W-:-:S13]  /*2440*/  R2UR UR7, R18 ;  /* 0x00000000120772ca */ /* 0x000fda00000e0000 */
[----:B------:R-:W-:-:S06]  /*2450*/  ULOP3.LUT UR7, UR7, 0x1, URZ, 0xc0, !UPT ;  /* 0x0000000107077892 */ /* 0x000fcc000f8ec0ff */
[----:B------:R-:W-:Y:S01]  /*2460*/  MOV R13, UR7 ;  /* 0x00000007000d7c02 */ /* 0x000fe20008000f00 */
[----:B--2---:R-:W-:Y:S06]  /*2470*/  @!P0 BRA `(.L_x_43) ;  /* 0x0000024400088947 */ /* 0x004fec0003800000 */
.L_x_426:
[----:B------:R-:W-:-:S13]  /*2480*/  R2UR UR7, R13 ;  /* 0x000000000d0772ca */ /* 0x000fda00000e0000 */
[----:B------:R-:W-:-:S09]  /*2490*/  UISETP.NE.U32.AND UP0, UPT, UR7, 0x1, UPT ;  /* 0x000000010700788c */ /* 0x000fd2000bf05070 */
[----:B------:R-:W-:Y:S05]  /*24a0*/  BRA.U !UP0, `(.L_x_44) ;  /* 0x0000000108047547 */ /* 0x000fea000b800000 */
[----:B------:R-:W-:Y:S05]  /*24b0*/  BPT.TRAP 0x1 ;  /* 0x000000040000795c */ /* 0x000fea0000300000 */
.L_x_44:
[----:B------:R-:W3:Y:S01]  /*24c0*/  SYNCS.PHASECHK.TRANS64.TRYWAIT P0, [UR18+0x38068], R3 ;  /* 0x03806803ff0075a7 */ /* 0x000ee20008001112 */
[----:B------:R-:W-:Y:S01]  /*24d0*/  HFMA2 R7, -RZ, RZ, 0, 7.62939453125e-06 ;  /* 0x00000080ff077431 */ /* 0x000fe200000001ff */
[----:B------:R-:W-:Y:S01]  /*24e0*/  MOV R6, 0x80 ;  /* 0x0000008000067802 */ /* 0x000fe20000000f00 */
[----:B--2---:R-:W-:Y:S01]  /*24f0*/  HFMA2 R5, -RZ, RZ, 0, 7.62939453125e-06 ;  /* 0x00000080ff057431 */ /* 0x004fe200000001ff */
[----:B---3--:R-:W-:Y:S06]  /*2500*/  @!P0 BRA `(.L_x_45) ;  /* 0x0000024000fc8947 */ /* 0x008fec0003800000 */
.L_x_428:
[----:B------:R-:W-:Y:S01]  /*2510*/  R2UR UR19, R6 ;  /* 0x00000000061372ca */ /* 0x000fe200000e0000 */
[----:B------:R-:W-:Y:S01]  /*2520*/  IMAD.MOV.U32 R6, RZ, RZ, 0x80 ;  /* 0x00000080ff067424 */ /* 0x000fe200078e00ff */
[----:B------:R-:W-:Y:S01]  /*2530*/  R2UR UR7, R7 ;  /* 0x00000000070772ca */ /* 0x000fe200000e0000 */
[----:B------:R-:W-:Y:S01]  /*2540*/  IMAD.MOV.U32 R7, RZ, RZ, 0x80 ;  /* 0x00000080ff077424 */ /* 0x000fe200078e00ff */
[----:B------:R-:W-:Y:S01]  /*2550*/  R2UR UR20, R5 ;  /* 0x00000000051472ca */ /* 0x000fe200000e0000 */
[----:B------:R-:W-:Y:S01]  /*2560*/  IMAD.MOV.U32 R5, RZ, RZ, 0x80 ;  /* 0x00000080ff057424 */ /* 0x000fe200078e00ff */
[C---:B------:R-:W-:Y:S01]  /*2570*/  R2UR UR15, R6.reuse ;  /* 0x00000000060f72ca */ /* 0x040fe200000e0000 */
[----:B------:R-:W-:Y:S01]  /*2580*/  UIADD3 UR12, UPT, UPT, UR6, 0x1000, URZ ;  /* 0x00001000060c7890 */ /* 0x000fe2000fffe0ff */
[----:B------:R-:W-:Y:S01]  /*2590*/  R2UR UR17, R7 ;  /* 0x00000000071172ca */ /* 0x000fe200000e0000 */
[----:B------:R-:W-:Y:S01]  /*25a0*/  UIADD3 UR8, UPT, UPT, UR6, 0x1002, URZ ;  /* 0x0000100206087890 */ /* 0x000fe2000fffe0ff */
[C---:B------:R-:W-:Y:S01]  /*25b0*/  R2UR UR77, R5.reuse ;  /* 0x00000000054d72ca */ /* 0x040fe200000e0000 */
[----:B------:R-:W-:Y:S01]  /*25c0*/  UIADD3 UR10, UPT, UPT, UR6, 0x1004, URZ ;  /* 0x00001004060a7890 */ /* 0x000fe2000fffe0ff */
[C---:B------:R-:W-:Y:S01]  /*25d0*/  R2UR UR76, R6.reuse ;  /* 0x00000000064c72ca */ /* 0x040fe200000e0000 */
[----:B------:R-:W-:Y:S01]  /*25e0*/  UMOV UR40, UR28 ;  /* 0x0000001c00287c82 */ /* 0x000fe20008000000 */
[----:B------:R-:W-:Y:S01]  /*25f0*/  UIADD3 UR26, UPT, UPT, UR6, 0x1006, URZ ;  /* 0x00001006061a7890 */ /* 0x000fe2000fffe0ff */
[----:B------:R-:W-:Y:S01]  /*2600*/  R2UR UR75, R5 ;  /* 0x00000000054b72ca */ /* 0x000fe200000e0000 */
[----:B------:R-:W-:Y:S01]  /*2610*/  UIADD3 UR28, UPT, UPT, UR6, 0x1400, URZ ;  /* 0x00001400061c7890 */ /* 0x000fe2000fffe0ff */
[----:B------:R-:W-:Y:S01]  /*2620*/  R2UR UR74, R7 ;  /* 0x00000000074a72ca */ /* 0x000fe200000e0000 */
[----:B------:R-:W-:Y:S01]  /*2630*/  UMOV UR66, UR36 ;  /* 0x0000002400427c82 */ /* 0x000fe20008000000 */
[C---:B------:R-:W-:Y:S01]  /*2640*/  R2UR UR73, R6.reuse ;  /* 0x00000000064972ca */ /* 0x040fe200000e0000 */
[----:B------:R-:W-:Y:S01]  /*2650*/  UIADD3 UR36, UPT, UPT, UR6, 0x1402, URZ ;  /* 0x0000140206247890 */ /* 0x000fe2000fffe0ff */
[----:B------:R-:W-:Y:S01]  /*2660*/  R2UR UR72, R5 ;  /* 0x00000000054872ca */ /* 0x000fe200000e0000 */
[----:B------:R-:W-:Y:S01]  /*2670*/  UMOV UR22, 0x0 ;  /* 0x0000000000167882 */ /* 0x000fe20000000000 */
[----:B------:R-:W-:Y:S01]  /*2680*/  UMOV UR23, 0x8100010 ;  /* 0x0810001000177882 */ /* 0x000fe20000000000 */
[----:B------:R-:W-:Y:S01]  /*2690*/  UMOV UR68, UR38 ;  /* 0x0000002600447c82 */ /* 0x000fe20008000000 */
[----:B------:R-:W-:Y:S01]  /*26a0*/  UIADD3 UR34, UPT, UPT, UR6, 0x1404, URZ ;  /* 0x0000140406227890 */ /* 0x000fe2000fffe0ff */
[C---:B------:R-:W-:Y:S01]  /*26b0*/  R2UR UR71, R6.reuse ;  /* 0x00000000064772ca */ /* 0x040fe200000e0000 */
[----:B------:R-:W-:Y:S01]  /*26c0*/  UMOV UR13, 0x40004040 ;  /* 0x40004040000d7882 */ /* 0x000fe20000000000 */
[----:B------:R-:W-:Y:S01]  /*26d0*/  UMOV UR41, 0x40004040 ;  /* 0x4000404000297882 */ /* 0x000fe20000000000 */
[----:B------:R-:W-:Y:S01]  /*26e0*/  UMOV UR64, UR30 ;  /* 0x0000001e00407c82 */ /* 0x000fe20008000000 */
[----:B------:R-:W-:Y:S01]  /*26f0*/  UIADD3 UR32, UPT, UPT, UR6, 0x1406, URZ ;  /* 0x0000140606207890 */ /* 0x000fe2000fffe0ff */
[----:B------:R-:W-:Y:S01]  /*2700*/  R2UR UR70, R7 ;  /* 0x00000000074672ca */ /* 0x000fe200000e0000 */
[----:B------:R-:W-:Y:S01]  /*2710*/  UMOV UR38, 0x0 ;  /* 0x0000000000267882 */ /* 0x000fe20000000000 */
[----:B------:R-:W-:Y:S01]  /*2720*/  UMOV UR39, 0x8100010 ;  /* 0x0810001000277882 */ /* 0x000fe20000000000 */
[----:B------:R-:W-:Y:S01]  /*2730*/  UMOV UR9, 0x40004040 ;  /* 0x4000404000097882 */ /* 0x000fe20000000000 */
[----:B------:R-:W-:Y:S01]  /*2740*/  UMOV UR65, 0x40004040 ;  /* 0x4000404000417882 */ /* 0x000fe20000000000 */
[----:B------:R-:W-:Y:S01]  /*2750*/  UIADD3 UR30, UPT, UPT, UR6, 0x1800, URZ ;  /* 0x00001800061e7890 */ /* 0x000fe2000fffe0ff */
[----:B------:R2:W-:Y:S01]  /*2760*/  UTCHMMA gdesc[UR12], gdesc[UR4], tmem[UR7], tmem[UR22], idesc[UR23], !UPT ;  /* 0x00ff16040c0075ea */ /* 0x0005e2000f800007 */
[----:B------:R-:W-:Y:S01]  /*2770*/  UMOV UR11, 0x40004040 ;  /* 0x40004040000b7882 */ /* 0x000fe20000000000 */
[C---:B------:R-:W-:Y:S01]  /*2780*/  R2UR UR63, R5.reuse ;  /* 0x00000000053f72ca */ /* 0x040fe200000e0000 */
[----:B------:R-:W-:Y:S01]  /*2790*/  UMOV UR67, 0x40004040 ;  /* 0x4000404000437882 */ /* 0x000fe20000000000 */
[----:B------:R-:W-:Y:S01]  /*27a0*/  UIADD3 UR24, UPT, UPT, UR6, 0x1802, URZ ;  /* 0x0000180206187890 */ /* 0x000fe2000fffe0ff */
[----:B------:R3:W-:Y:S01]  /*27b0*/  UTCHMMA gdesc[UR8], gdesc[UR40], tmem[UR19], tmem[UR38], idesc[UR39], UPT ;  /* 0x00ff2628080075ea */ /* 0x0007e2000b800013 */
[----:B------:R-:W-:Y:S01]  /*27c0*/  UMOV UR27, 0x40004040 ;  /* 0x40004040001b7882 */ /* 0x000fe20000000000 */
[----:B------:R-:W-:Y:S01]  /*27d0*/  R2UR UR61, R6 ;  /* 0x00000000063d72ca */ /* 0x000fe200000e0000 */
[----:B------:R-:W-:Y:S01]  /*27e0*/  UMOV UR69, 0x40004040 ;  /* 0x4000404000457882 */ /* 0x000fe20000000000 */
[----:B------:R-:W-:Y:S01]  /*27f0*/  UTCHMMA gdesc[UR10], gdesc[UR64], tmem[UR20], tmem[UR38], idesc[UR39], UPT ;  /* 0x00ff26400a0075ea */ /* 0x000fe2000b800014 */
[----:B------:R-:W-:Y:S01]  /*2800*/  UMOV UR29, 0x40004040 ;  /* 0x40004040001d7882 */ /* 0x000fe20000000000 */
[----:B------:R-:W-:Y:S01]  /*2810*/  R2UR UR59, R5 ;  /* 0x00000000053b72ca */ /* 0x000fe200000e0000 */
[----:B------:R-:W-:Y:S01]  /*2820*/  UIADD3 UR16, UPT, UPT, UR6, 0x1806, URZ ;  /* 0x0000180606107890 */ /* 0x000fe2000fffe0ff */
[----:B------:R4:W-:Y:S01]  /*2830*/  UTCHMMA gdesc[UR26], gdesc[UR66], tmem[UR15], tmem[UR38], idesc[UR39], UPT ;  /* 0x00ff26421a0075ea */ /* 0x0009e2000b80000f */
[----:B------:R-:W-:Y:S01]  /*2840*/  UMOV UR43, 0x40004040 ;  /* 0x40004040002b7882 */ /* 0x000fe20000000000 */
[----:B------:R-:W-:Y:S01]  /*2850*/  UIADD3 UR14, UPT, UPT, UR6, 0x1c00, URZ ;  /* 0x00001c00060e7890 */ /* 0x000fe2000fffe0ff */
[----:B------:R-:W-:Y:S01]  /*2860*/  UMOV UR37, 0x40004040 ;  /* 0x4000404000257882 */ /* 0x000fe20000000000 */
[----:B------:R-:W-:Y:S01]  /*2870*/  UMOV UR45, 0x40004040 ;  /* 0x40004040002d7882 */ /* 0x000fe20000000000 */
[----:B------:R-:W-:Y:S01]  /*2880*/  UMOV UR35, 0x40004040 ;  /* 0x4000404000237882 */ /* 0x000fe20000000000 */
[----:B------:R-:W-:Y:S01]  /*2890*/  UMOV UR47, 0x40004040 ;  /* 0x40004040002f7882 */ /* 0x000fe20000000000 */
[----:B------:R-:W-:Y:S01]  /*28a0*/  UMOV UR33, 0x40004040 ;  /* 0x4000404000217882 */ /* 0x000fe20000000000 */
[----:B------:R-:W-:Y:S01]  /*28b0*/  UMOV UR49, 0x40004040 ;  /* 0x4000404000317882 */ /* 0x000fe20000000000 */
[----:B------:R-:W-:Y:S01]  /*28c0*/  UMOV UR31, 0x40004040 ;  /* 0x40004040001f7882 */ /* 0x000fe20000000000 */
[----:B------:R-:W-:Y:S01]  /*28d0*/  UMOV UR51, 0x40004040 ;  /* 0x4000404000337882 */ /* 0x000fe20000000000 */
[----:B--2---:R-:W-:-:S02]  /*28e0*/  UIADD3 UR22, UPT, UPT, UR6, 0x1804, URZ ;  /* 0x0000180406167890 */ /* 0x004fc4000fffe0ff */
[----:B------:R-:W-:Y:S02]  /*28f0*/  UIADD3 UR12, UPT, UPT, UR6, 0x1c02, URZ ;  /* 0x00001c02060c7890 */ /* 0x000fe4000fffe0ff */
[----:B------:R-:W-:Y:S01]  /*2900*/  UIADD3 UR4, UPT, UPT, UR6, 0x1c06, URZ ;  /* 0x00001c0606047890 */ /* 0x000fe2000fffe0ff */
[----:B---3--:R-:W-:Y:S01]  /*2910*/  R2UR UR19, R13 ;  /* 0x000000000d1372ca */ /* 0x008fe200000e0000 */
[----:B------:R-:W-:Y:S01]  /*2920*/  UMOV UR40, 0x0 ;  /* 0x0000000000287882 */ /* 0x000fe20000000000 */
[----:B------:R-:W-:Y:S01]  /*2930*/  UMOV UR41, 0x8100010 ;  /* 0x0810001000297882 */ /* 0x000fe20000000000 */
[----:B------:R-:W-:Y:S01]  /*2940*/  UIADD3 UR8, UPT, UPT, UR6, 0x1c04, URZ ;  /* 0x00001c0406087890 */ /* 0x000fe2000fffe0ff */
[----:B------:R2:W-:Y:S01]  /*2950*/  UTCHMMA gdesc[UR28], gdesc[UR68], tmem[UR17], tmem[UR40], idesc[UR41], UPT ;  /* 0x00ff28441c0075ea */ /* 0x0005e2000b800011 */
[----:B------:R-:W-:Y:S01]  /*2960*/  UMOV UR25, 0x40004040 ;  /* 0x4000404000197882 */ /* 0x000fe20000000000 */
[----:B------:R-:W-:Y:S01]  /*2970*/  UMOV UR53, 0x40004040 ;  /* 0x4000404000357882 */ /* 0x000fe20000000000 */
[----:B------:R-:W-:Y:S01]  /*2980*/  UMOV UR23, 0x40004040 ;  /* 0x4000404000177882 */ /* 0x000fe20000000000 */
[----:B----4-:R-:W-:Y:S01]  /*2990*/  UMOV UR66, 0x0 ;  /* 0x0000000000427882 */ /* 0x010fe20000000000 */
[----:B------:R-:W-:Y:S01]  /*29a0*/  UMOV UR67, 0x8100010 ;  /* 0x0810001000437882 */ /* 0x000fe20000000000 */
[----:B------:R-:W-:Y:S01]  /*29b0*/  UMOV UR55, 0x40004040 ;  /* 0x4000404000377882 */ /* 0x000fe20000000000 */
[----:B------:R3:W-:Y:S01]  /*29c0*/  UTCHMMA gdesc[UR36], gdesc[UR42], tmem[UR77], tmem[UR66], idesc[UR67], UPT ;  /* 0x00ff422a240075ea */ /* 0x0007e2000b80004d */
[----:B------:R-:W-:Y:S01]  /*29d0*/  UMOV UR57, 0x40004040 ;  /* 0x4000404000397882 */ /* 0x000fe20000000000 */
[----:B------:R-:W-:Y:S01]  /*29e0*/  UMOV UR15, 0x40004040 ;  /* 0x40004040000f7882 */ /* 0x000fe20000000000 */
[----:B------:R-:W-:Y:S01]  /*29f0*/  UMOV UR26, 0x0 ;  /* 0x00000000001a7882 */ /* 0x000fe20000000000 */
[----:B------:R-:W-:Y:S01]  /*2a00*/  UMOV UR27, 0x8100010 ;  /* 0x08100010001b7882 */ /* 0x000fe20000000000 */
[----:B------:R-:W-:Y:S01]  /*2a10*/  UMOV UR38, UR58 ;  /* 0x0000003a00267c82 */ /* 0x000fe20008000000 */
[----:B------:R-:W-:Y:S01]  /*2a20*/  UMOV UR39, 0x40004040 ;  /* 0x4000404000277882 */ /* 0x000fe20000000000 */
[----:B------:R-:W-:Y:S01]  /*2a30*/  UMOV UR64, 0x0 ;  /* 0x0000000000407882 */ /* 0x000fe20000000000 */
[----:B------:R-:W-:Y:S01]  /*2a40*/  UMOV UR65, 0x8100010 ;  /* 0x0810001000417882 */ /* 0x000fe20000000000 */
[----:B------:R-:W-:Y:S01]  /*2a50*/  UMOV UR10, UR60 ;  /* 0x0000003c000a7c82 */ /* 0x000fe20008000000 */
[----:B------:R-:W-:Y:S01]  /*2a60*/  UMOV UR6, UR62 ;  /* 0x0000003e00067c82 */ /* 0x000fe20008000000 */
[----:B------:R-:W-:Y:S01]  /*2a70*/  UMOV UR7, 0x40004040 ;  /* 0x4000404000077882 */ /* 0x000fe20000000000 */
[----:B------:R-:W-:Y:S01]  /*2a80*/  UMOV UR5, 0x40004040 ;  /* 0x4000404000057882 */ /* 0x000fe20000000000 */
[----:B------:R-:W-:Y:S01]  /*2a90*/  UISETP.NE.AND UP3, UPT, UR19, URZ, UPT ;  /* 0x000000ff1300728c */ /* 0x000fe2000bf65270 */
[----:B--2---:R-:W-:Y:S01]  /*2aa0*/  UMOV UR28, 0x0 ;  /* 0x00000000001c7882 */ /* 0x004fe20000000000 */
[----:B------:R-:W-:Y:S01]  /*2ab0*/  UMOV UR29, 0x8100010 ;  /* 0x08100010001d7882 */ /* 0x000fe20000000000 */
[----:B------:R-:W-:Y:S01]  /*2ac0*/  UMOV UR68, 0x0 ;  /* 0x0000000000447882 */ /* 0x000fe20000000000 */
[----:B------:R-:W-:Y:S01]  /*2ad0*/  UMOV UR69, 0x8100010 ;  /* 0x0810001000457882 */ /* 0x000fe20000000000 */
[----:B------:R2:W-:Y:S01]  /*2ae0*/  UTCHMMA gdesc[UR34], gdesc[UR44], tmem[UR76], tmem[UR28], idesc[UR29], UPT ;  /* 0x00ff1c2c220075ea */ /* 0x0005e2000b80004c */
[----:B------:R2:W-:Y:S01]  /*2af0*/  UTCHMMA gdesc[UR32], gdesc[UR46], tmem[UR75], tmem[UR68], idesc[UR69], UPT ;  /* 0x00ff442e200075ea */ /* 0x0005e2000b80004b */
[----:B------:R2:W-:Y:S01]  /*2b00*/  UTCHMMA gdesc[UR30], gdesc[UR48], tmem[UR74], tmem[UR66], idesc[UR67], UPT ;  /* 0x00ff42301e0075ea */ /* 0x0005e2000b80004a */
[----:B---3--:R-:W-:Y:S01]  /*2b10*/  UMOV UR42, 0x0 ;  /* 0x00000000002a7882 */ /* 0x008fe20000000000 */
        /* <DEDUP_REMOVED lines=11> */
.L_x_46:
[----:B--2---:R-:W-:-:S09]  /*2bd0*/  UIADD3 UR4, UPT, UPT, UR18, 0x38060, URZ ;  /* 0x0003806012047890 */ /* 0x004fd2000fffe0ff */
[----:B------:R2:W-:Y:S01]  /*2be0*/  UTCBAR [UR4], URZ ;  /* 0x000000ff040073e9 */ /* 0x0005e200080000ff */
[----:B------:R-:W-:Y:S05]  /*2bf0*/  BRA.U !UP1, `(.L_x_47) ;  /* 0x0000000109047547 */ /* 0x000fea000b800000 */
[----:B--2---:R-:W-:Y:S05]  /*2c00*/  BPT.TRAP 0x1 ;  /* 0x000000040000795c */ /* 0x004fea0000300000 */
.L_x_47:
[----:B--2---:R-:W-:-:S09]  /*2c10*/  UIADD3 UR4, UPT, UPT, UR18, 0x38038, URZ ;  /* 0x0003803812047890 */ /* 0x004fd2000fffe0ff */
[----:B------:R2:W-:Y:S01]  /*2c20*/  UTCBAR [UR4], URZ ;  /* 0x000000ff040073e9 */ /* 0x0005e200080000ff */
[----:B------:R-:W-:Y:S05]  /*2c30*/  BRA.U !UP1, `(.L_x_48) ;  /* 0x0000000109047547 */ /* 0x000fea000b800000 */
[----:B--2---:R-:W-:Y:S05]  /*2c40*/  BPT.TRAP 0x1 ;  /* 0x000000040000795c */ /* 0x004fea0000300000 */
.L_x_48:
[----:B------:R-:W3:Y:S02]  /*2c50*/  SYNCS.PHASECHK.TRANS64.TRYWAIT P0, [UR18+0x38028], R4 ;  /* 0x03802804ff0075a7 */ /* 0x000ee40008001112 */
[----:B---3--:R-:W-:Y:S05]  /*2c60*/  @!P0 BRA `(.L_x_49) ;  /* 0x0000023c003c8947 */ /* 0x008fea0003800000 */
.L_x_430:
[----:B------:R-:W-:Y:S05]  /*2c70*/  BRA.U UP5, `(.L_x_50) ;  /* 0x0000000105047547 */ /* 0x000fea000b800000 */
[----:B--2---:R-:W-:Y:S05]  /*2c80*/  BPT.TRAP 0x1 ;  /* 0x000000040000795c */ /* 0x004fea0000300000 */
.L_x_50:
[----:B------:R-:W4:Y:S02]  /*2c90*/  SYNCS.PHASECHK.TRANS64.TRYWAIT P0, [UR18+0x380a0], R3 ;  /* 0x0380a003ff0075a7 */ /* 0x000f240008001112 */
[----:B----4-:R-:W-:Y:S05]  /*2ca0*/  @!P0 BRA `(.L_x_51) ;  /* 0x0000023c00448947 */ /* 0x010fea0003800000 */
.L_x_432:
[----:B------:R-:W-:Y:S05]  /*2cb0*/  BRA.U UP4, `(.L_x_52) ;  /* 0x0000000104047547 */ /* 0x000fea000b800000 */
[----:B--2---:R-:W-:Y:S05]  /*2cc0*/  BPT.TRAP 0x1 ;  /* 0x000000040000795c */ /* 0x004fea0000300000 */
.L_x_52:
[----:B------:R-:W5:Y:S01]  /*2cd0*/  SYNCS.PHASECHK.TRANS64.TRYWAIT P0, [UR18+0x38058], R4 ;  /* 0x03805804ff0075a7 */ /* 0x000f620008001112 */
[----:B-1--4-:R-:W-:Y:S01]  /*2ce0*/  HFMA2 R3, -RZ, RZ, 0, 1.52587890625e-05 ;  /* 0x00000100ff037431 */ /* 0x012fe200000001ff */
[----:B---3--:R-:W-:Y:S01]  /*2cf0*/  MOV R5, 0x20 ;  /* 0x0000002000057802 */ /* 0x008fe20000000f00 */
[----:B-----5:R-:W-:Y:S06]  /*2d00*/  @!P0 BRA `(.L_x_53) ;  /* 0x0000023c00448947 */ /* 0x020fec0003800000 */
.L_x_434:
[----:B-1----:R-:W-:Y:S01]  /*2d10*/  IMAD.MOV.U32 R4, RZ, RZ, 0x28 ;  /* 0x00000028ff047424 */ /* 0x002fe200078e00ff */
[----:B------:R-:W-:Y:S01]  /*2d20*/  R2UR UR20, R3 ;  /* 0x00000000031472ca */ /* 0x000fe200000e0000 */
[----:B------:R-:W-:Y:S01]  /*2d30*/  IMAD.MOV.U32 R3, RZ, RZ, 0x100 ;  /* 0x00000100ff037424 */ /* 0x000fe200078e00ff */
[----:B------:R-:W-:Y:S01]  /*2d40*/  R2UR UR19, R5 ;  /* 0x00000000051372ca */ /* 0x000fe200000e0000 */
[----:B------:R-:W-:Y:S01]  /*2d50*/  IMAD.MOV.U32 R5, RZ, RZ, 0x30 ;  /* 0x00000030ff057424 */ /* 0x000fe200078e00ff */
[----:B------:R-:W-:Y:S01]  /*2d60*/  R2UR UR16, R4 ;  /* 0x00000000041072ca */ /* 0x000fe200000e0000 */
[----:B------:R-:W-:Y:S01]  /*2d70*/  IMAD.MOV.U32 R4, RZ, RZ, 0x100 ;  /* 0x00000100ff047424 */ /* 0x000fe200078e00ff */
[----:B------:R-:W-:Y:S01]  /*2d80*/  R2UR UR17, R3 ;  /* 0x00000000031172ca */ /* 0x000fe200000e0000 */
[----:B------:R-:W-:Y:S01]  /*2d90*/  IMAD.MOV.U32 R3, RZ, RZ, 0x38 ;  /* 0x00000038ff037424 */ /* 0x000fe200078e00ff */
[----:B------:R-:W-:Y:S01]  /*2da0*/  R2UR UR14, R5 ;  /* 0x00000000050e72ca */ /* 0x000fe200000e0000 */
[----:B------:R-:W-:Y:S01]  /*2db0*/  UIADD3 UR10, UPT, UPT, UR21, 0x800, URZ ;  /* 0x00000800150a7890 */ /* 0x000fe2000fffe0ff */
[C---:B------:R-:W-:Y:S01]  /*2dc0*/  R2UR UR15, R4.reuse ;  /* 0x00000000040f72ca */ /* 0x040fe200000e0000 */
[----:B------:R-:W-:Y:S01]  /*2dd0*/  UIADD3 UR8, UPT, UPT, UR21, 0x880, URZ ;  /* 0x0000088015087890 */ /* 0x000fe2000fffe0ff */
[----:B------:R-:W-:Y:S01]  /*2de0*/  R2UR UR12, R3 ;  /* 0x00000000030c72ca */ /* 0x000fe200000e0000 */
[----:B------:R-:W-:Y:S01]  /*2df0*/  UIADD3 UR6, UPT, UPT, UR21, 0x900, URZ ;  /* 0x0000090015067890 */ /* 0x000fe2000fffe0ff */
[----:B------:R-:W-:Y:S01]  /*2e00*/  R2UR UR13, R4 ;  /* 0x00000000040d72ca */ /* 0x000fe200000e0000 */
[----:B--2---:R-:W-:Y:S01]  /*2e10*/  UIADD3 UR4, UPT, UPT, UR21, 0x980, URZ ;  /* 0x0000098015047890 */ /* 0x004fe2000fffe0ff */
        /* <DEDUP_REMOVED lines=9> */
[----:B------:R1:W-:Y:S01]  /*2eb0*/  UTCHMMA tmem[UR19], gdesc[UR10], tmem[UR20], tmem[UR28], idesc[UR29], !UPT ;  /* 0x00ff1c0a130079ea */ /* 0x0003e2000f800014 */
[----:B------:R-:W-:Y:S01]  /*2ec0*/  UMOV UR22, 0x0 ;  /* 0x0000000000167882 */ /* 0x000fe20000000000 */
[----:B------:R-:W-:Y:S01]  /*2ed0*/  UMOV UR23, 0x8410010 ;  /* 0x0841001000177882 */ /* 0x000fe20000000000 */
[----:B------:R-:W-:Y:S01]  /*2ee0*/  UMOV UR5, 0x40004040 ;  /* 0x4000404000057882 */ /* 0x000fe20000000000 */
[----:B------:R1:W-:Y:S01]  /*2ef0*/  UTCHMMA tmem[UR16], gdesc[UR8], tmem[UR17], tmem[UR26], idesc[UR27], UPT ;  /* 0x00ff1a08100079ea */ /* 0x0003e2000b800011 */
[----:B------:R1:W-:Y:S01]  /*2f00*/  UTCHMMA tmem[UR14], gdesc[UR6], tmem[UR15], tmem[UR24], idesc[UR25], UPT ;  /* 0x00ff18060e0079ea */ /* 0x0003e2000b80000f */
[----:B------:R1:W-:Y:S01]  /*2f10*/  UTCHMMA tmem[UR12], gdesc[UR4], tmem[UR13], tmem[UR22], idesc[UR23], UPT ;  /* 0x00ff16040c0079ea */ /* 0x0003e2000b80000d */
[----:B------:R-:W-:Y:S05]  /*2f20*/  BRA.U UP5, `(.L_x_54) ;  /* 0x0000000105047547 */ /* 0x000fea000b800000 */
[----:B-1----:R-:W-:Y:S05]  /*2f30*/  BPT.TRAP 0x1 ;  /* 0x000000040000795c */ /* 0x002fea0000300000 */
.L_x_54:
[----:B-1----:R-:W-:Y:S01]  /*2f40*/  UIADD3 UR4, UPT, UPT, UR18, 0x38090, URZ ;  /* 0x0003809012047890 */ /* 0x002fe2000fffe0ff */
[----:B------:R-:W-:Y:S01]  /*2f50*/  R2UR UR5, R2 ;  /* 0x00000000020572ca */ /* 0x000fe200000e0000 */
[----:B------:R-:W-:Y:S02]  /*2f60*/  HFMA2 R11, -RZ, RZ, 0, 0 ;  /* 0x00000000ff0b7431 */ /* 0x000fe400000001ff */
[----:B------:R-:W-:Y:S01]  /*2f70*/  IMAD.MOV.U32 R12, RZ, RZ, 0x1 ;  /* 0x00000001ff0c7424 */ /* 0x000fe200078e00ff */
[----:B------:R-:W-:Y:S01]  /*2f80*/  UMOV UR71, URZ ;  /* 0x000000ff00477c82 */ /* 0x000fe20008000000 */
[----:B------:R-:W-:Y:S01]  /*2f90*/  UMOV UR14, 0x800 ;  /* 0x00000800000e7882 */ /* 0x000fe20000000000 */
[----:B------:R-:W-:Y:S02]  /*2fa0*/  UMOV UR76, 0x1 ;  /* 0x00000001004c7882 */ /* 0x000fe40000000000 */
[----:B------:R1:W-:Y:S05]  /*2fb0*/  UTCBAR [UR4], URZ ;  /* 0x000000ff040073e9 */ /* 0x0003ea00080000ff */
[----:B------:R-:W-:-:S09]  /*2fc0*/  UISETP.GE.AND UP0, UPT, UR5, 0x2, UPT ;  /* 0x000000020500788c */ /* 0x000fd2000bf06270 */
[----:B------:R-:W-:Y:S05]  /*2fd0*/  BRA.U !UP0, `(.L_x_55) ;  /* 0x0000001908847547 */ /* 0x000fea000b800000 */
[----:B------:R-:W-:Y:S01]  /*2fe0*/  CS2R R10, SRZ ;  /* 0x00000000000a7805 */ /* 0x000fe2000001ff00 */
[----:B------:R-:W-:Y:S01]  /*2ff0*/  IMAD.MOV.U32 R12, RZ, RZ, 0x1 ;  /* 0x00000001ff0c7424 */ /* 0x000fe200078e00ff */
[----:B------:R-:W-:Y:S01]  /*3000*/  MOV R9, RZ ;  /* 0x000000ff00097202 */ /* 0x000fe20000000f00 */
[----:B------:R-:W-:Y:S01]  /*3010*/  UMOV UR39, 0x2 ;  /* 0x0000000200277882 */ /* 0x000fe20000000000 */
[----:B------:R-:W-:Y:S01]  /*3020*/  UMOV UR76, 0x1 ;  /* 0x00000001004c7882 */ /* 0x000fe20000000000 */
[----:B------:R-:W-:Y:S01]  /*3030*/  UMOV UR71, URZ ;  /* 0x000000ff00477c82 */ /* 0x000fe20008000000 */
[----:B------:R-:W-:Y:S01]  /*3040*/  UMOV UR70, 0x1 ;  /* 0x0000000100467882 */ /* 0x000fe20000000000 */
.L_x_74:
[----:B--2---:R-:W-:Y:S05]  /*3050*/  BRA.U !UP1, `(.L_x_56) ;  /* 0x0000000109047547 */ /* 0x004fea000b800000 */
[----:B-1----:R-:W-:Y:S05]  /*3060*/  BPT.TRAP 0x1 ;  /* 0x000000040000795c */ /* 0x002fea0000300000 */
.L_x_56:
[----:B-1----:R-:W1:Y:S01]  /*3070*/  S2UR UR4, SR_CgaCtaId ;  /* 0x00000000000479c3 */ /* 0x002e620000008800 */
[----:B------:R-:W-:Y:S01]  /*3080*/  UMOV UR38, 0x400 ;  /* 0x0000040000267882 */ /* 0x000fe20000000000 */
[----:B------:R-:W-:Y:S01]  /*3090*/  SHF.L.U32 R6, R9, 0x1f, RZ ;  /* 0x0000001f09067819 */ /* 0x000fe200000006ff */
[----:B------:R-:W-:Y:S02]  /*30a0*/  HFMA2 R3, -RZ, RZ, 0, 0 ;  /* 0x00000000ff037431 */ /* 0x000fe400000001ff */
[----:B------:R-:W-:Y:S01]  /*30b0*/  IMAD.MOV.U32 R4, RZ, RZ, RZ ;  /* 0x000000ffff047224 */ /* 0x000fe200078e00ff */
[----:B-1----:R-:W-:Y:S04]  /*30c0*/  ULEA UR38, UR4, UR38, 0x18 ;  /* 0x0000002604267291 */ /* 0x002fe8000f8ec0ff */
[----:B------:R-:W-:Y:S02]  /*30d0*/  ULEA UR5, UR39, UR38, 0x3 ;  /* 0x0000002627057291 */ /* 0x000fe4000f8e18ff */
[----:B------:R-:W-:Y:S04]  /*30e0*/  USHF.R.U32.HI UR4, URZ, 0x4, UR38 ;  /* 0x00000004ff047899 */ /* 0x000fe80008011626 */
[----:B------:R-:W-:Y:S03]  /*30f0*/  ULOP3.LUT UR4, UR4, 0x3fff, URZ, 0xc0, !UPT ;  /* 0x00003fff04047892 */ /* 0x000fe6000f8ec0ff */
[----:B------:R-:W1:Y:S01]  /*3100*/  SYNCS.PHASECHK.TRANS64.TRYWAIT P0, [UR5+0x38020], R6 ;  /* 0x03802006ff0075a7 */ /* 0x000e620008001105 */
[----:B------:R-:W-:Y:S01]  /*3110*/  ULOP3.LUT UR6, UR4, 0x10000, URZ, 0xfc, !UPT ;  /* 0x0001000004067892 */ /* 0x000fe2000f8efcff */
[----:B-1----:R-:W-:Y:S11]  /*3120*/  @!P0 BRA `(.L_x_57) ;  /* 0x0000023800548947 */ /* 0x002ff60003800000 */
.L_x_436:
[----:B------:R-:W-:Y:S01]  /*3130*/  UIADD3 UR4, UPT, UPT, UR38, 0x20000, URZ ;  /* 0x0002000026047890 */ /* 0x000fe2000fffe0ff */
[----:B------:R-:W-:Y:S01]  /*3140*/  R2UR UR13, R4 ;  /* 0x00000000040d72ca */ /* 0x000fe200000e0000 */
[----:B------:R-:W-:Y:S01]  /*3150*/  UIADD3 UR36, UPT, UPT, UR6, 0x2, URZ ;  /* 0x0000000206247890 */ /* 0x000fe2000fffe0ff */
[----:B------:R-:W-:Y:S01]  /*3160*/  R2UR UR15, R3 ;  /* 0x00000000030f72ca */ /* 0x000fe200000e0000 */
[----:B------:R-:W-:Y:S01]  /*3170*/  USHF.R.U32.HI UR4, URZ, 0x4, UR4 ;  /* 0x00000004ff047899 */ /* 0x000fe20008011604 */
[----:B-1----:R-:W-:Y:S01]  /*3180*/  CS2R R6, SRZ ;  /* 0x0000000000067805 */ /* 0x002fe2000001ff00 */
[----:B------:R-:W-:Y:S01]  /*3190*/  UIADD3 UR34, UPT, UPT, UR6, 0x4, URZ ;  /* 0x0000000406227890 */ /* 0x000fe2000fffe0ff */
[----:B------:R-:W-:Y:S01]  /*31a0*/  CS2R R4, SRZ ;  /* 0x0000000000047805 */ /* 0x000fe2000001ff00 */
[----:B------:R-:W-:Y:S01]  /*31b0*/  ULOP3.LUT UR73, UR4, 0x3fff, URZ, 0xc0, !UPT ;  /* 0x00003fff04497892 */ /* 0x000fe2000f8ec0ff */
[----:B------:R-:W-:Y:S01]  /*31c0*/  IMAD.MOV.U32 R3, RZ, RZ, RZ ;  /* 0x000000ffff037224 */ /* 0x000fe200078e00ff */
[----:B------:R-:W-:Y:S01]  /*31d0*/  UIADD3 UR32, UPT, UPT, UR6, 0x6, URZ ;  /* 0x0000000606207890 */ /* 0x000fe2000fffe0ff */
[----:B------:R-:W-:Y:S01]  /*31e0*/  R2UR UR9, R6 ;  /* 0x00000000060972ca */ /* 0x000fe200000e0000 */
[----:B------:R-:W-:Y:S01]  /*31f0*/  ULOP3.LUT UR4, UR73, 0x10000, URZ, 0xfc, !UPT ;  /* 0x0001000049047892 */ /* 0x000fe2000f8efcff */
[----:B------:R-:W-:Y:S01]  /*3200*/  R2UR UR11, R5 ;  /* 0x00000000050b72ca */ /* 0x000fe200000e0000 */
[----:B------:R-:W-:Y:S01]  /*3210*/  UIADD3 UR30, UPT, UPT, UR6, 0x400, URZ ;  /* 0x00000400061e7890 */ /* 0x000fe2000fffe0ff */
[C---:B------:R-:W-:Y:S01]  /*3220*/  R2UR UR40, R4.reuse ;  /* 0x00000000042872ca */ /* 0x040fe200000e0000 */
[----:B------:R-:W-:Y:S01]  /*3230*/  ULEA UR4, UR39, UR4, 0xb ;  /* 0x0000000427047291 */ /* 0x000fe2000f8e58ff */
        /* <DEDUP_REMOVED lines=15> */
[----:B------:R-:W-:Y:S02]  /*3330*/  UIADD3 UR24, UPT, UPT, UR6, 0x406, URZ ;  /* 0x0000040606187890 */ /* 0x000fe4000fffe0ff */
        /* <DEDUP_REMOVED lines=10> */
[----:B------:R-:W-:Y:S01]  /*33e0*/  UIADD3 UR8, UPT, UPT, UR6, 0xc06, URZ ;  /* 0x00000c0606087890 */ /* 0x000fe2000fffe0ff */
[----:B------:R-:W-:Y:S01]  /*33f0*/  UMOV UR46, 0x0 ;  /* 0x00000000002e7882 */ /* 0x000fe20000000000 */
[----:B------:R-:W-:Y:S01]  /*3400*/  UMOV UR47, 0x8100010 ;  /* 0x08100010002f7882 */ /* 0x000fe20000000000 */
[----:B------:R-:W-:Y:S01]  /*3410*/  UMOV UR7, 0x40004040 ;  /* 0x4000404000077882 */ /* 0x000fe20000000000 */
[----:B------:R-:W-:Y:S01]  /*3420*/  UMOV UR5, 0x40004040 ;  /* 0x4000404000057882 */ /* 0x000fe20000000000 */
[----:B------:R-:W-:Y:S01]  /*3430*/  UMOV UR50, 0x0 ;  /* 0x0000000000327882 */ /* 0x000fe20000000000 */
[----:B------:R1:W-:Y:S01]  /*3440*/  UTCHMMA gdesc[UR6], gdesc[UR4], tmem[UR13], tmem[UR46], idesc[UR47], !UPT ;  /* 0x00ff2e04060075ea */ /* 0x0003e2000f80000d */
[----:B------:R-:W-:Y:S01]  /*3450*/  UMOV UR51, 0x8100010 ;  /* 0x0810001000337882 */ /* 0x000fe20000000000 */
[----:B------:R-:W-:Y:S01]  /*3460*/  UMOV UR37, 0x40004040 ;  /* 0x4000404000257882 */ /* 0x000fe20000000000 */
[----:B------:R-:W-:Y:S01]  /*3470*/  UMOV UR43, 0x40004040 ;  /* 0x40004040002b7882 */ /* 0x000fe20000000000 */
[----:B------:R-:W-:Y:S01]  /*3480*/  UMOV UR58, 0x0 ;  /* 0x00000000003a7882 */ /* 0x000fe20000000000 */
[----:B------:R2:W-:Y:S01]  /*3490*/  UTCHMMA gdesc[UR36], gdesc[UR42], tmem[UR15], tmem[UR50], idesc[UR51], UPT ;  /* 0x00ff322a240075ea */ /* 0x0005e2000b80000f */
        /* <DEDUP_REMOVED lines=19> */
[----:B-1----:R-:W-:Y:S01]  /*35d0*/  UIADD3 UR46, UPT, UPT, UR4, 0x600, URZ ;  /* 0x00000600042e7890 */ /* 0x002fe2000fffe0ff */
[----:B------:R-:W-:Y:S01]  /*35e0*/  R2UR UR7, R7 ;  /* 0x00000000070772ca */ /* 0x000fe200000e0000 */
[----:B------:R-:W-:Y:S01]  /*35f0*/  UMOV UR23, 0x40004040 ;  /* 0x4000404000177882 */ /* 0x000fe20000000000 */
[----:B------:R-:W-:Y:S01]  /*3600*/  UMOV UR21, 0x40004040 ;  /* 0x4000404000157882 */ /* 0x000fe20000000000 */
[----:B------:R-:W-:Y:S01]  /*3610*/  UMOV UR19, 0x40004040 ;  /* 0x4000404000137882 */ /* 0x000fe20000000000 */
[----:B--2---:R-:W-:Y:S01]  /*3620*/  UIADD3 UR50, UPT, UPT, UR4, 0x202, URZ ;  /* 0x0000020204327890 */ /* 0x004fe2000fffe0ff */
[----:B------:R-:W-:Y:S01]  /*3630*/  UMOV UR51, 0x40004040 ;  /* 0x4000404000337882 */ /* 0x000fe20000000000 */
[----:B------:R-:W-:Y:S01]  /*3640*/  UMOV UR17, 0x40004040 ;  /* 0x4000404000117882 */ /* 0x000fe20000000000 */
[----:B------:R-:W-:Y:S01]  /*3650*/  UMOV UR15, 0x40004040 ;  /* 0x40004040000f7882 */ /* 0x000fe20000000000 */
[----:B---3--:R-:W-:Y:S01]  /*3660*/  UIADD3 UR58, UPT, UPT, UR4, 0x404, URZ ;  /* 0x00000404043a7890 */ /* 0x008fe2000fffe0ff */
[----:B------:R-:W-:Y:S01]  /*3670*/  UMOV UR34, 0x0 ;  /* 0x0000000000227882 */ /* 0x000fe20000000000 */
[----:B------:R-:W-:Y:S01]  /*3680*/  UMOV UR35, 0x8100010 ;  /* 0x0810001000237882 */ /* 0x000fe20000000000 */
[----:B------:R-:W-:Y:S01]  /*3690*/  UMOV UR59, 0x40004040 ;  /* 0x40004040003b7882 */ /* 0x000fe20000000000 */
[----:B----4-:R-:W-:Y:S01]  /*36a0*/  UIADD3 UR60, UPT, UPT, UR4, 0x402, URZ ;  /* 0x00000402043c7890 */ /* 0x010fe2000fffe0ff */
[----:B------:R1:W-:Y:S01]  /*36b0*/  UTCHMMA gdesc[UR28], gdesc[UR50], tmem[UR66], tmem[UR34], idesc[UR35], UPT ;  /* 0x00ff22321c0075ea */ /* 0x0003e2000b800042 */
[----:B------:R-:W-:Y:S01]  /*36c0*/  UTCHMMA gdesc[UR26], gdesc[UR64], tmem[UR72], tmem[UR34], idesc[UR35], UPT ;  /* 0x00ff22401a0075ea */ /* 0x000fe2000b800048 */
[----:B------:R2:W-:Y:S01]  /*36d0*/  UTCHMMA gdesc[UR24], gdesc[UR68], tmem[UR49], tmem[UR34], idesc[UR35], UPT ;  /* 0x00ff2244180075ea */ /* 0x0005e2000b800031 */
[----:B------:R-:W-:Y:S01]  /*36e0*/  UMOV UR61, 0x40004040 ;  /* 0x40004040003d7882 */ /* 0x000fe20000000000 */
[----:B-----5:R-:W-:Y:S02]  /*36f0*/  UIADD3 UR62, UPT, UPT, UR4, 0x400, URZ ;  /* 0x00000400043e7890 */ /* 0x020fe4000fffe0ff */
[----:B------:R-:W-:Y:S01]  /*3700*/  UIADD3 UR40, UPT, UPT, UR4, 0x604, URZ ;  /* 0x0000060404287890 */ /* 0x000fe2000fffe0ff */
[----:B------:R-:W-:Y:S01]  /*3710*/  UMOV UR63, 0x40004040 ;  /* 0x40004040003f7882 */ /* 0x000fe20000000000 */
[----:B------:R-:W-:Y:S01]  /*3720*/  UMOV UR32, 0x0 ;  /* 0x0000000000207882 */ /* 0x000fe20000000000 */
[----:B------:R-:W-:Y:S01]  /*3730*/  UMOV UR33, 0x8100010 ;  /* 0x0810001000217882 */ /* 0x000fe20000000000 */
[----:B------:R-:W-:Y:S01]  /*3740*/  UMOV UR47, 0x40004040 ;  /* 0x40004040002f7882 */ /* 0x000fe20000000000 */
[----:B------:R-:W-:Y:S02]  /*3750*/  UMOV UR30, 0x0 ;  /* 0x00000000001e7882 */ /* 0x000fe40000000000 */
[----:B------:R3:W-:Y:S01]  /*3760*/  UTCHMMA gdesc[UR22], gdesc[UR62], tmem[UR45], tmem[UR34], idesc[UR35], UPT ;  /* 0x00ff223e160075ea */ /* 0x0007e2000b80002d */
[----:B------:R-:W-:Y:S01]  /*3770*/  UTCHMMA gdesc[UR20], gdesc[UR60], tmem[UR67], tmem[UR32], idesc[UR33], UPT ;  /* 0x00ff203c140075ea */ /* 0x000fe2000b800043 */
[----:B------:R4:W-:Y:S01]  /*3780*/  UTCHMMA gdesc[UR18], gdesc[UR58], tmem[UR7], tmem[UR34], idesc[UR35], UPT ;  /* 0x00ff223a120075ea */ /* 0x0009e2000b800007 */
[----:B------:R-:W-:Y:S01]  /*3790*/  UMOV UR31, 0x8100010 ;  /* 0x08100010001f7882 */ /* 0x000fe20000000000 */
[----:B------:R-:W-:Y:S01]  /*37a0*/  UMOV UR13, 0x40004040 ;  /* 0x40004040000d7882 */ /* 0x000fe20000000000 */
[----:B------:R-:W-:Y:S01]  /*37b0*/  UMOV UR11, 0x40004040 ;  /* 0x40004040000b7882 */ /* 0x000fe20000000000 */
[----:B------:R-:W-:Y:S01]  /*37c0*/  UMOV UR41, 0x40004040 ;  /* 0x4000404000297882 */ /* 0x000fe20000000000 */
[----:B------:R-:W-:Y:S01]  /*37d0*/  UMOV UR36, 0x0 ;  /* 0x0000000000247882 */ /* 0x000fe20000000000 */
[----:B------:R-:W-:Y:S01]  /*37e0*/  UMOV UR37, 0x8100010 ;  /* 0x0810001000257882 */ /* 0x000fe20000000000 */
[----:B------:R-:W-:Y:S01]  /*37f0*/  UMOV UR9, 0x40004040 ;  /* 0x4000404000097882 */ /* 0x000fe20000000000 */
[----:B-1----:R-:W-:Y:S01]  /*3800*/  UIADD3 UR66, UPT, UPT, UR4, 0x606, URZ ;  /* 0x0000060604427890 */ /* 0x002fe2000fffe0ff */
[----:B------:R-:W-:Y:S01]  /*3810*/  R2UR UR29, R6 ;  /* 0x00000000061d72ca */ /* 0x000fe200000e0000 */
[----:B--2---:R-:W-:Y:S01]  /*3820*/  UMOV UR49, 0x40004040 ;  /* 0x4000404000317882 */ /* 0x004fe20000000000 */
[----:B------:R-:W-:Y:S01]  /*3830*/  UMOV UR24, 0x0 ;  /* 0x0000000000187882 */ /* 0x000fe20000000000 */
[----:B------:R-:W-:Y:S01]  /*3840*/  UMOV UR25, 0x8100010 ;  /* 0x0810001000197882 */ /* 0x000fe20000000000 */
[----:B------:R-:W-:Y:S01]  /*3850*/  R2UR UR26, R0 ;  /* 0x00000000001a72ca */ /* 0x000fe200000e0000 */
[----:B---3--:R-:W-:Y:S08]  /*3860*/  UMOV UR45, 0x40004040 ;  /* 0x40004040002d7882 */ /* 0x008ff00000000000 */
[----:B------:R-:W-:Y:S01]  /*3870*/  UTCHMMA gdesc[UR16], gdesc[UR48], tmem[UR29], tmem[UR24], idesc[UR25], UPT ;  /* 0x00ff1830100075ea */ /* 0x000fe2000b80001d */
[----:B----4-:R-:W-:Y:S01]  /*3880*/  R2UR UR7, R5 ;  /* 0x00000000050772ca */ /* 0x010fe200000e0000 */
[----:B------:R-:W-:Y:S02]  /*3890*/  UMOV UR67, 0x40004040 ;  /* 0x4000404000437882 */ /* 0x000fe40000000000 */
[----:B------:R-:W-:Y:S10]  /*38a0*/  UISETP.NE.AND UP4, UPT, UR26, URZ, UPT ;  /* 0x000000ff1a00728c */ /* 0x000ff4000bf85270 */
[----:B------:R1:W-:Y:S01]  /*38b0*/  UTCHMMA gdesc[UR14], gdesc[UR46], tmem[UR7], tmem[UR30], idesc[UR31], UPT ;  /* 0x00ff1e2e0e0075ea */ /* 0x0003e2000b800007 */
[----:B------:R2:W-:Y:S01]  /*38c0*/  UTCHMMA gdesc[UR12], gdesc[UR44], tmem[UR77], tmem[UR32], idesc[UR33], UPT ;  /* 0x00ff202c0c0075ea */ /* 0x0005e2000b80004d */
[----:B------:R2:W-:Y:S01]  /*38d0*/  UTCHMMA gdesc[UR10], gdesc[UR40], tmem[UR75], tmem[UR34], idesc[UR35], UPT ;  /* 0x00ff22280a0075ea */ /* 0x0005e2000b80004b */
[----:B------:R2:W-:Y:S01]  /*38e0*/  UTCHMMA gdesc[UR8], gdesc[UR66], tmem[UR74], tmem[UR36], idesc[UR37], UPT ;  /* 0x00ff2442080075ea */ /* 0x0005e2000b80004a */
[----:B-1----:R-:W-:Y:S04]  /*38f0*/  UIADD3 UR7, UPT, UPT, UR39, 0x1, URZ ;  /* 0x0000000127077890 */ /* 0x002fe8000fffe0ff */
[----:B------:R-:W-:Y:S04]  /*3900*/  UISETP.NE.AND UP0, UPT, UR7, 0x3, UPT ;  /* 0x000000030700788c */ /* 0x000fe8000bf05270 */
[----:B------:R-:W-:Y:S02]  /*3910*/  USEL UR22, URZ, 0x1, UP0 ;  /* 0x00000001ff167887 */ /* 0x000fe40008000000 */
[----:B------:R-:W-:Y:S04]  /*3920*/  USEL UR72, UR7, URZ, UP0 ;  /* 0x000000ff07487287 */ /* 0x000fe80008000000 */
[----:B------:R-:W-:Y:S01]  /*3930*/  LOP3.LUT R9, R9, UR22, RZ, 0x3c, !PT ;  /* 0x0000001609097c12 */ /* 0x000fe2000f8e3cff */
[----:B------:R-:W-:Y:S07]  /*3940*/  BRA.U UP4, `(.L_x_58) ;  /* 0x0000000104047547 */ /* 0x000fee000b800000 */
[----:B--2---:R-:W-:Y:S05]  /*3950*/  BPT.TRAP 0x1 ;  /* 0x000000040000795c */ /* 0x004fea0000300000 */
.L_x_58:
[----:B------:R-:W-:Y:S01]  /*3960*/  LOP3.LUT R10, R10, 0x1, RZ, 0x3c, !PT ;  /* 0x000000010a0a7812 */ /* 0x000fe200078e3cff */
[----:B------:R-:W-:Y:S09]  /*3970*/  UIADD3 UR7, UPT, UPT, UR38, 0x38050, URZ ;  /* 0x0003805026077890 */ /* 0x000ff2000fffe0ff */
[----:B------:R1:W-:Y:S01]  /*3980*/  UTCBAR [UR7], URZ ;  /* 0x000000ff070073e9 */ /* 0x0003e200080000ff */
[----:B------:R-:W-:Y:S05]  /*3990*/  BRA.U UP5, `(.L_x_59) ;  /* 0x0000000105047547 */ /* 0x000fea000b800000 */
[----:B-12---:R-:W-:Y:S05]  /*39a0*/  BPT.TRAP 0x1 ;  /* 0x000000040000795c */ /* 0x006fea0000300000 */
.L_x_59:
[----:B------:R-:W-:Y:S02]  /*39b0*/  SHF.L.U32 R4, R12, 0x1f, RZ ;  /* 0x0000001f0c047819 */ /* 0x000fe400000006ff */
[----:B-1----:R-:W-:Y:S02]  /*39c0*/  R2UR UR7, R13 ;  /* 0x000000000d0772ca */ /* 0x002fe400000e0000 */
[----:B------:R-:W1:Y:S11]  /*39d0*/  SYNCS.PHASECHK.TRANS64.TRYWAIT P0, [UR38+0x380a8], R4 ;  /* 0x0380a804ff0075a7 */ /* 0x000e760008001126 */
[----:B------:R-:W-:Y:S01]  /*39e0*/  UISETP.NE.AND UP3, UPT, UR7, URZ, UPT ;  /* 0x000000ff0700728c */ /* 0x000fe2000bf65270 */
[----:B-1----:R-:W-:Y:S10]  /*39f0*/  @!P0 BRA `(.L_x_60) ;  /* 0x0000023000388947 */ /* 0x002ff40003800000 */
.L_x_438:
[----:B------:R-:W-:Y:S05]  /*3a00*/  BRA.U UP3, `(.L_x_61) ;  /* 0x0000000103047547 */ /* 0x000fea000b800000 */
[----:B--2---:R-:W-:Y:S05]  /*3a10*/  BPT.TRAP 0x1 ;  /* 0x000000040000795c */ /* 0x004fea0000300000 */
.L_x_61:
[----:B------:R-:W-:Y:S01]  /*3a20*/  SHF.L.U32 R6, R11, 0x1f, RZ ;  /* 0x0000001f0b067819 */ /* 0x000fe200000006ff */
[----:B-1----:R-:W-:Y:S01]  /*3a30*/  IMAD.MOV.U32 R4, RZ, RZ, 0xa0 ;  /* 0x000000a0ff047424 */ /* 0x002fe200078e00ff */
[----:B------:R-:W-:Y:S02]  /*3a40*/  MOV R3, 0x180 ;  /* 0x0000018000037802 */ /* 0x000fe40000000f00 */
[----:B------:R-:W1:Y:S02]  /*3a50*/  SYNCS.PHASECHK.TRANS64.TRYWAIT P0, [UR38+0x38068], R6 ;  /* 0x03806806ff0075a7 */ /* 0x000e640008001126 */
[----:B-1----:R-:W-:Y:S05]  /*3a60*/  @!P0 BRA `(.L_x_62) ;  /* 0x0000023000348947 */ /* 0x002fea0003800000 */
.L_x_440:
[----:B--2---:R-:W-:Y:S01]  /*3a70*/  ULEA UR8, UR70, UR73, 0xb ;  /* 0x0000004946087291 */ /* 0x004fe2000f8e58ff */
[----:B------:R-:W-:Y:S01]  /*3a80*/  R2UR UR21, R4 ;  /* 0x00000000041572ca */ /* 0x000fe200000e0000 */
[----:B------:R-:W-:Y:S01]  /*3a90*/  UISETP.NE.U32.AND UP0, UPT, UR71, URZ, UPT ;  /* 0x000000ff4700728c */ /* 0x000fe2000bf05070 */
[----:B------:R-:W-:Y:S01]  /*3aa0*/  IMAD.MOV.U32 R4, RZ, RZ, 0xb0 ;  /* 0x000000b0ff047424 */ /* 0x000fe200078e00ff */
[----:B------:R-:W-:Y:S01]  /*3ab0*/  UIADD3 UR14, UPT, UPT, UR8, 0x2000000, URZ ;  /* 0x02000000080e7890 */ /* 0x000fe2000fffe0ff */
[----:B------:R-:W-:Y:S01]  /*3ac0*/  R2UR UR22, R3 ;  /* 0x00000000031672ca */ /* 0x000fe200000e0000 */
[----:B------:R-:W-:Y:S01]  /*3ad0*/  UIADD3 UR12, UPT, UPT, UR8, 0x2000080, URZ ;  /* 0x02000080080c7890 */ /* 0x000fe2000fffe0ff */
[----:B-1----:R-:W-:Y:S01]  /*3ae0*/  IMAD.MOV.U32 R6, RZ, RZ, 0xa8 ;  /* 0x000000a8ff067424 */ /* 0x002fe200078e00ff */
[----:B------:R-:W-:Y:S01]  /*3af0*/  UIADD3 UR10, UPT, UPT, UR8, 0x2000100, URZ ;  /* 0x02000100080a7890 */ /* 0x000fe2000fffe0ff */
[----:B------:R-:W-:Y:S01]  /*3b00*/  IMAD.MOV.U32 R5, RZ, RZ, 0x180 ;  /* 0x00000180ff057424 */ /* 0x000fe200078e00ff */
[----:B------:R-:W-:Y:S01]  /*3b10*/  UIADD3 UR8, UPT, UPT, UR8, 0x2000180, URZ ;  /* 0x0200018008087890 */ /* 0x000fe2000fffe0ff */
[----:B------:R-:W-:Y:S01]  /*3b20*/  R2UR UR17, R4 ;  /* 0x00000000041172ca */ /* 0x000fe200000e0000 */
[----:B------:R-:W-:Y:S01]  /*3b30*/  IMAD.MOV.U32 R3, RZ, RZ, 0x180 ;  /* 0x00000180ff037424 */ /* 0x000fe200078e00ff */
[----:B------:R-:W-:Y:S01]  /*3b40*/  R2UR UR19, R6 ;  /* 0x00000000061372ca */ /* 0x000fe200000e0000 */
[----:B------:R-:W-:Y:S01]  /*3b50*/  IMAD.MOV.U32 R4, RZ, RZ, 0xb8 ;  /* 0x000000b8ff047424 */ /* 0x000fe200078e00ff */
[----:B------:R-:W-:Y:S01]  /*3b60*/  R2UR UR20, R5 ;  /* 0x00000000051472ca */ /* 0x000fe200000e0000 */
[----:B------:R-:W-:Y:S01]  /*3b70*/  UMOV UR30, 0x0 ;  /* 0x00000000001e7882 */ /* 0x000fe20000000000 */
[C---:B------:R-:W-:Y:S01]  /*3b80*/  R2UR UR18, R3.reuse ;  /* 0x00000000031272ca */ /* 0x040fe200000e0000 */
[----:B------:R-:W-:Y:S01]  /*3b90*/  UMOV UR31, 0x8410010 ;  /* 0x08410010001f7882 */ /* 0x000fe20000000000 */
[----:B------:R-:W-:Y:S01]  /*3ba0*/  R2UR UR7, R4 ;  /* 0x00000000040772ca */ /* 0x000fe200000e0000 */
[----:B------:R-:W-:Y:S01]  /*3bb0*/  UMOV UR15, 0x40004040 ;  /* 0x40004040000f7882 */ /* 0x000fe20000000000 */
[----:B------:R-:W-:Y:S01]  /*3bc0*/  R2UR UR16, R3 ;  /* 0x00000000031072ca */ /* 0x000fe200000e0000 */
[----:B------:R1:W-:Y:S01]  /*3bd0*/  UTCHMMA tmem[UR21], gdesc[UR14], tmem[UR22], tmem[UR30], idesc[UR31], UP0 ;  /* 0x00ff1e0e150079ea */ /* 0x0003e20008000016 */
[----:B------:R-:W-:Y:S01]  /*3be0*/  UMOV UR28, 0x0 ;  /* 0x00000000001c7882 */ /* 0x000fe20000000000 */
[----:B------:R-:W-:Y:S01]  /*3bf0*/  UMOV UR29, 0x8410010 ;  /* 0x08410010001d7882 */ /* 0x000fe20000000000 */
[----:B------:R-:W-:Y:S01]  /*3c00*/  UMOV UR13, 0x40004040 ;  /* 0x40004040000d7882 */ /* 0x000fe20000000000 */
[----:B------:R-:W-:Y:S01]  /*3c10*/  UMOV UR26, 0x0 ;  /* 0x00000000001a7882 */ /* 0x000fe20000000000 */
[----:B------:R-:W-:Y:S01]  /*3c20*/  UMOV UR27, 0x8410010 ;  /* 0x08410010001b7882 */ /* 0x000fe20000000000 */
[----:B------:R1:W-:Y:S01]  /*3c30*/  UTCHMMA tmem[UR19], gdesc[UR12], tmem[UR20], tmem[UR28], idesc[UR29], UPT ;  /* 0x00ff1c0c130079ea */ /* 0x0003e2000b800014 */
[----:B------:R-:W-:Y:S01]  /*3c40*/  UMOV UR11, 0x40004040 ;  /* 0x40004040000b7882 */ /* 0x000fe20000000000 */
[----:B------:R-:W-:Y:S01]  /*3c50*/  UMOV UR24, 0x0 ;  /* 0x0000000000187882 */ /* 0x000fe20000000000 */
[----:B------:R1:W-:Y:S01]  /*3c60*/  UTCHMMA tmem[UR17], gdesc[UR10], tmem[UR18], tmem[UR26], idesc[UR27], UPT ;  /* 0x00ff1a0a110079ea */ /* 0x0003e2000b800012 */
[----:B------:R-:W-:Y:S01]  /*3c70*/  UMOV UR25, 0x8410010 ;  /* 0x0841001000197882 */ /* 0x000fe20000000000 */
[----:B------:R-:W-:Y:S02]  /*3c80*/  UMOV UR9, 0x40004040 ;  /* 0x4000404000097882 */ /* 0x000fe40000000000 */
[----:B------:R1:W-:Y:S01]  /*3c90*/  UTCHMMA tmem[UR7], gdesc[UR8], tmem[UR16], tmem[UR24], idesc[UR25], UPT ;  /* 0x00ff1808070079ea */ /* 0x0003e2000b800010 */
[----:B------:R-:W-:Y:S05]  /*3ca0*/  BRA.U UP5, `(.L_x_63) ;  /* 0x0000000105047547 */ /* 0x000fea000b800000 */
[----:B-1----:R-:W-:Y:S05]  /*3cb0*/  BPT.TRAP 0x1 ;  /* 0x000000040000795c */ /* 0x002fea0000300000 */
.L_x_63:
[----:B------:R-:W-:Y:S01]  /*3cc0*/  LOP3.LUT R12, R12, 0x1, RZ, 0x3c, !PT ;  /* 0x000000010c0c7812 */ /* 0x000fe200078e3cff */
[----:B-1----:R-:W-:Y:S09]  /*3cd0*/  UIADD3 UR7, UPT, UPT, UR38, 0x38098, URZ ;  /* 0x0003809826077890 */ /* 0x002ff2000fffe0ff */
[----:B------:R1:W-:Y:S01]  /*3ce0*/  UTCBAR [UR7], URZ ;  /* 0x000000ff070073e9 */ /* 0x0003e200080000ff */
[----:B------:R-:W-:Y:S05]  /*3cf0*/  BRA.U !UP1, `(.L_x_64) ;  /* 0x0000000109047547 */ /* 0x000fea000b800000 */
[----:B-1----:R-:W-:Y:S05]  /*3d00*/  BPT.TRAP 0x1 ;  /* 0x000000040000795c */ /* 0x002fea0000300000 */
.L_x_64:
[----:B------:R-:W-:Y:S01]  /*3d10*/  ULEA UR5, UR76, UR38, 0x3 ;  /* 0x000000264c057291 */ /* 0x000fe2000f8e18ff */
[----:B------:R-:W-:Y:S01]  /*3d20*/  IMAD.MOV.U32 R4, RZ, RZ, 0x80 ;  /* 0x00000080ff047424 */ /* 0x000fe200078e00ff */
[----:B------:R-:W-:Y:S01]  /*3d30*/  UIADD3 UR10, UPT, UPT, UR6, 0x1000, URZ ;  /* 0x00001000060a7890 */ /* 0x000fe2000fffe0ff */
[----:B------:R-:W-:Y:S01]  /*3d40*/  MOV.SPILL R15, UR73 ;  /* 0x00000049000f7c02 */ /* 0x000fe20009000f00 */
[----:B-1----:R-:W-:Y:S01]  /*3d50*/  UIADD3 UR7, UPT, UPT, UR5, 0x38038, URZ ;  /* 0x0003803805077890 */ /* 0x002fe2000fffe0ff */
[----:B------:R-:W-:Y:S01]  /*3d60*/  MOV.SPILL R14, UR72 ;  /* 0x00000048000e7c02 */ /* 0x000fe20009000f00 */
[----:B------:R-:W-:Y:S01]  /*3d70*/  UIADD3 UR36, UPT, UPT, UR6, 0x1002, URZ ;  /* 0x0000100206247890 */ /* 0x000fe2000fffe0ff */
[C---:B------:R-:W-:Y:S01]  /*3d80*/  R2UR UR21, R4.reuse ;  /* 0x00000000041572ca */ /* 0x040fe200000e0000 */
[----:B------:R-:W-:Y:S01]  /*3d90*/  UIADD3 UR34, UPT, UPT, UR6, 0x1004, URZ ;  /* 0x0000100406227890 */ /* 0x000fe2000fffe0ff */
[C---:B------:R-:W-:Y:S01]  /*3da0*/  R2UR UR17, R4.reuse ;  /* 0x00000000041172ca */ /* 0x040fe200000e0000 */
[----:B------:R-:W-:Y:S01]  /*3db0*/  UIADD3 UR32, UPT, UPT, UR6, 0x1006, URZ ;  /* 0x0000100606207890 */ /* 0x000fe2000fffe0ff */
[C---:B------:R-:W-:Y:S01]  /*3dc0*/  R2UR UR77, R4.reuse ;  /* 0x00000000044d72ca */ /* 0x040fe200000e0000 */
[----:B------:R-:W-:Y:S01]  /*3dd0*/  UIADD3 UR30, UPT, UPT, UR6, 0x1400, URZ ;  /* 0x00001400061e7890 */ /* 0x000fe2000fffe0ff */
[----:B------:R1:W-:Y:S01]  /*3de0*/  UTCBAR [UR7], URZ ;  /* 0x000000ff070073e9 */ /* 0x0003e200080000ff */
[----:B------:R-:W-:Y:S01]  /*3df0*/  UIADD3 UR28, UPT, UPT, UR6, 0x1402, URZ ;  /* 0x00001402061c7890 */ /* 0x000fe2000fffe0ff */
[C---:B------:R-:W-:Y:S01]  /*3e00*/  R2UR UR74, R4.reuse ;  /* 0x00000000044a72ca */ /* 0x040fe200000e0000 */
[----:B------:R-:W-:Y:S01]  /*3e10*/  UIADD3 UR26, UPT, UPT, UR6, 0x1404, URZ ;  /* 0x00001404061a7890 */ /* 0x000fe2000fffe0ff */
[----:B------:R-:W-:Y:S01]  /*3e20*/  R2UR UR41, R4 ;  /* 0x00000000042972ca */ /* 0x000fe200000e0000 */
[----:B------:R-:W-:Y:S01]  /*3e30*/  UIADD3 UR24, UPT, UPT, UR6, 0x1406, URZ ;  /* 0x0000140606187890 */ /* 0x000fe2000fffe0ff */
[----:B------:R-:W-:Y:S01]  /*3e40*/  IMAD.MOV.U32 R3, RZ, RZ, 0x80 ;  /* 0x00000080ff037424 */ /* 0x000fe200078e00ff */
[----:B------:R-:W-:Y:S01]  /*3e50*/  UIADD3 UR22, UPT, UPT, UR6, 0x1800, URZ ;  /* 0x0000180006167890 */ /* 0x000fe2000fffe0ff */
[----:B------:R-:W-:Y:S01]  /*3e60*/  IMAD.MOV.U32 R6, RZ, RZ, 0x80 ;  /* 0x00000080ff067424 */ /* 0x000fe200078e00ff */
[----:B------:R-:W-:Y:S01]  /*3e70*/  UIADD3 UR20, UPT, UPT, UR6, 0x1802, URZ ;  /* 0x0000180206147890 */ /* 0x000fe2000fffe0ff */
[----:B------:R-:W-:Y:S01]  /*3e80*/  IMAD.MOV.U32 R5, RZ, RZ, 0x80 ;  /* 0x00000080ff057424 */ /* 0x000fe200078e00ff */
[----:B------:R-:W-:Y:S01]  /*3e90*/  UIADD3 UR18, UPT, UPT, UR6, 0x1804, URZ ;  /* 0x0000180406127890 */ /* 0x000fe2000fffe0ff */
        /* <DEDUP_REMOVED lines=9> */
[----:B------:R-:W-:Y:S01]  /*3f30*/  UMOV UR72, 0x0 ;  /* 0x0000000000487882 */ /* 0x000fe20000000000 */
[----:B------:R-:W-:Y:S01]  /*3f40*/  UMOV UR73, 0x8100010 ;  /* 0x0810001000497882 */ /* 0x000fe20000000000 */
[----:B------:R-:W-:Y:S01]  /*3f50*/  UMOV UR70, UR4 ;  /* 0x0000000400467c82 */ /* 0x000fe20008000000 */
[----:B------:R-:W-:Y:S01]  /*3f60*/  UIADD3 UR4, UPT, UPT, UR6, 0x1c06, URZ ;  /* 0x00001c0606047890 */ /* 0x000fe2000fffe0ff */
[C---:B------:R-:W-:Y:S01]  /*3f70*/  R2UR UR67, R3.reuse ;  /* 0x00000000034372ca */ /* 0x040fe200000e0000 */
        /* <DEDUP_REMOVED lines=19> */
[----:B------:R-:W-:Y:S01]  /*40b0*/  R2UR UR39, R3 ;  /* 0x00000000032772ca */ /* 0x000fe200000e0000 */
[----:B------:R-:W-:Y:S01]  /*40c0*/  UMOV UR61, 0x40004040 ;  /* 0x40004040003d7882 */ /* 0x000fe20000000000 */
[----:B------:R-:W-:Y:S01]  /*40d0*/  UMOV UR59, 0x40004040 ;  /* 0x40004040003b7882 */ /* 0x000fe20000000000 */
[----:B------:R-:W-:Y:S01]  /*40e0*/  UMOV UR6, 0x0 ;  /* 0x0000000000067882 */ /* 0x000fe20000000000 */
[----:B-1----:R-:W-:Y:S01]  /*40f0*/  UMOV UR7, 0x8100010 ;  /* 0x0810001000077882 */ /* 0x002fe20000000000 */
[----:B------:R-:W-:Y:S01]  /*4100*/  UMOV UR49, 0x40004040 ;  /* 0x4000404000317882 */ /* 0x000fe20000000000 */
[----:B------:R-:W-:Y:S01]  /*4110*/  UMOV UR47, 0x40004040 ;  /* 0x40004040002f7882 */ /* 0x000fe20000000000 */
[----:B------:R-:W-:Y:S01]  /*4120*/  UMOV UR45, 0x40004040 ;  /* 0x40004040002d7882 */ /* 0x000fe20000000000 */
[----:B------:R-:W-:Y:S01]  /*4130*/  UMOV UR5, 0x40004040 ;  /* 0x4000404000057882 */ /* 0x000fe20000000000 */
[----:B--2---:R-:W-:Y:S01]  /*4140*/  UMOV UR70, 0x0 ;  /* 0x0000000000467882 */ /* 0x004fe20000000000 */
[----:B------:R-:W-:Y:S01]  /*4150*/  UMOV UR71, 0x8100010 ;  /* 0x0810001000477882 */ /* 0x000fe20000000000 */
[----:B------:R-:W-:Y:S01]  /*4160*/  UMOV UR10, 0x0 ;  /* 0x00000000000a7882 */ /* 0x000fe20000000000 */
[----:B------:R1:W-:Y:S01]  /*4170*/  UTCHMMA gdesc[UR36], gdesc[UR42], tmem[UR13], tmem[UR70], idesc[UR71], UPT ;  /* 0x00ff462a240075ea */ /* 0x0003e2000b80000d */
[----:B------:R2:W-:Y:S01]  /*4180*/  UTCHMMA gdesc[UR34], gdesc[UR56], tmem[UR9], tmem[UR70], idesc[UR71], UPT ;  /* 0x00ff4638220075ea */ /* 0x0005e2000b800009 */
[----:B------:R3:W-:Y:S01]  /*4190*/  UTCHMMA gdesc[UR32], gdesc[UR54], tmem[UR15], tmem[UR70], idesc[UR71], UPT ;  /* 0x00ff4636200075ea */ /* 0x0007e2000b80000f */
[----:B------:R-:W-:Y:S01]  /*41a0*/  UMOV UR11, 0x8100010 ;  /* 0x08100010000b7882 */ /* 0x000fe20000000000 */
[----:B------:R-:W-:Y:S01]  /*41b0*/  UMOV UR21, 0x40004040 ;  /* 0x4000404000157882 */ /* 0x000fe20000000000 */
[----:B------:R4:W-:Y:S01]  /*41c0*/  UTCHMMA gdesc[UR30], gdesc[UR52], tmem[UR17], tmem[UR10], idesc[UR11], UPT ;  /* 0x00ff0a341e0075ea */ /* 0x0009e2000b800011 */
[----:B------:R-:W-:Y:S01]  /*41d0*/  IMAD.MOV.U32 R8, RZ, RZ, 0x80 ;  /* 0x00000080ff087424 */ /* 0x000fe200078e00ff */
[----:B------:R-:W-:Y:S01]  /*41e0*/  R2UR.FILL UR73, R15 ;  /* 0x000000000f4972ca */ /* 0x000fe200004e0000 */
[----:B------:R-:W-:Y:S01]  /*41f0*/  IMAD.MOV.U32 R7, RZ, RZ, 0x80 ;  /* 0x00000080ff077424 */ /* 0x000fe200078e00ff */
[----:B------:R-:W-:Y:S01]  /*4200*/  R2UR.FILL UR72, R14 ;  /* 0x000000000e4872ca */ /* 0x000fe200004e0000 */
[----:B-1----:R-:W-:Y:S01]  /*4210*/  UMOV UR13, 0x40004040 ;  /* 0x40004040000d7882 */ /* 0x002fe20000000000 */
[----:B--2---:R-:W-:Y:S01]  /*4220*/  UMOV UR34, UR40 ;  /* 0x0000002800227c82 */ /* 0x004fe20008000000 */
[----:B---3--:R-:W-:Y:S01]  /*4230*/  UMOV UR54, 0x0 ;  /* 0x0000000000367882 */ /* 0x008fe20000000000 */
[----:B------:R-:W-:Y:S01]  /*4240*/  UMOV UR55, 0x8100010 ;  /* 0x0810001000377882 */ /* 0x000fe20000000000 */
[----:B------:R-:W-:Y:S01]  /*4250*/  R2UR UR40, R7 ;  /* 0x00000000072872ca */ /* 0x000fe200000e0000 */
[----:B------:R1:W-:Y:S01]  /*4260*/  UTCHMMA gdesc[UR28], gdesc[UR50], tmem[UR19], tmem[UR54], idesc[UR55], UPT ;  /* 0x00ff36321c0075ea */ /* 0x0003e2000b800013 */
[----:B----4-:R-:W-:Y:S01]  /*4270*/  UMOV UR52, 0x0 ;  /* 0x0000000000347882 */ /* 0x010fe20000000000 */
        /* <DEDUP_REMOVED lines=16> */
[----:B-1----:R-:W-:Y:S01]  /*4380*/  R2UR UR55, R8 ;  /* 0x00000000083772ca */ /* 0x002fe200000e0000 */
[----:B------:R-:W-:Y:S01]  /*4390*/  UMOV UR50, 0x0 ;  /* 0x0000000000327882 */ /* 0x000fe20000000000 */
[----:B------:R-:W-:Y:S01]  /*43a0*/  R2UR UR54, R6 ;  /* 0x00000000063672ca */ /* 0x000fe200000e0000 */
[----:B------:R-:W-:Y:S01]  /*43b0*/  UMOV UR51, 0x8100010 ;  /* 0x0810001000337882 */ /* 0x000fe20000000000 */
[----:B------:R-:W-:Y:S09]  /*43c0*/  UMOV UR19, 0x40004040 ;  /* 0x4000404000137882 */ /* 0x000ff20000000000 */
[----:B------:R1:W-:Y:S01]  /*43d0*/  UTCHMMA gdesc[UR26], gdesc[UR64], tmem[UR55], tmem[UR52], idesc[UR53], UPT ;  /* 0x00ff34401a0075ea */ /* 0x0003e2000b800037 */
[----:B------:R-:W-:Y:S01]  /*43e0*/  UTCHMMA gdesc[UR24], gdesc[UR68], tmem[UR40], tmem[UR50], idesc[UR51], UPT ;  /* 0x00ff3244180075ea */ /* 0x000fe2000b800028 */
[----:B------:R-:W-:Y:S01]  /*43f0*/  UTCHMMA gdesc[UR22], gdesc[UR62], tmem[UR54], tmem[UR30], idesc[UR31], UPT ;  /* 0x00ff1e3e160075ea */ /* 0x000fe2000b800036 */
[----:B-1----:R-:W-:Y:S11]  /*4400*/  R2UR UR55, R5 ;  /* 0x00000000053772ca */ /* 0x002ff600000e0000 */
[----:B------:R-:W-:Y:S02]  /*4410*/  @!UPT UIADD3 URZ, UPT, UPT, URZ, URZ, URZ ;  /* 0x000000fffffff290 */ /* 0x000fe4000fffe0ff */
[----:B------:R-:W-:Y:S01]  /*4420*/  UTCHMMA gdesc[UR20], gdesc[UR60], tmem[UR55], tmem[UR52], idesc[UR53], UPT ;  /* 0x00ff343c140075ea */ /* 0x000fe2000b800037 */
[----:B------:R1:W-:Y:S01]  /*4430*/  UTCHMMA gdesc[UR18], gdesc[UR58], tmem[UR77], tmem[UR6], idesc[UR7], UPT ;  /* 0x00ff063a120075ea */ /* 0x0003e2000b80004d */
[----:B------:R2:W-:Y:S01]  /*4440*/  UTCHMMA gdesc[UR16], gdesc[UR48], tmem[UR75], tmem[UR56], idesc[UR57], UPT ;  /* 0x00ff3830100075ea */ /* 0x0005e2000b80004b */
[----:B------:R2:W-:Y:S01]  /*4450*/  UTCHMMA gdesc[UR14], gdesc[UR46], tmem[UR74], tmem[UR32], idesc[UR33], UPT ;  /* 0x00ff202e0e0075ea */ /* 0x0005e2000b80004a */
[----:B------:R2:W-:Y:S01]  /*4460*/  UTCHMMA gdesc[UR12], gdesc[UR44], tmem[UR67], tmem[UR70], idesc[UR71], UPT ;  /* 0x00ff462c0c0075ea */ /* 0x0005e2000b800043 */
[----:B------:R2:W-:Y:S01]  /*4470*/  UTCHMMA gdesc[UR8], gdesc[UR34], tmem[UR41], tmem[UR42], idesc[UR43], UPT ;  /* 0x00ff2a22080075ea */ /* 0x0005e2000b800029 */
[----:B------:R2:W-:Y:S01]  /*4480*/  UTCHMMA gdesc[UR4], gdesc[UR10], tmem[UR39], tmem[UR36], idesc[UR37], UPT ;  /* 0x00ff240a040075ea */ /* 0x0005e2000b800027 */
[----:B-1----:R-:W-:Y:S04]  /*4490*/  UIADD3 UR6, UPT, UPT, UR76, 0x1, URZ ;  /* 0x000000014c067890 */ /* 0x002fe8000fffe0ff */
[----:B------:R-:W-:Y:S04]  /*44a0*/  UISETP.NE.AND UP0, UPT, UR6, 0x3, UPT ;  /* 0x000000030600788c */ /* 0x000fe8000bf05270 */
[----:B------:R-:W-:Y:S01]  /*44b0*/  USEL UR6, UR6, URZ, UP0 ;  /* 0x000000ff06067287 */ /* 0x000fe20008000000 */
[----:B------:R-:W-:Y:S11]  /*44c0*/  BRA.U UP3, `(.L_x_65) ;  /* 0x0000000103047547 */ /* 0x000ff6000b800000 */
[----:B--2---:R-:W-:Y:S05]  /*44d0*/  BPT.TRAP 0x1 ;  /* 0x000000040000795c */ /* 0x004fea0000300000 */
.L_x_65:
[----:B--2---:R-:W-:Y:S09]  /*44e0*/  UIADD3 UR4, UPT, UPT, UR38, 0x38060, URZ ;  /* 0x0003806026047890 */ /* 0x004ff2000fffe0ff */
[----:B------:R1:W-:Y:S01]  /*44f0*/  UTCBAR [UR4], URZ ;  /* 0x000000ff040073e9 */ /* 0x0003e200080000ff */
[----:B------:R-:W-:Y:S05]  /*4500*/  BRA.U !UP1, `(.L_x_66) ;  /* 0x0000000109047547 */ /* 0x000fea000b800000 */
[----:B-1----:R-:W-:Y:S05]  /*4510*/  BPT.TRAP 0x1 ;  /* 0x000000040000795c */ /* 0x002fea0000300000 */
.L_x_66:
[----:B-1----:R-:W-:Y:S04]  /*4520*/  ULEA UR4, UR6, UR38, 0x3 ;  /* 0x0000002606047291 */ /* 0x002fe8000f8e18ff */
[----:B------:R-:W-:Y:S02]  /*4530*/  UIADD3 UR5, UPT, UPT, UR4, 0x38038, URZ ;  /* 0x0003803804057890 */ /* 0x000fe4000fffe0ff */
[----:B------:R-:W-:Y:S04]  /*4540*/  UIADD3 UR4, UPT, UPT, UR6, 0x1, URZ ;  /* 0x0000000106047890 */ /* 0x000fe8000fffe0ff */
[----:B------:R-:W-:Y:S03]  /*4550*/  UISETP.NE.AND UP0, UPT, UR4, 0x3, UPT ;  /* 0x000000030400788c */ /* 0x000fe6000bf05270 */
[----:B------:R1:W-:Y:S01]  /*4560*/  UTCBAR [UR5], URZ ;  /* 0x000000ff050073e9 */ /* 0x0003e200080000ff */
[----:B------:R-:W-:Y:S01]  /*4570*/  USEL UR76, UR4, URZ, UP0 ;  /* 0x000000ff044c7287 */ /* 0x000fe20008000000 */
[----:B------:R-:W-:Y:S11]  /*4580*/  BRA.U !UP1, `(.L_x_67) ;  /* 0x0000000109047547 */ /* 0x000ff6000b800000 */
[----:B-1----:R-:W-:Y:S05]  /*4590*/  BPT.TRAP 0x1 ;  /* 0x000000040000795c */ /* 0x002fea0000300000 */
.L_x_67:
[----:B------:R-:W-:Y:S01]  /*45a0*/  ULEA UR4, UR72, UR38, 0x3 ;  /* 0x0000002648047291 */ /* 0x000fe2000f8e18ff */
[----:B------:R-:W-:Y:S08]  /*45b0*/  SHF.L.U32 R4, R9, 0x1f, RZ ;  /* 0x0000001f09047819 */ /* 0x000ff000000006ff */
[----:B------:R-:W2:Y:S02]  /*45c0*/  SYNCS.PHASECHK.TRANS64.TRYWAIT P0, [UR4+0x38020], R4 ;  /* 0x03802004ff0075a7 */ /* 0x000ea40008001104 */
[----:B--2---:R-:W-:Y:S05]  /*45d0*/  @!P0 BRA `(.L_x_68) ;  /* 0x0000022400708947 */ /* 0x004fea0003800000 */
.L_x_442:
[----:B------:R-:W-:Y:S05]  /*45e0*/  BRA.U UP5, `(.L_x_69) ;  /* 0x0000000105047547 */ /* 0x000fea000b800000 */
[----:B-1----:R-:W-:Y:S05]  /*45f0*/  BPT.TRAP 0x1 ;  /* 0x000000040000795c */ /* 0x002fea0000300000 */
.L_x_69:
[----:B--2---:R-:W-:Y:S04]  /*4600*/  SHF.L.U32 R4, R12, 0x1f, RZ ;  /* 0x0000001f0c047819 */ /* 0x004fe800000006ff */
[----:B------:R-:W2:Y:S02]  /*4610*/  SYNCS.PHASECHK.TRANS64.TRYWAIT P0, [UR38+0x380a0], R4 ;  /* 0x0380a004ff0075a7 */ /* 0x000ea40008001126 */
[----:B--2---:R-:W-:Y:S05]  /*4620*/  @!P0 BRA `(.L_x_70) ;  /* 0x0000022400748947 */ /* 0x004fea0003800000 */
.L_x_444:
[----:B------:R-:W-:Y:S05]  /*4630*/  BRA.U UP4, `(.L_x_71) ;  /* 0x0000000104047547 */ /* 0x000fea000b800000 */
[----:B-1----:R-:W-:Y:S05]  /*4640*/  BPT.TRAP 0x1 ;  /* 0x000000040000795c */ /* 0x002fea0000300000 */
.L_x_71:
[----:B--2---:R-:W-:Y:S01]  /*4650*/  SHF.L.U32 R4, R10, 0x1f, RZ ;  /* 0x0000001f0a047819 */ /* 0x004fe200000006ff */
[----:B------:R-:W-:Y:S02]  /*4660*/  HFMA2 R5, -RZ, RZ, 0, 1.52587890625e-05 ;  /* 0x00000100ff057431 */ /* 0x000fe400000001ff */
[----:B------:R-:W-:Y:S01]  /*4670*/  IMAD.MOV.U32 R6, RZ, RZ, 0x20 ;  /* 0x00000020ff067424 */ /* 0x000fe200078e00ff */
[----:B------:R-:W2:Y:S02]  /*4680*/  SYNCS.PHASECHK.TRANS64.TRYWAIT P0, [UR38+0x38058], R4 ;  /* 0x03805804ff0075a7 */ /* 0x000ea40008001126 */
[----:B--2---:R-:W-:Y:S05]  /*4690*/  @!P0 BRA `(.L_x_72) ;  /* 0x0000022400708947 */ /* 0x004fea0003800000 */
.L_x_446:
[----:B------:R-:W-:Y:S01]  /*46a0*/  USHF.L.U32 UR14, UR72, 0xb, URZ ;  /* 0x0000000b480e7899 */ /* 0x000fe200080006ff */
[----:B--2---:R-:W-:Y:S01]  /*46b0*/  IMAD.MOV.U32 R3, RZ, RZ, 0x100 ;  /* 0x00000100ff037424 */ /* 0x004fe200078e00ff */
[----:B------:R-:W-:Y:S01]  /*46c0*/  ULOP3.LUT UR21, UR73, 0x2000000, URZ, 0xfc, !UPT ;  /* 0x0200000049157892 */ /* 0x000fe2000f8efcff */
[----:B------:R-:W-:Y:S01]  /*46d0*/  IMAD.MOV.U32 R4, RZ, RZ, 0x28 ;  /* 0x00000028ff047424 */ /* 0x000fe200078e00ff */
[----:B------:R-:W-:Y:S01]  /*46e0*/  R2UR UR20, R5 ;  /* 0x00000000051472ca */ /* 0x000fe200000e0000 */
[----:B------:R-:W-:Y:S01]  /*46f0*/  IMAD.MOV.U32 R5, RZ, RZ, 0x30 ;  /* 0x00000030ff057424 */ /* 0x000fe200078e00ff */
[----:B------:R-:W-:Y:S01]  /*4700*/  UIADD3 UR4, UPT, UPT, UR14, UR21, URZ ;  /* 0x000000150e047290 */ /* 0x000fe2000fffe0ff */
[----:B------:R-:W-:Y:S01]  /*4710*/  R2UR UR18, R3 ;  /* 0x00000000031272ca */ /* 0x000fe200000e0000 */
[----:B------:R-:W-:Y:S01]  /*4720*/  IMAD.MOV.U32 R3, RZ, RZ, 0x38 ;  /* 0x00000038ff037424 */ /* 0x000fe200078e00ff */
[----:B------:R-:W-:Y:S01]  /*4730*/  R2UR UR17, R4 ;  /* 0x00000000041172ca */ /* 0x000fe200000e0000 */
[----:B------:R-:W-:Y:S01]  /*4740*/  UIADD3 UR10, UPT, UPT, UR4, 0x80, URZ ;  /* 0x00000080040a7890 */ /* 0x000fe2000fffe0ff */
[----:B------:R-:W-:Y:S01]  /*4750*/  IMAD.MOV.U32 R4, RZ, RZ, 0x100 ;  /* 0x00000100ff047424 */ /* 0x000fe200078e00ff */
[----:B------:R-:W-:Y:S01]  /*4760*/  UIADD3 UR8, UPT, UPT, UR4, 0x100, URZ ;  /* 0x0000010004087890 */ /* 0x000fe2000fffe0ff */
[----:B------:R-:W-:Y:S01]  /*4770*/  R2UR UR12, R3 ;  /* 0x00000000030c72ca */ /* 0x000fe200000e0000 */
[----:B------:R-:W-:Y:S01]  /*4780*/  UIADD3 UR6, UPT, UPT, UR4, 0x180, URZ ;  /* 0x0000018004067890 */ /* 0x000fe2000fffe0ff */
[----:B------:R-:W-:Y:S01]  /*4790*/  IMAD.MOV.U32 R3, RZ, RZ, 0x100 ;  /* 0x00000100ff037424 */ /* 0x000fe200078e00ff */
[----:B------:R-:W-:Y:S01]  /*47a0*/  R2UR UR19, R6 ;  /* 0x00000000061372ca */ /* 0x000fe200000e0000 */
[----:B------:R-:W-:Y:S01]  /*47b0*/  UMOV UR28, 0x0 ;  /* 0x00000000001c7882 */ /* 0x000fe20000000000 */
[----:B------:R-:W-:Y:S01]  /*47c0*/  R2UR UR15, R5 ;  /* 0x00000000050f72ca */ /* 0x000fe200000e0000 */
[----:B------:R-:W-:Y:S01]  /*47d0*/  UMOV UR29, 0x8410010 ;  /* 0x08410010001d7882 */ /* 0x000fe20000000000 */
[----:B------:R-:W-:Y:S01]  /*47e0*/  R2UR UR16, R4 ;  /* 0x00000000041072ca */ /* 0x000fe200000e0000 */
[----:B-1----:R-:W-:Y:S01]  /*47f0*/  UMOV UR5, 0x40004040 ;  /* 0x4000404000057882 */ /* 0x002fe20000000000 */
[----:B------:R-:W-:Y:S01]  /*4800*/  R2UR UR13, R3 ;  /* 0x00000000030d72ca */ /* 0x000fe200000e0000 */
[----:B------:R-:W-:Y:S01]  /*4810*/  UMOV UR26, 0x0 ;  /* 0x00000000001a7882 */ /* 0x000fe20000000000 */
[----:B------:R-:W-:Y:S01]  /*4820*/  UMOV UR27, 0x8410010 ;  /* 0x08410010001b7882 */ /* 0x000fe20000000000 */
[----:B------:R-:W-:Y:S01]  /*4830*/  UMOV UR11, 0x40004040 ;  /* 0x40004040000b7882 */ /* 0x000fe20000000000 */
[----:B------:R-:W-:Y:S01]  /*4840*/  UMOV UR24, 0x0 ;  /* 0x0000000000187882 */ /* 0x000fe20000000000 */
[----:B------:R-:W-:Y:S01]  /*4850*/  UMOV UR25, 0x8410010 ;  /* 0x0841001000197882 */ /* 0x000fe20000000000 */
[----:B------:R-:W-:Y:S01]  /*4860*/  UMOV UR9, 0x40004040 ;  /* 0x4000404000097882 */ /* 0x000fe20000000000 */
[----:B------:R1:W-:Y:S01]  /*4870*/  UTCHMMA tmem[UR19], gdesc[UR4], tmem[UR20], tmem[UR28], idesc[UR29], UPT ;  /* 0x00ff1c04130079ea */ /* 0x0003e2000b800014 */
[----:B------:R1:W-:Y:S01]  /*4880*/  UTCHMMA tmem[UR17], gdesc[UR10], tmem[UR18], tmem[UR26], idesc[UR27], UPT ;  /* 0x00ff1a0a110079ea */ /* 0x0003e2000b800012 */
[----:B------:R-:W-:Y:S01]  /*4890*/  UMOV UR22, 0x0 ;  /* 0x0000000000167882 */ /* 0x000fe20000000000 */
[----:B------:R-:W-:Y:S01]  /*48a0*/  UMOV UR23, 0x8410010 ;  /* 0x0841001000177882 */ /* 0x000fe20000000000 */
[----:B------:R-:W-:Y:S01]  /*48b0*/  UMOV UR7, 0x40004040 ;  /* 0x4000404000077882 */ /* 0x000fe20000000000 */
[----:B------:R1:W-:Y:S01]  /*48c0*/  UTCHMMA tmem[UR15], gdesc[UR8], tmem[UR16], tmem[UR24], idesc[UR25], UPT ;  /* 0x00ff18080f0079ea */ /* 0x0003e2000b800010 */
[----:B------:R1:W-:Y:S01]  /*48d0*/  UTCHMMA tmem[UR12], gdesc[UR6], tmem[UR13], tmem[UR22], idesc[UR23], UPT ;  /* 0x00ff16060c0079ea */ /* 0x0003e2000b80000d */
[----:B------:R-:W-:Y:S05]  /*48e0*/  BRA.U UP5, `(.L_x_73) ;  /* 0x0000000105047547 */ /* 0x000fea000b800000 */
[----:B-1----:R-:W-:Y:S05]  /*48f0*/  BPT.TRAP 0x1 ;  /* 0x000000040000795c */ /* 0x002fea0000300000 */
.L_x_73:
[----:B-1----:R-:W-:Y:S01]  /*4900*/  UIADD3 UR4, UPT, UPT, UR38, 0x38090, URZ ;  /* 0x0003809026047890 */ /* 0x002fe2000fffe0ff */
[----:B------:R-:W-:Y:S01]  /*4910*/  R2UR UR6, R2 ;  /* 0x00000000020672ca */ /* 0x000fe200000e0000 */
[----:B------:R-:W-:Y:S01]  /*4920*/  UIADD3 UR5, UPT, UPT, UR72, 0x1, URZ ;  /* 0x0000000148057890 */ /* 0x000fe2000fffe0ff */
[----:B------:R-:W-:Y:S01]  /*4930*/  LOP3.LUT R11, R11, 0x1, RZ, 0x3c, !PT ;  /* 0x000000010b0b7812 */ /* 0x000fe200078e3cff */
[----:B------:R-:W-:Y:S01]  /*4940*/  UMOV UR71, 0x1 ;  /* 0x0000000100477882 */ /* 0x000fe20000000000 */
[----:B------:R-:W-:Y:S01]  /*4950*/  UMOV UR70, UR72 ;  /* 0x0000004800467c82 */ /* 0x000fe20008000000 */
[----:B------:R-:W-:Y:S03]  /*4960*/  UISETP.NE.AND UP2, UPT, UR5, 0x3, UPT ;  /* 0x000000030500788c */ /* 0x000fe6000bf45270 */
[----:B------:R2:W-:Y:S01]  /*4970*/  UTCBAR [UR4], URZ ;  /* 0x000000ff040073e9 */ /* 0x0005e200080000ff */
[----:B------:R-:W-:Y:S04]  /*4980*/  USEL UR39, UR5, URZ, UP2 ;  /* 0x000000ff05277287 */ /* 0x000fe80009000000 */
[----:B------:R-:W-:Y:S02]  /*4990*/  UISETP.GT.U32.AND UP0, UPT, UR6, 0x2, UPT ;  /* 0x000000020600788c */ /* 0x000fe4000bf04070 */
[----:B------:R-:W-:Y:S06]  /*49a0*/  UIADD3 UR6, UPT, UPT, UR6, -0x1, URZ ;  /* 0xffffffff06067890 */ /* 0x000fec000fffe0ff */
[----:B------:R-:W-:Y:S01]  /*49b0*/  IMAD.U32 R2, RZ, RZ, UR6 ;  /* 0x00000006ff027e24 */ /* 0x000fe2000f8e00ff */
[----:B------:R-:W-:Y:S06]  /*49c0*/  USEL UR6, URZ, 0x1, UP2 ;  /* 0x00000001ff067887 */ /* 0x000fec0009000000 */
[----:B------:R-:W-:Y:S01]  /*49d0*/  LOP3.LUT R9, R9, UR6, RZ, 0x3c, !PT ;  /* 0x0000000609097c12 */ /* 0x000fe2000f8e3cff */
[----:B------:R-:W-:Y:S05]  /*49e0*/  BRA.U UP0, `(.L_x_74) ;  /* 0xffffffe500987547 */ /* 0x000fea000b83ffff */
.L_x_55:
[----:B------:R-:W-:Y:S04]  /*49f0*/  BSSY.RECONVERGENT B0, `(.L_x_75) ;  /* 0x0000003000007945 */ /* 0x000fe80003800200 */
[----:B------:R-:W-:Y:S05]  /*4a00*/  @!P4 BRA `(.L_x_76) ;  /* 0x000000000004c947 */ /* 0x000fea0003800000 */
[----:B-12---:R-:W-:Y:S05]  /*4a10*/  BPT.TRAP 0x1 ;  /* 0x000000040000795c */ /* 0x006fea0000300000 */
.L_x_76:
[----:B-12---:R-:W-:Y:S05]  /*4a20*/  BSYNC.RECONVERGENT B0 ;  /* 0x0000000000007941 */ /* 0x006fea0003800200 */
.L_x_75:
[----:B------:R-:W1:Y:S01]  /*4a30*/  S2UR UR4, SR_CgaCtaId ;  /* 0x00000000000479c3 */ /* 0x000e620000008800 */
[----:B------:R-:W-:Y:S01]  /*4a40*/  UMOV UR5, 0x400 ;  /* 0x0000040000057882 */ /* 0x000fe20000000000 */
[----:B------:R-:W-:Y:S01]  /*4a50*/  BSSY.RECONVERGENT B0, `(.L_x_77) ;  /* 0x0000006000007945 */ /* 0x000fe20003800200 */
[----:B-1----:R-:W-:-:S04]  /*4a60*/  ULEA UR4, UR4, UR5, 0x18 ;  /* 0x0000000504047291 */ /* 0x002fc8000f8ec0ff */
[----:B------:R-:W-:-:S09]  /*4a70*/  UIADD3 UR4, UPT, UPT, UR4, 0x38010, URZ ;  /* 0x0003801004047890 */ /* 0x000fd2000fffe0ff */
[----:B------:R1:W-:Y:S01]  /*4a80*/  UTCBAR [UR4], URZ ;  /* 0x000000ff040073e9 */ /* 0x0003e200080000ff */
[----:B------:R-:W-:Y:S05]  /*4a90*/  @!P4 BRA `(.L_x_78) ;  /* 0x000000000004c947 */ /* 0x000fea0003800000 */
[----:B-1----:R-:W-:Y:S05]  /*4aa0*/  BPT.TRAP 0x1 ;  /* 0x000000040000795c */ /* 0x002fea0000300000 */
.L_x_78:
[----:B-1----:R-:W-:Y:S05]  /*4ab0*/  BSYNC.RECONVERGENT B0 ;  /* 0x0000000000007941 */ /* 0x002fea0003800200 */
.L_x_77:
[----:B------:R-:W1:Y:S01]  /*4ac0*/  S2UR UR4, SR_CgaCtaId ;  /* 0x00000000000479c3 */ /* 0x000e620000008800 */
[----:B------:R-:W-:Y:S02]  /*4ad0*/  UMOV UR5, 0x400 ;  /* 0x0000040000057882 */ /* 0x000fe40000000000 */
[----:B-1----:R-:W-:-:S04]  /*4ae0*/  ULEA UR4, UR4, UR5, 0x18 ;  /* 0x0000000504047291 */ /* 0x002fc8000f8ec0ff */
[----:B------:R-:W-:-:S09]  /*4af0*/  UIADD3 UR4, UPT, UPT, UR4, 0x38018, URZ ;  /* 0x0003801804047890 */ /* 0x000fd2000fffe0ff */
[----:B------:R1:W-:Y:S01]  /*4b00*/  UTCBAR [UR4], URZ ;  /* 0x000000ff040073e9 */ /* 0x0003e200080000ff */
[----:B------:R-:W-:Y:S05]  /*4b10*/  BRA.U UP5, `(.L_x_79) ;  /* 0x0000000105047547 */ /* 0x000fea000b800000 */
[----:B-1----:R-:W-:Y:S05]  /*4b20*/  BPT.TRAP 0x1 ;  /* 0x000000040000795c */ /* 0x002fea0000300000 */
.L_x_79:
[----:B------:R-:W2:Y:S01]  /*4b30*/  S2UR UR12, SR_CgaCtaId ;  /* 0x00000000000c79c3 */ /* 0x000ea20000008800 */
[----:B-1----:R-:W-:Y:S01]  /*4b40*/  UMOV UR4, 0x400 ;  /* 0x0000040000047882 */ /* 0x002fe20000000000 */
[----:B------:R-:W-:Y:S01]  /*4b50*/  SHF.L.U32 R3, R12, 0x1f, RZ ;  /* 0x0000001f0c037819 */ /* 0x000fe200000006ff */
[----:B--2---:R-:W-:-:S09]  /*4b60*/  ULEA UR12, UR12, UR4, 0x18 ;  /* 0x000000040c0c7291 */ /* 0x004fd2000f8ec0ff */
[----:B------:R-:W1:Y:S02]  /*4b70*/  SYNCS.PHASECHK.TRANS64.TRYWAIT P0, [UR12+0x380a8], R3 ;  /* 0x0380a803ff0075a7 */ /* 0x000e64000800110c */
[----:B-1----:R-:W-:Y:S05]  /*4b80*/  @!P0 BRA `(.L_x_80) ;  /* 0x00000220004c8947 */ /* 0x002fea0003800000 */
.L_x_448:
[----:B------:R-:W-:Y:S05]  /*4b90*/  BRA.U UP3, `(.L_x_81) ;  /* 0x0000000103047547 */ /* 0x000fea000b800000 */
[----:B------:R-:W-:Y:S05]  /*4ba0*/  BPT.TRAP 0x1 ;  /* 0x000000040000795c */ /* 0x000fea0000300000 */
.L_x_81:
[----:B------:R-:W-:Y:S01]  /*4bb0*/  SHF.L.U32 R11, R11, 0x1f, RZ ;  /* 0x0000001f0b0b7819 */ /* 0x000fe200000006ff */
[----:B------:R-:W-:Y:S02]  /*4bc0*/  HFMA2 R2, -RZ, RZ, 0, 2.288818359375e-05 ;  /* 0x00000180ff027431 */ /* 0x000fe400000001ff */
[----:B-1----:R-:W-:Y:S01]  /*4bd0*/  IMAD.MOV.U32 R3, RZ, RZ, 0xa0 ;  /* 0x000000a0ff037424 */ /* 0x002fe200078e00ff */
[----:B------:R-:W1:Y:S01]  /*4be0*/  SYNCS.PHASECHK.TRANS64.TRYWAIT P0, [UR12+0x38068], R11 ;  /* 0x0380680bff0075a7 */ /* 0x000e62000800110c */
[----:B------:R-:W-:Y:S01]  /*4bf0*/  IMAD.MOV.U32 R0, RZ, RZ, 0xa8 ;  /* 0x000000a8ff007424 */ /* 0x000fe200078e00ff */
[----:B-1----:R-:W-:Y:S06]  /*4c00*/  @!P0 BRA `(.L_x_82) ;  /* 0x0000022000448947 */ /* 0x002fec0003800000 */
.L_x_450:
[----:B------:R-:W-:Y:S01]  /*4c10*/  R2UR UR19, R0 ;  /* 0x00000000001372ca */ /* 0x000fe200000e0000 */
[----:B------:R-:W-:Y:S01]  /*4c20*/  IMAD.MOV.U32 R0, RZ, RZ, 0xb8 ;  /* 0x000000b8ff007424 */ /* 0x000fe200078e00ff */
[----:B------:R-:W-:Y:S01]  /*4c30*/  R2UR UR20, R3 ;  /* 0x00000000031472ca */ /* 0x000fe200000e0000 */
[----:B-1----:R-:W-:Y:S01]  /*4c40*/  IMAD.MOV.U32 R4, RZ, RZ, 0x180 ;  /* 0x00000180ff047424 */ /* 0x002fe200078e00ff */
[----:B------:R-:W-:Y:S01]  /*4c50*/  R2UR UR22, R2 ;  /* 0x00000000021672ca */ /* 0x000fe200000e0000 */
[----:B------:R-:W-:Y:S01]  /*4c60*/  IMAD.MOV.U32 R3, RZ, RZ, 0xb0 ;  /* 0x000000b0ff037424 */ /* 0x000fe200078e00ff */
[----:B------:R-:W-:Y:S01]  /*4c70*/  R2UR UR15, R0 ;  /* 0x00000000000f72ca */ /* 0x000fe200000e0000 */
[----:B------:R-:W-:Y:S01]  /*4c80*/  IMAD.MOV.U32 R2, RZ, RZ, 0x180 ;  /* 0x00000180ff027424 */ /* 0x000fe200078e00ff */
[----:B------:R-:W-:Y:S01]  /*4c90*/  R2UR UR18, R4 ;  /* 0x00000000041272ca */ /* 0x000fe200000e0000 */
[----:B------:R-:W-:Y:S01]  /*4ca0*/  IMAD.MOV.U32 R0, RZ, RZ, 0x180 ;  /* 0x00000180ff007424 */ /* 0x000fe200078e00ff */
[----:B------:R-:W-:Y:S01]  /*4cb0*/  UIADD3 UR4, UPT, UPT, UR14, UR21, URZ ;  /* 0x000000150e047290 */ /* 0x000fe2000fffe0ff */
[----:B------:R-:W-:Y:S01]  /*4cc0*/  R2UR UR16, R3 ;  /* 0x00000000031072ca */ /* 0x000fe200000e0000 */
[----:B------:R-:W-:Y:S01]  /*4cd0*/  UISETP.NE.U32.AND UP0, UPT, UR71, URZ, UPT ;  /* 0x000000ff4700728c */ /* 0x000fe2000bf05070 */
[----:B------:R-:W-:Y:S01]  /*4ce0*/  R2UR UR17, R2 ;  /* 0x00000000021172ca */ /* 0x000fe200000e0000 */
[----:B------:R-:W-:Y:S01]  /*4cf0*/  UIADD3 UR10, UPT, UPT, UR4, 0x80, URZ ;  /* 0x00000080040a7890 */ /* 0x000fe2000fffe0ff */
[----:B------:R-:W-:Y:S01]  /*4d00*/  R2UR UR13, R0 ;  /* 0x00000000000d72ca */ /* 0x000fe200000e0000 */
[----:B------:R-:W-:-:S02]  /*4d10*/  UIADD3 UR8, UPT, UPT, UR4, 0x100, URZ ;  /* 0x0000010004087890 */ /* 0x000fc4000fffe0ff */
        /* <DEDUP_REMOVED lines=10> */
[----:B------:R1:W-:Y:S01]  /*4dc0*/  UTCHMMA tmem[UR20], gdesc[UR4], tmem[UR22], tmem[UR30], idesc[UR31], UP0 ;  /* 0x00ff1e04140079ea */ /* 0x0003e20008000016 */
        /* <DEDUP_REMOVED lines=8> */
.L_x_83:
[----:B-1----:R-:W-:-:S09]  /*4e50*/  UIADD3 UR4, UPT, UPT, UR12, 0x38098, URZ ;  /* 0x000380980c047890 */ /* 0x002fd2000fffe0ff */
[----:B------:R1:W-:Y:S01]  /*4e60*/  UTCBAR [UR4], URZ ;  /* 0x000000ff040073e9 */ /* 0x0003e200080000ff */
[----:B------:R-:W-:Y:S05]  /*4e70*/  BRA.U !UP1, `(.L_x_84) ;  /* 0x0000000109047547 */ /* 0x000fea000b800000 */
[----:B-1----:R-:W-:Y:S05]  /*4e80*/  BPT.TRAP 0x1 ;  /* 0x000000040000795c */ /* 0x002fea0000300000 */
.L_x_84:
[----:B-1----:R-:W-:-:S04]  /*4e90*/  ULEA UR4, UR76, UR12, 0x3 ;  /* 0x0000000c4c047291 */ /* 0x002fc8000f8e18ff */
[----:B------:R-:W-:-:S09]  /*4ea0*/  UIADD3 UR4, UPT, UPT, UR4, 0x38038, URZ ;  /* 0x0003803804047890 */ /* 0x000fd2000fffe0ff */
[----:B------:R1:W-:Y:S01]  /*4eb0*/  UTCBAR [UR4], URZ ;  /* 0x000000ff040073e9 */ /* 0x0003e200080000ff */
[----:B------:R-:W-:Y:S05]  /*4ec0*/  BRA.U UP4, `(.L_x_85) ;  /* 0x0000000104047547 */ /* 0x000fea000b800000 */
[----:B-1----:R-:W-:Y:S05]  /*4ed0*/  BPT.TRAP 0x1 ;  /* 0x000000040000795c */ /* 0x002fea0000300000 */
.L_x_85:
[----:B-1----:R-:W-:-:S09]  /*4ee0*/  UIADD3 UR4, UPT, UPT, UR12, 0x38050, URZ ;  /* 0x000380500c047890 */ /* 0x002fd2000fffe0ff */
[----:B------:R1:W-:Y:S01]  /*4ef0*/  UTCBAR [UR4], URZ ;  /* 0x000000ff040073e9 */ /* 0x0003e200080000ff */
[----:B------:R-:W-:Y:S05]  /*4f00*/  BRA.U UP3, `(.L_x_86) ;  /* 0x0000000103047547 */ /* 0x000fea000b800000 */
[----:B-1----:R-:W-:Y:S05]  /*4f10*/  BPT.TRAP 0x1 ;  /* 0x000000040000795c */ /* 0x002fea0000300000 */
.L_x_86:
[----:B------:R-:W-:-:S13]  /*4f20*/  ELECT P0, URZ, PT ;  /* 0x0000000000ff782f */ /* 0x000fda0003800000 */
[----:B-1----:R-:W-:Y:S05]  /*4f30*/  @!P0 EXIT ;  /* 0x000000000000894d */ /* 0x002fea0003800000 */
[----:B------:R-:W-:-:S09]  /*4f40*/  UIADD3 UR4, UPT, UPT, UR12, 0x38060, URZ ;  /* 0x000380600c047890 */ /* 0x000fd2000fffe0ff */
[----:B------:R1:W-:Y:S01]  /*4f50*/  UTCBAR [UR4], URZ ;  /* 0x000000ff040073e9 */ /* 0x0003e200080000ff */
[----:B------:R-:W-:Y:S01]  /*4f60*/  NOP ;  /* 0x0000000000007918 */ /* 0x000fe20000000000 */
[----:B-1----:R-:W-:Y:S05]  /*4f70*/  EXIT ;  /* 0x000000000000794d */ /* 0x002fea0003800000 */
.L_x_28:
[----:B------:R-:W-:-:S08]  /*4f80*/  NOP ;  /* 0x0000000000007918 */ /* 0x000fd00000000000 */
[----:B------:R-:W1:-:S00]  /*4f90*/  USETMAXREG.DEALLOC.CTAPOOL 0x60 ;  /* 0x00000060000079c8 */ /* 0x000e4000080e0500 */
[----:B------:R-:W2:Y:S01]  /*4fa0*/  S2UR UR36, SR_CTAID.X ;  /* 0x00000000002479c3 */ /* 0x000ea20000002500 */
[----:B------:R-:W3:Y:S01]  /*4fb0*/  LDCU UR4, c[0x0][0x380] ;  /* 0x00007000ff0477ac */ /* 0x000ee20008000800 */
[----:B--2---:R-:W-:-:S04]  /*4fc0*/  USHF.L.U32 UR37, UR36, 0x8, URZ ;  /* 0x0000000824257899 */ /* 0x004fc800080006ff */
[----:B---3--:R-:W-:-:S06]  /*4fd0*/  UISETP.GE.U32.AND UP0, UPT, UR37, UR4, UPT ;  /* 0x000000042500728c */ /* 0x008fcc000bf06070 */
[----:B------:R-:W-:-:S13]  /*4fe0*/  PLOP3.LUT P0, PT, PT, PT, UP0, 0x80, 0x8 ;  /* 0x000000000008781c */ /* 0x000fda0003f0f008 */
[----:B-1----:R-:W-:Y:S05]  /*4ff0*/  @P0 EXIT ;  /* 0x000000000000094d */ /* 0x002fea0003800000 */
[----:B------:R-:W1:Y:S01]  /*5000*/  LDCU UR4, c[0x0][0x384] ;  /* 0x00007080ff0477ac */ /* 0x000e620008000800 */
[----:B------:R-:W2:Y:S01]  /*5010*/  LDCU.64 UR46, c[0x0][0x358] ;  /* 0x00006b00ff2e77ac */ /* 0x000ea20008000a00 */
[----:B-1----:R-:W-:-:S09]  /*5020*/  UISETP.NE.AND UP0, UPT, UR4, URZ, UPT ;  /* 0x000000ff0400728c */ /* 0x002fd2000bf05270 */
[----:B--2---:R-:W-:Y:S05]  /*5030*/  BRA.U UP0, `(.L_x_87) ;  /* 0x0000007d00cc7547 */ /* 0x004fea000b800000 */
[----:B------:R-:W-:-:S09]  /*5040*/  UISETP.NE.AND UP0, UPT, UR42, URZ, UPT ;  /* 0x000000ff2a00728c */ /* 0x000fd2000bf05270 */
[----:B------:R-:W-:Y:S05]  /*5050*/  BRA.U UP0, `(.L_x_88) ;  /* 0x0000000100047547 */ /* 0x000fea000b800000 */
[----:B------:R-:W-:Y:S05]  /*5060*/  BPT.TRAP 0x1 ;  /* 0x000000040000795c */ /* 0x000fea0000300000 */
.L_x_88:
[----:B------:R-:W1:Y:S01]  /*5070*/  S2R R16, SR_CgaCtaId ;  /* 0x0000000000107919 */ /* 0x000e620000008800 */
[----:B------:R-:W-:Y:S01]  /*5080*/  IMAD.MOV.U32 R3, RZ, RZ, 0x1 ;  /* 0x00000001ff037424 */ /* 0x000fe200078e00ff */
[----:B------:R-:W-:Y:S02]  /*5090*/  MOV R5, 0x400 ;  /* 0x0000040000057802 */ /* 0x000fe40000000f00 */
[----:B------:R-:W-:Y:S02]  /*50a0*/  LOP3.LUT P1, R17, R2, 0x7f, RZ, 0xc0, !PT ;  /* 0x0000007f02117812 */ /* 0x000fe4000782c0ff */
[----:B------:R-:W-:Y:S02]  /*50b0*/  SHF.L.U32 R3, R3, 0x1f, RZ ;  /* 0x0000001f03037819 */ /* 0x000fe400000006ff */
[----:B-1----:R-:W-:-:S04]  /*50c0*/  LEA R16, R16, R5, 0x18 ;  /* 0x0000000510107211 */ /* 0x002fc800078ec0ff */
[----:B------:R-:W1:Y:S02]  /*50d0*/  SYNCS.PHASECHK.TRANS64.TRYWAIT P0, [R16+URZ+0x380c0], R3 ;  /* 0x0380c003100075a7 */ /* 0x000e6400080011ff */
[----:B-1----:R-:W-:Y:S05]  /*50e0*/  @!P0 BRA `(.L_x_89) ;  /* 0x0000021c00248947 */ /* 0x002fea0003800000 */
.L_x_451:
[----:B------:R-:W-:Y:S04]  /*50f0*/  BSSY.RECONVERGENT B6, `(.L_x_90) ;  /* 0x000023d000067945 */ /* 0x000fe80003800200 */
[----:B------:R-:W-:Y:S05]  /*5100*/  @P1 BRA `(.L_x_91) ;  /* 0x0000002000ec1947 */ /* 0x000fea0003800000 */
[----:B------:R-:W2:Y:S01]  /*5110*/  S2UR UR4, SR_CTAID.Z ;  /* 0x00000000000479c3 */ /* 0x000ea20000002700 */
[----:B------:R-:W2:Y:S01]  /*5120*/  LDCU UR5, c[0x0][0x370] ;  /* 0x00006e00ff0577ac */ /* 0x000ea20008000800 */
[----:B------:R-:W3:Y:S06]  /*5130*/  LDCU UR6, c[0x0][0x374] ;  /* 0x00006e80ff0677ac */ /* 0x000eec0008000800 */
[----:B------:R-:W4:Y:S01]  /*5140*/  S2UR UR7, SR_CTAID.Y ;  /* 0x00000000000779c3 */ /* 0x000f220000002600 */
[----:B--2---:R-:W-:-:S04]  /*5150*/  UIMAD UR4, UR5, UR4, URZ ;  /* 0x00000004050472a4 */ /* 0x004fc8000f8e02ff */
[----:B------:R-:W-:Y:S02]  /*5160*/  UIADD3 UR4, UPT, UPT, URZ, -UR4, URZ ;  /* 0x80000004ff047290 */ /* 0x000fe4000fffe0ff */
[----:B----4-:R-:W-:Y:S02]  /*5170*/  UIMAD UR5, UR5, UR7, UR36 ;  /* 0x00000007050572a4 */ /* 0x010fe4000f8e0224 */
[----:B---3--:R-:W-:-:S04]  /*5180*/  UIMAD UR4, UR4, UR6, URZ ;  /* 0x00000006040472a4 */ /* 0x008fc8000f8e02ff */
[----:B------:R-:W-:-:S09]  /*5190*/  UISETP.NE.AND UP0, UPT, UR5, UR4, UPT ;  /* 0x000000040500728c */ /* 0x000fd2000bf05270 */
[----:B------:R-:W-:Y:S05]  /*51a0*/  BRA.U UP0, `(.L_x_91) ;  /* 0x0000002100c47547 */ /* 0x000fea000b800000 */
[----:B------:R-:W2:Y:S01]  /*51b0*/  LDC.64 R10, c[0x4][0xa0] ;  /* 0x01002800ff0a7b82 */ /* 0x000ea20000000a00 */
[----:B------:R-:W-:Y:S01]  /*51c0*/  MOV R24, 0x0 ;  /* 0x0000000000187802 */ /* 0x000fe20000000f00 */
[----:B------:R-:W3:Y:S01]  /*51d0*/  LDCU.64 UR4, c[0x4][0xd0] ;  /* 0x01001a00ff0477ac */ /* 0x000ee20008000a00 */
[----:B------:R-:W-:Y:S01]  /*51e0*/  IADD3 R23, P0, PT, R22, 0x8, RZ ;  /* 0x0000000816177810 */ /* 0x000fe20007f1e0ff */
[----:B------:R-:W-:Y:S01]  /*51f0*/  IMAD.MOV.U32 R6, RZ, RZ, R22 ;  /* 0x000000ffff067224 */ /* 0x000fe200078e0016 */
[----:B------:R-:W-:-:S03]  /*5200*/  MOV R7, R19 ;  /* 0x0000001300077202 */ /* 0x000fc60000000f00 */
[----:B------:R4:W1:Y:S01]  /*5210*/  LDC.64 R8, c[0x4][R24] ;  /* 0x0100000018087b82 */ /* 0x0008620000000a00 */
[----:B------:R-:W-:Y:S02]  /*5220*/  IMAD.X R18, RZ, RZ, R19, P0 ;  /* 0x000000ffff127224 */ /* 0x000fe400000e0613 */
[----:B---3--:R-:W-:Y:S01]  /*5230*/  IMAD.U32 R4, RZ, RZ, UR4 ;  /* 0x00000004ff047e24 */ /* 0x008fe2000f8e00ff */
[----:B------:R-:W-:Y:S01]  /*5240*/  MOV R5, UR5 ;  /* 0x0000000500057c02 */ /* 0x000fe20008000f00 */
[----:B--2---:R4:W-:Y:S04]  /*5250*/  STL.64 [R1], R10 ;  /* 0x0000000a01007387 */ /* 0x0049e80000100a00 */
[----:B------:R-:W-:-:S07]  /*5260*/  LEPC R20, `(.L_x_92) ;  /* 0x000000001014794e */ /* 0x000fce0000000000 */
[----:B-1--4-:R-:W-:Y:S05]  /*5270*/  CALL.ABS.NOINC R8 ;  /* 0x0000000008007343 */ /* 0x012fea0003c00000 */
.L_x_92:
[----:B------:R-:W-:Y:S01]  /*5280*/  IMAD.MOV.U32 R8, RZ, RZ, 0x3 ;  /* 0x00000003ff087424 */ /* 0x000fe200078e00ff */
[----:B------:R1:W2:Y:S01]  /*5290*/  LDC.64 R10, c[0x4][R24] ;  /* 0x01000000180a7b82 */ /* 0x0002a20000000a00 */
[----:B------:R-:W-:Y:S01]  /*52a0*/  IMAD.MOV.U32 R9, RZ, RZ, 0x4 ;  /* 0x00000004ff097424 */ /* 0x000fe200078e00ff */
[----:B------:R-:W3:Y:S01]  /*52b0*/  LDCU.64 UR4, c[0x4][0xe8] ;  /* 0x01001d00ff0477ac */ /* 0x000ee20008000a00 */
[----:B------:R-:W-:Y:S01]  /*52c0*/  MOV R6, R23 ;  /* 0x0000001700067202 */ /* 0x000fe20000000f00 */
[----:B------:R1:W-:Y:S01]  /*52d0*/  STL [R1+0x10], R8 ;  /* 0x0000100801007387 */ /* 0x0003e20000100800 */
[----:B------:R-:W-:-:S03]  /*52e0*/  MOV R7, R18 ;  /* 0x0000001200077202 */ /* 0x000fc60000000f00 */
[----:B------:R1:W-:Y:S01]  /*52f0*/  STL.64 [R1+0x8], R8 ;  /* 0x0000080801007387 */ /* 0x0003e20000100a00 */
[----:B---3--:R-:W-:Y:S01]  /*5300*/  MOV R4, UR4 ;  /* 0x0000000400047c02 */ /* 0x008fe20008000f00 */
[----:B------:R-:W-:Y:S02]  /*5310*/  IMAD.U32 R5, RZ, RZ, UR5 ;  /* 0x00000005ff057e24 */ /* 0x000fe4000f8e00ff */
[----:B------:R-:W-:-:S07]  /*5320*/  LEPC R20, `(.L_x_93) ;  /* 0x000000001014794e */ /* 0x000fce0000000000 */
[----:B-12---:R-:W-:Y:S05]  /*5330*/  CALL.ABS.NOINC R10 ;  /* 0x000000000a007343 */ /* 0x006fea0003c00000 */
.L_x_93:
[----:B------:R1:W2:Y:S01]  /*5340*/  LDC.64 R8, c[0x4][R24] ;  /* 0x0100000018087b82 */ /* 0x0002a20000000a00 */
[----:B------:R-:W3:Y:S01]  /*5350*/  LDCU.64 UR4, c[0x4][0xe0] ;  /* 0x01001c00ff0477ac */ /* 0x000ee20008000a00 */
[----:B------:R-:W-:Y:S01]  /*5360*/  CS2R R6, SRZ ;  /* 0x0000000000067805 */ /* 0x000fe2000001ff00 */
[----:B---3--:R-:W-:Y:S01]  /*5370*/  IMAD.U32 R4, RZ, RZ, UR4 ;  /* 0x00000004ff047e24 */ /* 0x008fe2000f8e00ff */
[----:B------:R-:W-:-:S04]  /*5380*/  MOV R5, UR5 ;  /* 0x0000000500057c02 */ /* 0x000fc80008000f00 */
[----:B------:R-:W-:-:S07]  /*5390*/  LEPC R20, `(.L_x_94) ;  /* 0x000000001014794e */ /* 0x000fce0000000000 */
[----:B-12---:R-:W-:Y:S05]  /*53a0*/  CALL.ABS.NOINC R8 ;  /* 0x0000000008007343 */ /* 0x006fea0003c00000 */
.L_x_94:
[----:B------:R1:W2:Y:S01]  /*53b0*/  LDC.64 R8, c[0x4][R24] ;  /* 0x0100000018087b82 */ /* 0x0002a20000000a00 */
[----:B------:R-:W3:Y:S01]  /*53c0*/  LDCU.64 UR4, c[0x4][0xf0] ;  /* 0x01001e00ff0477ac */ /* 0x000ee20008000a00 */
[----:B------:R-:W-:Y:S01]  /*53d0*/  CS2R R6, SRZ ;  /* 0x0000000000067805 */ /* 0x000fe2000001ff00 */
[----:B---3--:R-:W-:Y:S01]  /*53e0*/  IMAD.U32 R4, RZ, RZ, UR4 ;  /* 0x00000004ff047e24 */ /* 0x008fe2000f8e00ff */
[----:B------:R-:W-:-:S04]  /*53f0*/  MOV R5, UR5 ;  /* 0x0000000500057c02 */ /* 0x000fc80008000f00 */
[----:B------:R-:W-:-:S07]  /*5400*/  LEPC R20, `(.L_x_95) ;  /* 0x000000001014794e */ /* 0x000fce0000000000 */
[----:B-12---:R-:W-:Y:S05]  /*5410*/  CALL.ABS.NOINC R8 ;  /* 0x0000000008007343 */ /* 0x006fea0003c00000 */
.L_x_95:
[----:B------:R1:W2:Y:S01]  /*5420*/  LDC.64 R8, c[0x4][R24] ;  /* 0x0100000018087b82 */ /* 0x0002a20000000a00 */
[----:B------:R-:W3:Y:S01]  /*5430*/  LDCU.64 UR4, c[0x4][0xf8] ;  /* 0x01001f00ff0477ac */ /* 0x000ee20008000a00 */
[----:B------:R-:W-:Y:S01]  /*5440*/  CS2R R6, SRZ ;  /* 0x0000000000067805 */ /* 0x000fe2000001ff00 */
[----:B---3--:R-:W-:Y:S01]  /*5450*/  IMAD.U32 R4, RZ, RZ, UR4 ;  /* 0x00000004ff047e24 */ /* 0x008fe2000f8e00ff */
[----:B------:R-:W-:-:S04]  /*5460*/  MOV R5, UR5 ;  /* 0x0000000500057c02 */ /* 0x000fc80008000f00 */
[----:B------:R-:W-:-:S07]  /*5470*/  LEPC R20, `(.L_x_96) ;  /* 0x000000001014794e */ /* 0x000fce0000000000 */
[----:B-12---:R-:W-:Y:S05]  /*5480*/  CALL.ABS.NOINC R8 ;  /* 0x0000000008007343 */ /* 0x006fea0003c00000 */
.L_x_96:
[----:B------:R-:W-:Y:S01]  /*5490*/  HFMA2 R0, -RZ, RZ, 0, 9.5367431640625e-07 ;  /* 0x00000010ff007431 */ /* 0x000fe200000001ff */
[----:B------:R1:W2:Y:S01]  /*54a0*/  LDC.64 R8, c[0x4][R24] ;  /* 0x0100000018087b82 */ /* 0x0002a20000000a00 */
[----:B------:R-:W3:Y:S01]  /*54b0*/  LDCU.64 UR4, c[0x4][0xc8] ;  /* 0x01001900ff0477ac */ /* 0x000ee20008000a00 */
[----:B------:R-:W-:Y:S01]  /*54c0*/  MOV R6, R22 ;  /* 0x0000001600067202 */ /* 0x000fe20000000f00 */
[----:B------:R-:W-:Y:S01]  /*54d0*/  IMAD.MOV.U32 R7, RZ, RZ, R19 ;  /* 0x000000ffff077224 */ /* 0x000fe200078e0013 */
[----:B------:R1:W-:Y:S01]  /*54e0*/  STL [R1], R0 ;  /* 0x0000000001007387 */ /* 0x0003e20000100800 */
[----:B---3--:R-:W-:Y:S01]  /*54f0*/  MOV R4, UR4 ;  /* 0x0000000400047c02 */ /* 0x008fe20008000f00 */
[----:B------:R-:W-:-:S04]  /*5500*/  IMAD.U32 R5, RZ, RZ, UR5 ;  /* 0x00000005ff057e24 */ /* 0x000fc8000f8e00ff */
[----:B------:R-:W-:-:S07]  /*5510*/  LEPC R20, `(.L_x_97) ;  /* 0x000000001014794e */ /* 0x000fce0000000000 */
[----:B-12---:R-:W-:Y:S05]  /*5520*/  CALL.ABS.NOINC R8 ;  /* 0x0000000008007343 */ /* 0x006fea0003c00000 */
.L_x_97:
[----:B------:R-:W1:Y:S01]  /*5530*/  S2R R3, SR_SWINHI ;  /* 0x0000000000037919 */ /* 0x000e620000002f00 */
[----:B------:R2:W3:Y:S01]  /*5540*/  LDC.64 R8, c[0x4][R24] ;  /* 0x0100000018087b82 */ /* 0x0004e20000000a00 */
[----:B------:R-:W4:Y:S01]  /*5550*/  LDCU.64 UR4, c[0x4][0x100] ;  /* 0x01002000ff0477ac */ /* 0x000f220008000a00 */
[----:B------:R-:W-:Y:S02]  /*5560*/  MOV R6, R22 ;  /* 0x0000001600067202 */ /* 0x000fe40000000f00 */
[----:B------:R-:W-:Y:S01]  /*5570*/  MOV R7, R19 ;  /* 0x0000001300077202 */ /* 0x000fe20000000f00 */
[----:B----4-:R-:W-:Y:S02]  /*5580*/  IMAD.U32 R4, RZ, RZ, UR4 ;  /* 0x00000004ff047e24 */ /* 0x010fe4000f8e00ff */
[----:B------:R-:W-:Y:S01]  /*5590*/  IMAD.U32 R5, RZ, RZ, UR5 ;  /* 0x00000005ff057e24 */ /* 0x000fe2000f8e00ff */
[----:B------:R-:W-:Y:S02]  /*55a0*/  MOV R10, R16 ;  /* 0x00000010000a7202 */ /* 0x000fe40000000f00 */
[----:B-1----:R-:W-:-:S05]  /*55b0*/  MOV R11, R3 ;  /* 0x00000003000b7202 */ /* 0x002fca0000000f00 */
[----:B------:R2:W-:Y:S02]  /*55c0*/  STL.64 [R1], R10 ;  /* 0x0000000a01007387 */ /* 0x0005e40000100a00 */
[----:B------:R-:W-:-:S07]  /*55d0*/  LEPC R20, `(.L_x_98) ;  /* 0x000000001014794e */ /* 0x000fce0000000000 */
[----:B--23--:R-:W-:Y:S05]  /*55e0*/  CALL.ABS.NOINC R8 ;  /* 0x0000000008007343 */ /* 0x00cfea0003c00000 */
.L_x_98:
[----:B------:R-:W1:Y:S01]  /*55f0*/  LDC.64 R10, c[0x4][0xd8] ;  /* 0x01003600ff0a7b82 */ /* 0x000e620000000a00 */
[----:B------:R-:W2:Y:S01]  /*5600*/  LDCU.64 UR4, c[0x4][0xd0] ;  /* 0x01001a00ff0477ac */ /* 0x000ea20008000a00 */
[----:B------:R-:W-:Y:S02]  /*5610*/  MOV R6, R22 ;  /* 0x0000001600067202 */ /* 0x000fe40000000f00 */
[----:B------:R-:W-:-:S04]  /*5620*/  MOV R7, R19 ;  /* 0x0000001300077202 */ /* 0x000fc80000000f00 */
[----:B------:R3:W4:Y:S01]  /*5630*/  LDC.64 R8, c[0x4][R24] ;  /* 0x0100000018087b82 */ /* 0x0007220000000a00 */
[----:B--2---:R-:W-:Y:S02]  /*5640*/  IMAD.U32 R4, RZ, RZ, UR4 ;  /* 0x00000004ff047e24 */ /* 0x004fe4000f8e00ff */
[----:B------:R-:W-:Y:S01]  /*5650*/  IMAD.U32 R5, RZ, RZ, UR5 ;  /* 0x00000005ff057e24 */ /* 0x000fe2000f8e00ff */
[----:B-1----:R3:W-:Y:S04]  /*5660*/  STL.64 [R1], R10 ;  /* 0x0000000a01007387 */ /* 0x0027e80000100a00 */
[----:B------:R-:W-:-:S07]  /*5670*/  LEPC R20, `(.L_x_99) ;  /* 0x000000001014794e */ /* 0x000fce0000000000 */
[----:B---34-:R-:W-:Y:S05]  /*5680*/  CALL.ABS.NOINC R8 ;  /* 0x0000000008007343 */ /* 0x018fea0003c00000 */
.L_x_99:
[----:B------:R-:W-:Y:S01]  /*5690*/  HFMA2 R0, -RZ, RZ, 0, 2.384185791015625e-06 ;  /* 0x00000028ff007431 */ /* 0x000fe200000001ff */
        /* <DEDUP_REMOVED lines=9> */
.L_x_100:
        /* <DEDUP_REMOVED lines=10> */
.L_x_101:
[----:B------:R1:W2:Y:S01]  /*57d0*/  LDC.64 R8, c[0x4][R24] ;  /* 0x0100000018087b82 */ /* 0x0002a20000000a00 */
[----:B------:R-:W3:Y:S01]  /*57e0*/  LDCU.64 UR4, c[0x4][0xe0] ;  /* 0x01001c00ff0477ac */ /* 0x000ee20008000a00 */
[----:B------:R-:W-:Y:S01]  /*57f0*/  CS2R R6, SRZ ;  /* 0x0000000000067805 */ /* 0x000fe2000001ff00 */
[----:B---3--:R-:W-:Y:S01]  /*5800*/  IMAD.U32 R4, RZ, RZ, UR4 ;  /* 0x00000004ff047e24 */ /* 0x008fe2000f8e00ff */
[----:B------:R-:W-:-:S04]  /*5810*/  MOV R5, UR5 ;  /* 0x0000000500057c02 */ /* 0x000fc80008000f00 */
[----:B------:R-:W-:-:S07]  /*5820*/  LEPC R20, `(.L_x_102) ;  /* 0x000000001014794e */ /* 0x000fce0000000000 */
[----:B-12---:R-:W-:Y:S05]  /*5830*/  CALL.ABS.NOINC R8 ;  /* 0x0000000008007343 */ /* 0x006fea0003c00000 */
.L_x_102:
[----:B------:R-:W-:Y:S01]  /*5840*/  HFMA2 R0, -RZ, RZ, 0, 4.76837158203125e-07 ;  /* 0x00000008ff007431 */ /* 0x000fe200000001ff */
        /* <DEDUP_REMOVED lines=9> */
.L_x_103:
[----:B------:R-:W-:Y:S01]  /*58e0*/  HFMA2 R0, -RZ, RZ, 0, 2.6226043701171875e-06 ;  /* 0x0000002cff007431 */ /* 0x000fe200000001ff */
        /* <DEDUP_REMOVED lines=9> */
.L_x_104:
[----:B------:R1:W2:Y:S01]  /*5980*/  LDC.64 R8, c[0x4][R24] ;  /* 0x0100000018087b82 */ /* 0x0002a20000000a00 */
[----:B------:R-:W3:Y:S01]  /*5990*/  LDCU.64 UR4, c[0x4][0xe0] ;  /* 0x01001c00ff0477ac */ /* 0x000ee20008000a00 */
[----:B------:R-:W-:Y:S01]  /*59a0*/  CS2R R6, SRZ ;  /* 0x0000000000067805 */ /* 0x000fe2000001ff00 */
[----:B---3--:R-:W-:Y:S01]  /*59b0*/  IMAD.U32 R4, RZ, RZ, UR4 ;  /* 0x00000004ff047e24 */ /* 0x008fe2000f8e00ff */
[----:B------:R-:W-:-:S04]  /*59c0*/  MOV R5, UR5 ;  /* 0x0000000500057c02 */ /* 0x000fc80008000f00 */
[----:B------:R-:W-:-:S07]  /*59d0*/  LEPC R20, `(.L_x_105) ;  /* 0x000000001014794e */ /* 0x000fce0000000000 */
[----:B-12---:R-:W-:Y:S05]  /*59e0*/  CALL.ABS.NOINC R8 ;  /* 0x0000000008007343 */ /* 0x006fea0003c00000 */
.L_x_105:
        /* <DEDUP_REMOVED lines=10> */
.L_x_106:
[----:B------:R-:W-:Y:S01]  /*5a90*/  HFMA2 R0, -RZ, RZ, 0, 2.443790435791015625e-06 ;  /* 0x00000029ff007431 */ /* 0x000fe200000001ff */
        /* <DEDUP_REMOVED lines=9> */
.L_x_107:
        /* <DEDUP_REMOVED lines=10> */
.L_x_108:
        /* <DEDUP_REMOVED lines=10> */
.L_x_109:
[----:B------:R1:W2:Y:S01]  /*5c70*/  LDC.64 R8, c[0x4][R24] ;  /* 0x0100000018087b82 */ /* 0x0002a20000000a00 */
[----:B------:R-:W3:Y:S01]  /*5c80*/  LDCU.64 UR4, c[0x4][0xe0] ;  /* 0x01001c00ff0477ac */ /* 0x000ee20008000a00 */
[----:B------:R-:W-:Y:S01]  /*5c90*/  CS2R R6, SRZ ;  /* 0x0000000000067805 */ /* 0x000fe2000001ff00 */
[----:B---3--:R-:W-:Y:S01]  /*5ca0*/  IMAD.U32 R4, RZ, RZ, UR4 ;  /* 0x00000004ff047e24 */ /* 0x008fe2000f8e00ff */
[----:B------:R-:W-:-:S04]  /*5cb0*/  MOV R5, UR5 ;  /* 0x0000000500057c02 */ /* 0x000fc80008000f00 */
[----:B------:R-:W-:-:S07]  /*5cc0*/  LEPC R20, `(.L_x_110) ;  /* 0x000000001014794e */ /* 0x000fce0000000000 */
[----:B-12---:R-:W-:Y:S05]  /*5cd0*/  CALL.ABS.NOINC R8 ;  /* 0x0000000008007343 */ /* 0x006fea0003c00000 */
.L_x_110:
[----:B------:R-:W-:Y:S01]  /*5ce0*/  HFMA2 R0, -RZ, RZ, 0, 3.814697265625e-06 ;  /* 0x00000040ff007431 */ /* 0x000fe200000001ff */
        /* <DEDUP_REMOVED lines=9> */
.L_x_111:
        /* <DEDUP_REMOVED lines=10> */
.L_x_112:
[----:B------:R1:W2:Y:S01]  /*5e20*/  LDC.64 R8, c[0x4][R24] ;  /* 0x0100000018087b82 */ /* 0x0002a20000000a00 */
[----:B------:R-:W3:Y:S01]  /*5e30*/  LDCU.64 UR4, c[0x4][0xe0] ;  /* 0x01001c00ff0477ac */ /* 0x000ee20008000a00 */
[----:B------:R-:W-:Y:S01]  /*5e40*/  CS2R R6, SRZ ;  /* 0x0000000000067805 */ /* 0x000fe2000001ff00 */
[----:B---3--:R-:W-:Y:S01]  /*5e50*/  IMAD.U32 R4, RZ, RZ, UR4 ;  /* 0x00000004ff047e24 */ /* 0x008fe2000f8e00ff */
[----:B------:R-:W-:-:S04]  /*5e60*/  MOV R5, UR5 ;  /* 0x0000000500057c02 */ /* 0x000fc80008000f00 */
[----:B------:R-:W-:-:S07]  /*5e70*/  LEPC R20, `(.L_x_113) ;  /* 0x000000001014794e */ /* 0x000fce0000000000 */
[----:B-12---:R-:W-:Y:S05]  /*5e80*/  CALL.ABS.NOINC R8 ;  /* 0x0000000008007343 */ /* 0x006fea0003c00000 */
.L_x_113:
        /* <DEDUP_REMOVED lines=10> */
.L_x_114:
        /* <DEDUP_REMOVED lines=10> */
.L_x_115:
        /* <DEDUP_REMOVED lines=10> */
.L_x_116:
        /* <DEDUP_REMOVED lines=10> */
.L_x_117:
[----:B------:R1:W2:Y:S01]  /*6110*/  LDC.64 R8, c[0x4][R24] ;  /* 0x0100000018087b82 */ /* 0x0002a20000000a00 */
[----:B------:R-:W3:Y:S01]  /*6120*/  LDCU.64 UR4, c[0x4][0xe0] ;  /* 0x01001c00ff0477ac */ /* 0x000ee20008000a00 */
[----:B------:R-:W-:Y:S01]  /*6130*/  CS2R R6, SRZ ;  /* 0x0000000000067805 */ /* 0x000fe2000001ff00 */
[----:B---3--:R-:W-:Y:S01]  /*6140*/  IMAD.U32 R4, RZ, RZ, UR4 ;  /* 0x00000004ff047e24 */ /* 0x008fe2000f8e00ff */
[----:B------:R-:W-:-:S04]  /*6150*/  MOV R5, UR5 ;  /* 0x0000000500057c02 */ /* 0x000fc80008000f00 */
[----:B------:R-:W-:-:S07]  /*6160*/  LEPC R20, `(.L_x_118) ;  /* 0x000000001014794e */ /* 0x000fce0000000000 */
[----:B-12---:R-:W-:Y:S05]  /*6170*/  CALL.ABS.NOINC R8 ;  /* 0x0000000008007343 */ /* 0x006fea0003c00000 */
.L_x_118:
[----:B------:R-:W-:Y:S01]  /*6180*/  HFMA2 R0, -RZ, RZ, 0, 5.9604644775390625e-08 ;  /* 0x00000001ff007431 */ /* 0x000fe200000001ff */
        /* <DEDUP_REMOVED lines=9> */
.L_x_119:
        /* <DEDUP_REMOVED lines=10> */
.L_x_120:
[----:B------:R1:W2:Y:S01]  /*62c0*/  LDC.64 R8, c[0x4][R24] ;  /* 0x0100000018087b82 */ /* 0x0002a20000000a00 */
[----:B------:R-:W3:Y:S01]  /*62d0*/  LDCU.64 UR4, c[0x4][0xe0] ;  /* 0x01001c00ff0477ac */ /* 0x000ee20008000a00 */
[----:B------:R-:W-:Y:S01]  /*62e0*/  CS2R R6, SRZ ;  /* 0x0000000000067805 */ /* 0x000fe2000001ff00 */
[----:B---3--:R-:W-:Y:S01]  /*62f0*/  IMAD.U32 R4, RZ, RZ, UR4 ;  /* 0x00000004ff047e24 */ /* 0x008fe2000f8e00ff */
[----:B------:R-:W-:-:S04]  /*6300*/  MOV R5, UR5 ;  /* 0x0000000500057c02 */ /* 0x000fc80008000f00 */
[----:B------:R-:W-:-:S07]  /*6310*/  LEPC R20, `(.L_x_121) ;  /* 0x000000001014794e */ /* 0x000fce0000000000 */
[----:B-12---:R-:W-:Y:S05]  /*6320*/  CALL.ABS.NOINC R8 ;  /* 0x0000000008007343 */ /* 0x006fea0003c00000 */
.L_x_121:
[----:B------:R-:W-:Y:S01]  /*6330*/  HFMA2 R0, -RZ, RZ, 0, 1.1920928955078125e-07 ;  /* 0x00000002ff007431 */ /* 0x000fe200000001ff */
        /* <DEDUP_REMOVED lines=9> */
.L_x_122:
        /* <DEDUP_REMOVED lines=10> */
.L_x_123:
        /* <DEDUP_REMOVED lines=10> */
.L_x_124:
        /* <DEDUP_REMOVED lines=10> */
.L_x_125:
        /* <DEDUP_REMOVED lines=10> */
.L_x_126:
        /* <DEDUP_REMOVED lines=10> */
.L_x_127:
[----:B------:R1:W2:Y:S01]  /*66f0*/  LDC.64 R8, c[0x4][R24] ;  /* 0x0100000018087b82 */ /* 0x0002a20000000a00 */
[----:B------:R-:W3:Y:S01]  /*6700*/  LDCU.64 UR4, c[0x4][0xe0] ;  /* 0x01001c00ff0477ac */ /* 0x000ee20008000a00 */
[----:B------:R-:W-:Y:S01]  /*6710*/  CS2R R6, SRZ ;  /* 0x0000000000067805 */ /* 0x000fe2000001ff00 */
[----:B---3--:R-:W-:Y:S01]  /*6720*/  IMAD.U32 R4, RZ, RZ, UR4 ;  /* 0x00000004ff047e24 */ /* 0x008fe2000f8e00ff */
[----:B------:R-:W-:-:S04]  /*6730*/  MOV R5, UR5 ;  /* 0x0000000500057c02 */ /* 0x000fc80008000f00 */
[----:B------:R-:W-:-:S07]  /*6740*/  LEPC R20, `(.L_x_128) ;  /* 0x000000001014794e */ /* 0x000fce0000000000 */
[----:B-12---:R-:W-:Y:S05]  /*6750*/  CALL.ABS.NOINC R8 ;  /* 0x0000000008007343 */ /* 0x006fea0003c00000 */
.L_x_128:
        /* <DEDUP_REMOVED lines=10> */
.L_x_129:
        /* <DEDUP_REMOVED lines=10> */
.L_x_130:
[----:B------:R1:W2:Y:S01]  /*68a0*/  LDC.64 R8, c[0x4][R24] ;  /* 0x0100000018087b82 */ /* 0x0002a20000000a00 */
[----:B------:R-:W3:Y:S01]  /*68b0*/  LDCU.64 UR4, c[0x4][0xe0] ;  /* 0x01001c00ff0477ac */ /* 0x000ee20008000a00 */
[----:B------:R-:W-:Y:S01]  /*68c0*/  CS2R R6, SRZ ;  /* 0x0000000000067805 */ /* 0x000fe2000001ff00 */
[----:B---3--:R-:W-:Y:S01]  /*68d0*/  IMAD.U32 R4, RZ, RZ, UR4 ;  /* 0x00000004ff047e24 */ /* 0x008fe2000f8e00ff */
[----:B------:R-:W-:-:S04]  /*68e0*/  MOV R5, UR5 ;  /* 0x0000000500057c02 */ /* 0x000fc80008000f00 */
[----:B------:R-:W-:-:S07]  /*68f0*/  LEPC R20, `(.L_x_131) ;  /* 0x000000001014794e */ /* 0x000fce0000000000 */
[----:B-12---:R-:W-:Y:S05]  /*6900*/  CALL.ABS.NOINC R8 ;  /* 0x0000000008007343 */ /* 0x006fea0003c00000 */
.L_x_131:
[----:B------:R-:W-:Y:S01]  /*6910*/  HFMA2 R0, -RZ, RZ, 0, 0.0001220703125 ;  /* 0x00000800ff007431 */ /* 0x000fe200000001ff */
        /* <DEDUP_REMOVED lines=9> */
.L_x_132:
        /* <DEDUP_REMOVED lines=10> */
.L_x_133:
        /* <DEDUP_REMOVED lines=10> */
.L_x_134:
        /* <DEDUP_REMOVED lines=10> */
.L_x_135:
[----:B------:R1:W2:Y:S01]  /*6b90*/  LDC.64 R8, c[0x4][R24] ;  /* 0x0100000018087b82 */ /* 0x0002a20000000a00 */
[----:B------:R-:W3:Y:S01]  /*6ba0*/  LDCU.64 UR4, c[0x4][0xe0] ;  /* 0x01001c00ff0477ac */ /* 0x000ee20008000a00 */
[----:B------:R-:W-:Y:S01]  /*6bb0*/  CS2R R6, SRZ ;  /* 0x0000000000067805 */ /* 0x000fe2000001ff00 */
[----:B---3--:R-:W-:Y:S01]  /*6bc0*/  IMAD.U32 R4, RZ, RZ, UR4 ;  /* 0x00000004ff047e24 */ /* 0x008fe2000f8e00ff */
[----:B------:R-:W-:-:S04]  /*6bd0*/  MOV R5, UR5 ;  /* 0x0000000500057c02 */ /* 0x000fc80008000f00 */
[----:B------:R-:W-:-:S07]  /*6be0*/  LEPC R20, `(.L_x_136) ;  /* 0x000000001014794e */ /* 0x000fce0000000000 */
[----:B-12---:R-:W-:Y:S05]  /*6bf0*/  CALL.ABS.NOINC R8 ;  /* 0x0000000008007343 */ /* 0x006fea0003c00000 */
.L_x_136:
        /* <DEDUP_REMOVED lines=10> */
.L_x_137:
        /* <DEDUP_REMOVED lines=10> */
.L_x_138:
[----:B------:R1:W2:Y:S01]  /*6d40*/  LDC.64 R8, c[0x4][R24] ;  /* 0x0100000018087b82 */ /* 0x0002a20000000a00 */
[----:B------:R-:W3:Y:S01]  /*6d50*/  LDCU.64 UR4, c[0x4][0xe0] ;  /* 0x01001c00ff0477ac */ /* 0x000ee20008000a00 */
[----:B------:R-:W-:Y:S01]  /*6d60*/  CS2R R6, SRZ ;  /* 0x0000000000067805 */ /* 0x000fe2000001ff00 */
[----:B---3--:R-:W-:Y:S01]  /*6d70*/  IMAD.U32 R4, RZ, RZ, UR4 ;  /* 0x00000004ff047e24 */ /* 0x008fe2000f8e00ff */
[----:B------:R-:W-:-:S04]  /*6d80*/  MOV R5, UR5 ;  /* 0x0000000500057c02 */ /* 0x000fc80008000f00 */
[----:B------:R-:W-:-:S07]  /*6d90*/  LEPC R20, `(.L_x_139) ;  /* 0x000000001014794e */ /* 0x000fce0000000000 */
[----:B-12---:R-:W-:Y:S05]  /*6da0*/  CALL.ABS.NOINC R8 ;  /* 0x0000000008007343 */ /* 0x006fea0003c00000 */
.L_x_139:
[----:B------:R-:W-:Y:S01]  /*6db0*/  HFMA2 R0, -RZ, RZ, 0, 3.0517578125e-05 ;  /* 0x00000200ff007431 */ /* 0x000fe200000001ff */
        /* <DEDUP_REMOVED lines=9> */
.L_x_140:
        /* <DEDUP_REMOVED lines=10> */
.L_x_141:
        /* <DEDUP_REMOVED lines=10> */
.L_x_142:
        /* <DEDUP_REMOVED lines=10> */
.L_x_143:
[----:B------:R1:W2:Y:S01]  /*7030*/  LDC.64 R8, c[0x4][R24] ;  /* 0x0100000018087b82 */ /* 0x0002a20000000a00 */
[----:B------:R-:W3:Y:S01]  /*7040*/  LDCU.64 UR4, c[0x4][0xe0] ;  /* 0x01001c00ff0477ac */ /* 0x000ee20008000a00 */
[----:B------:R-:W-:Y:S01]  /*7050*/  CS2R R6, SRZ ;  /* 0x0000000000067805 */ /* 0x000fe2000001ff00 */
[----:B---3--:R-:W-:Y:S01]  /*7060*/  IMAD.U32 R4, RZ, RZ, UR4 ;  /* 0x00000004ff047e24 */ /* 0x008fe2000f8e00ff */
[----:B------:R-:W-:-:S04]  /*7070*/  MOV R5, UR5 ;  /* 0x0000000500057c02 */ /* 0x000fc80008000f00 */
[----:B------:R-:W-:-:S07]  /*7080*/  LEPC R20, `(.L_x_144) ;  /* 0x000000001014794e */ /* 0x000fce0000000000 */
[----:B-12---:R-:W-:Y:S05]  /*7090*/  CALL.ABS.NOINC R8 ;  /* 0x0000000008007343 */ /* 0x006fea0003c00000 */
.L_x_144:
[----:B------:R1:W-:Y:S01]  /*70a0*/  STL [R1], RZ ;  /* 0x000000ff01007387 */ /* 0x0003e20000100800 */
[----:B------:R1:W2:Y:S01]  /*70b0*/  LDC.64 R8, c[0x4][R24] ;  /* 0x0100000018087b82 */ /* 0x0002a20000000a00 */
[----:B------:R-:W3:Y:S01]  /*70c0*/  LDCU.64 UR4, c[0x4][0xc8] ;  /* 0x01001900ff0477ac */ /* 0x000ee20008000a00 */
[----:B------:R-:W-:Y:S02]  /*70d0*/  MOV R6, R22 ;  /* 0x0000001600067202 */ /* 0x000fe40000000f00 */
[----:B------:R-:W-:Y:S01]  /*70e0*/  MOV R7, R19 ;  /* 0x0000001300077202 */ /* 0x000fe20000000f00 */
[----:B---3--:R-:W-:Y:S02]  /*70f0*/  IMAD.U32 R4, RZ, RZ, UR4 ;  /* 0x00000004ff047e24 */ /* 0x008fe4000f8e00ff */
[----:B------:R-:W-:Y:S02]  /*7100*/  IMAD.U32 R5, RZ, RZ, UR5 ;  /* 0x00000005ff057e24 */ /* 0x000fe4000f8e00ff */
[----:B------:R-:W-:-:S07]  /*7110*/  LEPC R20, `(.L_x_145) ;  /* 0x000000001014794e */ /* 0x000fce0000000000 */
[----:B-12---:R-:W-:Y:S05]  /*7120*/  CALL.ABS.NOINC R8 ;  /* 0x0000000008007343 */ /* 0x006fea0003c00000 */
.L_x_145:
        /* <DEDUP_REMOVED lines=10> */
.L_x_146:
[----:B------:R1:W2:Y:S01]  /*71d0*/  LDC.64 R8, c[0x4][R24] ;  /* 0x0100000018087b82 */ /* 0x0002a20000000a00 */
[----:B------:R-:W3:Y:S01]  /*71e0*/  LDCU.64 UR4, c[0x4][0xe0] ;  /* 0x01001c00ff0477ac */ /* 0x000ee20008000a00 */
[----:B------:R-:W-:Y:S01]  /*71f0*/  CS2R R6, SRZ ;  /* 0x0000000000067805 */ /* 0x000fe2000001ff00 */
[----:B---3--:R-:W-:Y:S01]  /*7200*/  IMAD.U32 R4, RZ, RZ, UR4 ;  /* 0x00000004ff047e24 */ /* 0x008fe2000f8e00ff */
[----:B------:R-:W-:-:S04]  /*7210*/  MOV R5, UR5 ;  /* 0x0000000500057c02 */ /* 0x000fc80008000f00 */
[----:B------:R-:W-:-:S07]  /*7220*/  LEPC R20, `(.L_x_147) ;  /* 0x000000001014794e */ /* 0x000fce0000000000 */
[----:B-12---:R-:W-:Y:S05]  /*7230*/  CALL.ABS.NOINC R8 ;  /* 0x0000000008007343 */ /* 0x006fea0003c00000 */
.L_x_147:
[----:B------:R-:W-:Y:S01]  /*7240*/  HFMA2 R0, -RZ, RZ, 0, -0.0 ;  /* 0x00008000ff007431 */ /* 0x000fe200000001ff */
        /* <DEDUP_REMOVED lines=9> */
.L_x_148:
        /* <DEDUP_REMOVED lines=10> */
.L_x_149:
        /* <DEDUP_REMOVED lines=10> */
.L_x_150:
[----:B------:R-:W1:Y:S01]  /*7420*/  LDC.64 R8, c[0x4][0xa8] ;  /* 0x01002a00ff087b82 */ /* 0x000e620000000a00 */
[----:B------:R-:W2:Y:S01]  /*7430*/  LDCU.64 UR4, c[0x4][0xd0] ;  /* 0x01001a00ff0477ac */ /* 0x000ea20008000a00 */
[----:B------:R-:W-:Y:S02]  /*7440*/  MOV R6, R22 ;  /* 0x0000001600067202 */ /* 0x000fe40000000f00 */
[----:B------:R-:W-:-:S04]  /*7450*/  MOV R7, R19 ;  /* 0x0000001300077202 */ /* 0x000fc80000000f00 */
[----:B------:R-:W3:Y:S01]  /*7460*/  LDC.64 R24, c[0x4][R24] ;  /* 0x0100000018187b82 */ /* 0x000ee20000000a00 */
[----:B--2---:R-:W-:Y:S02]  /*7470*/  IMAD.U32 R4, RZ, RZ, UR4 ;  /* 0x00000004ff047e24 */ /* 0x004fe4000f8e00ff */
[----:B------:R-:W-:Y:S01]  /*7480*/  IMAD.U32 R5, RZ, RZ, UR5 ;  /* 0x00000005ff057e24 */ /* 0x000fe2000f8e00ff */
[----:B-1----:R1:W-:Y:S04]  /*7490*/  STL.64 [R1], R8 ;  /* 0x0000000801007387 */ /* 0x0023e80000100a00 */
[----:B------:R-:W-:-:S07]  /*74a0*/  LEPC R20, `(.L_x_91) ;  /* 0x000000001014794e */ /* 0x000fce0000000000 */
[----:B-1-3--:R-:W-:Y:S05]  /*74b0*/  CALL.ABS.NOINC R24 ;  /* 0x0000000018007343 */ /* 0x00afea0003c00000 */
.L_x_91:
[----:B------:R-:W-:Y:S05]  /*74c0*/  BSYNC.RECONVERGENT B6 ;  /* 0x0000000000067941 */ /* 0x000fea0003800200 */
.L_x_90:
[----:B-1----:R-:W1:Y:S01]  /*74d0*/  S2R R3, SR_SWINHI ;  /* 0x0000000000037919 */ /* 0x002e620000002f00 */
[----:B------:R-:W-:Y:S01]  /*74e0*/  IMAD.SHL.U32 R42, R2, 0x2, RZ ;  /* 0x00000002022a7824 */ /* 0x000fe200078e00ff */
[----:B------:R-:W2:Y:S04]  /*74f0*/  LDCU.64 UR4, c[0x0][0x880] ;  /* 0x00011000ff0477ac */ /* 0x000ea80008000a00 */
[----:B------:R-:W-:Y:S02]  /*7500*/  LOP3.LUT R42, R42, 0xfe, RZ, 0xc0, !PT ;  /* 0x000000fe2a2a7812 */ /* 0x000fe400078ec0ff */
[----:B--2---:R-:W-:-:S04]  /*7510*/  ISETP.NE.U32.AND P6, PT, RZ, UR4, PT ;  /* 0x00000004ff007c0c */ /* 0x004fc8000bfc5070 */
[----:B------:R-:W-:Y:S02]  /*7520*/  ISETP.NE.AND.EX P6, PT, RZ, UR5, PT, P6 ;  /* 0x00000005ff007c0c */ /* 0x000fe4000bfc5360 */
[----:B------:R-:W-:Y:S02]  /*7530*/  MOV R4, R16 ;  /* 0x0000001000047202 */ /* 0x000fe40000000f00 */
[----:B-1----:R-:W-:-:S03]  /*7540*/  MOV R5, R3 ;  /* 0x0000000300057202 */ /* 0x002fc60000000f00 */
[----:B------:R-:W-:-:S03]  /*7550*/  IMAD.WIDE.U32 R42, R42, 0x2, R4 ;  /* 0x000000022a2a7825 */ /* 0x000fc600078e0004 */
[C---:B------:R-:W-:Y:S02]  /*7560*/  IADD3 R7, P0, PT, R42.reuse, 0x200, RZ ;  /* 0x000002002a077810 */ /* 0x040fe40007f1e0ff */
[C---:B------:R-:W-:Y:S02]  /*7570*/  IADD3 R5, P1, PT, R42.reuse, 0x1000, RZ ;  /* 0x000010002a057810 */ /* 0x040fe40007f3e0ff */
[C-C-:B------:R-:W-:Y:S01]  /*7580*/  SHF.R.U64 R11, R42.reuse, 0x3, R43.reuse ;  /* 0x000000032a0b7819 */ /* 0x140fe2000000122b */
[--C-:B------:R-:W-:Y:S01]  /*7590*/  IMAD.X R89, RZ, RZ, R43.reuse, P0 ;  /* 0x000000ffff597224 */ /* 0x100fe200000e062b */
[C---:B------:R-:W-:Y:S01]  /*75a0*/  IADD3 R3, P0, PT, R42.reuse, 0x1200, RZ ;  /* 0x000012002a037810 */ /* 0x040fe20007f1e0ff */
[----:B------:R-:W-:Y:S01]  /*75b0*/  IMAD.X R87, RZ, RZ, R43, P1 ;  /* 0x000000ffff577224 */ /* 0x000fe200008e062b */
[C---:B------:R-:W-:Y:S01]  /*75c0*/  LOP3.LUT R10, R42.reuse, 0x70, R11, 0x78, !PT ;  /* 0x000000702a0a7812 */ /* 0x040fe200078e780b */
[----:B------:R-:W-:Y:S01]  /*75d0*/  IMAD.MOV.U32 R11, RZ, RZ, R43 ;  /* 0x000000ffff0b7224 */ /* 0x000fe200078e002b */
[----:B------:R-:W-:Y:S01]  /*75e0*/  SHF.R.U64 R0, R7, 0x3, R89 ;  /* 0x0000000307007819 */ /* 0x000fe20000001259 */
[----:B------:R-:W-:Y:S01]  /*75f0*/  IMAD.X R85, RZ, RZ, R43, P0 ;  /* 0x000000ffff557224 */ /* 0x000fe200000e062b */
[----:B------:R-:W-:-:S02]  /*7600*/  IADD3 R9, P0, PT, R42, 0x2200, RZ ;  /* 0x000022002a097810 */ /* 0x000fc40007f1e0ff */
[----:B------:R-:W-:Y:S01]  /*7610*/  LOP3.LUT R88, R7, 0x70, R0, 0x78, !PT ;  /* 0x0000007007587812 */ /* 0x000fe200078e7800 */
[----:B------:R1:W-:Y:S01]  /*7620*/  ST.E desc[UR46][R10.64], RZ ;  /* 0x000000ff0a007985 */ /* 0x0003e2000c10192e */
[C---:B------:R-:W-:Y:S01]  /*7630*/  SHF.R.U64 R0, R5.reuse, 0x3, R87 ;  /* 0x0000000305007819 */ /* 0x040fe20000001257 */
[--C-:B------:R-:W-:Y:S01]  /*7640*/  IMAD.X R65, RZ, RZ, R43.reuse, P0 ;  /* 0x000000ffff417224 */ /* 0x100fe200000e062b */
[C---:B------:R-:W-:Y:S01]  /*7650*/  IADD3 R7, P1, PT, R42.reuse, 0x2000, RZ ;  /* 0x000020002a077810 */ /* 0x040fe20007f3e0ff */
[----:B------:R-:W-:Y:S01]  /*7660*/  ST.E desc[UR46][R88.64], RZ ;  /* 0x000000ff58007985 */ /* 0x000fe2000c10192e */
[----:B------:R-:W-:Y:S02]  /*7670*/  LOP3.LUT R86, R5, 0x70, R0, 0x78, !PT ;  /* 0x0000007005567812 */ /* 0x000fe400078e7800 */
[----:B------:R-:W-:Y:S01]  /*7680*/  IADD3 R5, P0, PT, R42, 0x3000, RZ ;  /* 0x000030002a057810 */ /* 0x000fe20007f1e0ff */
[----:B------:R-:W-:Y:S01]  /*7690*/  IMAD.X R71, RZ, RZ, R43, P1 ;  /* 0x000000ffff477224 */ /* 0x000fe200008e062b */
[----:B------:R-:W-:Y:S01]  /*76a0*/  SHF.R.U64 R0, R3, 0x3, R85 ;  /* 0x0000000303007819 */ /* 0x000fe20000001255 */
[----:B------:R-:W-:Y:S01]  /*76b0*/  ST.E desc[UR46][R86.64], RZ ;  /* 0x000000ff56007985 */ /* 0x000fe2000c10192e */
[----:B------:R-:W-:Y:S01]  /*76c0*/  SHF.R.U64 R2, R9, 0x3, R65 ;  /* 0x0000000309027819 */ /* 0x000fe20000001241 */
[----:B------:R-:W-:Y:S01]  /*76d0*/  IMAD.X R61, RZ, RZ, R43, P0 ;  /* 0x000000ffff3d7224 */ /* 0x000fe200000e062b */
[----:B------:R-:W-:-:S02]  /*76e0*/  LOP3.LUT R84, R3, 0x70, R0, 0x78, !PT ;  /* 0x0000007003547812 */ /* 0x000fc400078e7800 */
[C---:B------:R-:W-:Y:S02]  /*76f0*/  IADD3 R3, P0, PT, R42.reuse, 0x3200, RZ ;  /* 0x000032002a037810 */ /* 0x040fe40007f1e0ff */
[----:B------:R-:W-:Y:S01]  /*7700*/  SHF.R.U64 R0, R7, 0x3, R71 ;  /* 0x0000000307007819 */ /* 0x000fe20000001247 */
[----:B------:R2:W-:Y:S01]  /*7710*/  ST.E desc[UR46][R84.64], RZ ;  /* 0x000000ff54007985 */ /* 0x0005e2000c10192e */
[----:B------:R-:W-:Y:S01]  /*7720*/  LOP3.LUT R64, R9, 0x70, R2, 0x78, !PT ;  /* 0x0000007009407812 */ /* 0x000fe200078e7802 */
[----:B------:R-:W-:Y:S01]  /*7730*/  IMAD.X R59, RZ, RZ, R43, P0 ;  /* 0x000000ffff3b7224 */ /* 0x000fe200000e062b */
[----:B------:R-:W-:Y:S02]  /*7740*/  LOP3.LUT R70, R7, 0x70, R0, 0x78, !PT ;  /* 0x0000007007467812 */ /* 0x000fe400078e7800 */
[C---:B------:R-:W-:Y:S02]  /*7750*/  IADD3 R9, P0, PT, R42.reuse, 0x4200, RZ ;  /* 0x000042002a097810 */ /* 0x040fe40007f1e0ff */
[C---:B------:R-:W-:Y:S01]  /*7760*/  SHF.R.U64 R0, R5.reuse, 0x3, R61 ;  /* 0x0000000305007819 */ /* 0x040fe2000000123d */
[----:B------:R-:W-:Y:S01]  /*7770*/  ST.E desc[UR46][R70.64], RZ ;  /* 0x000000ff46007985 */ /* 0x000fe2000c10192e */
[C---:B------:R-:W-:Y:S01]  /*7780*/  IADD3 R7, P1, PT, R42.reuse, 0x4000, RZ ;  /* 0x000040002a077810 */ /* 0x040fe20007f3e0ff */
[--C-:B------:R-:W-:Y:S01]  /*7790*/  IMAD.X R55, RZ, RZ, R43.reuse, P0 ;  /* 0x000000ffff377224 */ /* 0x100fe200000e062b */
[----:B------:R-:W-:Y:S01]  /*77a0*/  LOP3.LUT R60, R5, 0x70, R0, 0x78, !PT ;  /* 0x00000070053c7812 */ /* 0x000fe200078e7800 */
[----:B------:R-:W-:Y:S01]  /*77b0*/  ST.E desc[UR46][R64.64], RZ ;  /* 0x000000ff40007985 */ /* 0x000fe2000c10192e */
[----:B------:R-:W-:Y:S01]  /*77c0*/  IADD3 R5, P0, PT, R42, 0x5000, RZ ;  /* 0x000050002a057810 */ /* 0x000fe20007f1e0ff */
[----:B------:R-:W-:Y:S01]  /*77d0*/  IMAD.X R57, RZ, RZ, R43, P1 ;  /* 0x000000ffff397224 */ /* 0x000fe200008e062b */
[----:B------:R-:W-:Y:S01]  /*77e0*/  SHF.R.U64 R0, R3, 0x3, R59 ;  /* 0x0000000303007819 */ /* 0x000fe2000000123b */
[----:B------:R3:W-:Y:S01]  /*77f0*/  ST.E desc[UR46][R60.64], RZ ;  /* 0x000000ff3c007985 */ /* 0x0007e2000c10192e */
[----:B------:R-:W-:Y:S01]  /*7800*/  SHF.R.U64 R2, R9, 0x3, R55 ;  /* 0x0000000309027819 */ /* 0x000fe20000001237 */
[----:B------:R-:W-:Y:S01]  /*7810*/  IMAD.X R53, RZ, RZ, R43, P0 ;  /* 0x000000ffff357224 */ /* 0x000fe200000e062b */
[----:B------:R-:W-:-:S02]  /*7820*/  LOP3.LUT R58, R3, 0x70, R0, 0x78, !PT ;  /* 0x00000070033a7812 */ /* 0x000fc400078e7800 */
[C---:B------:R-:W-:Y:S02]  /*7830*/  IADD3 R3, P0, PT, R42.reuse, 0x5200, RZ ;  /* 0x000052002a037810 */ /* 0x040fe40007f1e0ff */
[----:B------:R-:W-:Y:S01]  /*7840*/  SHF.R.U64 R0, R7, 0x3, R57 ;  /* 0x0000000307007819 */ /* 0x000fe20000001239 */
[----:B------:R-:W-:Y:S01]  /*7850*/  ST.E desc[UR46][R58.64], RZ ;  /* 0x000000ff3a007985 */ /* 0x000fe2000c10192e */
        /* <DEDUP_REMOVED lines=9> */
[----:B------:R4:W-:Y:S01]  /*78f0*/  ST.E desc[UR46][R54.64], RZ ;  /* 0x000000ff36007985 */ /* 0x0009e2000c10192e */
        /* <DEDUP_REMOVED lines=15> */
[----:B------:R5:W-:Y:S01]  /*79f0*/  ST.E desc[UR46][R48.64], RZ ;  /* 0x000000ff30007985 */ /* 0x000be2000c10192e */
[C---:B------:R-:W-:Y:S01]  /*7a00*/  IADD3 R7, P1, PT, R42.reuse, 0x8000, RZ ;  /* 0x000080002a077810 */ /* 0x040fe20007f3e0ff */
[--C-:B------:R-:W-:Y:S01]  /*7a10*/  IMAD.X R37, RZ, RZ, R43.reuse, P0 ;  /* 0x000000ffff257224 */ /* 0x100fe200000e062b */
[----:B------:R-:W-:Y:S01]  /*7a20*/  LOP3.LUT R44, R5, 0x70, R0, 0x78, !PT ;  /* 0x00000070052c7812 */ /* 0x000fe200078e7800 */
[----:B------:R-:W-:Y:S01]  /*7a30*/  ST.E desc[UR46][R46.64], RZ ;  /* 0x000000ff2e007985 */ /* 0x000fe2000c10192e */
        /* <DEDUP_REMOVED lines=52> */
[C---:B------:R-:W-:Y:S02]  /*7d80*/  IADD3 R2, P0, PT, R42.reuse, 0xe200, RZ ;  /* 0x0000e2002a027810 */ /* 0x040fe40007f1e0ff */
[----:B------:R-:W-:Y:S02]  /*7d90*/  SHF.R.U64 R4, R5, 0x3, R19 ;  /* 0x0000000305047819 */ /* 0x000fe40000001213 */
[----:B------:R-:W-:Y:S01]  /*7da0*/  LOP3.LUT R22, R7, 0x70, R0, 0x78, !PT ;  /* 0x0000007007167812 */ /* 0x000fe200078e7800 */
[----:B-1----:R-:W-:Y:S01]  /*7db0*/  IMAD.X R11, RZ, RZ, R43, P0 ;  /* 0x000000ffff0b7224 */ /* 0x002fe200000e062b */
[----:B------:R-:W-:-:S02]  /*7dc0*/  IADD3 R0, P1, PT, R42, 0xe000, RZ ;  /* 0x0000e0002a007810 */ /* 0x000fc40007f3e0ff */
[----:B------:R-:W-:Y:S01]  /*7dd0*/  LOP3.LUT R18, R5, 0x70, R4, 0x78, !PT ;  /* 0x0000007005127812 */ /* 0x000fe200078e7804 */
[----:B------:R1:W-:Y:S01]  /*7de0*/  ST.E desc[UR46][R22.64], RZ ;  /* 0x000000ff16007985 */ /* 0x0003e2000c10192e */
[----:B------:R-:W-:Y:S01]  /*7df0*/  IADD3 R4, P0, PT, R42, 0xf000, RZ ;  /* 0x0000f0002a047810 */ /* 0x000fe20007f1e0ff */
[----:B------:R-:W-:Y:S01]  /*7e00*/  IMAD.X R13, RZ, RZ, R43, P1 ;  /* 0x000000ffff0d7224 */ /* 0x000fe200008e062b */
[C---:B------:R-:W-:Y:S01]  /*7e10*/  SHF.R.U64 R6, R3.reuse, 0x3, R15 ;  /* 0x0000000303067819 */ /* 0x040fe2000000120f */
[----:B------:R-:W-:Y:S01]  /*7e20*/  ST.E desc[UR46][R20.64], RZ ;  /* 0x000000ff14007985 */ /* 0x000fe2000c10192e */
[----:B------:R-:W-:Y:S01]  /*7e30*/  SHF.R.U64 R5, R2, 0x3, R11 ;  /* 0x0000000302057819 */ /* 0x000fe2000000120b */
[----:B------:R-:W-:Y:S01]  /*7e40*/  IMAD.X R9, RZ, RZ, R43, P0 ;  /* 0x000000ffff097224 */ /* 0x000fe200000e062b */
[----:B------:R-:W-:Y:S01]  /*7e50*/  LOP3.LUT R14, R3, 0x70, R6, 0x78, !PT ;  /* 0x00000070030e7812 */ /* 0x000fe200078e7806 */
[----:B------:R-:W-:Y:S01]  /*7e60*/  ST.E desc[UR46][R18.64], RZ ;  /* 0x000000ff12007985 */ /* 0x000fe2000c10192e */
[----:B------:R-:W-:-:S02]  /*7e70*/  IADD3 R6, P0, PT, R42, 0xf200, RZ ;  /* 0x0000f2002a067810 */ /* 0x000fc40007f1e0ff */
[----:B------:R-:W-:Y:S01]  /*7e80*/  SHF.R.U64 R3, R0, 0x3, R13 ;  /* 0x0000000300037819 */ /* 0x000fe2000000120d */
[----:B------:R1:W-:Y:S01]  /*7e90*/  ST.E desc[UR46][R14.64], RZ ;  /* 0x000000ff0e007985 */ /* 0x0003e2000c10192e */
[----:B------:R-:W-:Y:S01]  /*7ea0*/  LOP3.LUT R10, R2, 0x70, R5, 0x78, !PT ;  /* 0x00000070020a7812 */ /* 0x000fe200078e7805 */
[----:B------:R-:W-:Y:S01]  /*7eb0*/  IMAD.X R63, RZ, RZ, R43, P0 ;  /* 0x000000ffff3f7224 */ /* 0x000fe200000e062b */
[----:B------:R-:W-:Y:S02]  /*7ec0*/  LOP3.LUT R12, R0, 0x70, R3, 0x78, !PT ;  /* 0x00000070000c7812 */ /* 0x000fe400078e7803 */
[----:B------:R-:W-:Y:S02]  /*7ed0*/  IADD3 R2, P0, PT, R42, 0x600, RZ ;  /* 0x000006002a027810 */ /* 0x000fe40007f1e0ff */
[----:B------:R-:W-:Y:S01]  /*7ee0*/  SHF.R.U64 R3, R4, 0x3, R9 ;  /* 0x0000000304037819 */ /* 0x000fe20000001209 */
[----:B------:R-:W-:Y:S01]  /*7ef0*/  ST.E desc[UR46][R12.64], RZ ;  /* 0x000000ff0c007985 */ /* 0x000fe2000c10192e */
[----:B------:R-:W-:Y:S01]  /*7f00*/  IADD3 R0, P1, PT, R42, 0x400, RZ ;  /* 0x000004002a007810 */ /* 0x000fe20007f3e0ff */
[----:B------:R-:W-:Y:S01]  /*7f10*/  IMAD.X R67, RZ, RZ, R43, P0 ;  /* 0x000000ffff437224 */ /* 0x000fe200000e062b */
        /* <DEDUP_REMOVED lines=9> */
[----:B------:R-:W-:Y:S02]  /*7fb0*/  IADD3 R4, P0, PT, R42, 0x1600, RZ ;  /* 0x000016002a047810 */ /* 0x000fe40007f1e0ff */
        /* <DEDUP_REMOVED lines=8> */
[----:B------:R-:W-:Y:S01]  /*8040*/  IADD3 R2, P1, PT, R42, 0x2400, RZ ;  /* 0x000024002a027810 */ /* 0x000fe20007f3e0ff */
[----:B------:R-:W-:Y:S01]  /*8050*/  IMAD.X R75, RZ, RZ, R43, P0 ;  /* 0x000000ffff4b7224 */ /* 0x000fe200000e062b */
[----:B------:R-:W-:Y:S01]  /*8060*/  LOP3.LUT R72, R3, 0x70, R0, 0x78, !PT ;  /* 0x0000007003487812 */ /* 0x000fe200078e7800 */
[----:B------:R1:W-:Y:S01]  /*8070*/  ST.E desc[UR46][R66.64], RZ ;  /* 0x000000ff42007985 */ /* 0x0003e2000c10192e */
[C---:B------:R-:W-:Y:S01]  /*8080*/  SHF.R.U64 R3, R4.reuse, 0x3, R7 ;  /* 0x0000000304037819 */ /* 0x040fe20000001207 */
[----:B------:R-:W-:Y:S01]  /*8090*/  IMAD.X R77, RZ, RZ, R43, P1 ;  /* 0x000000ffff4d7224 */ /* 0x000fe200008e062b */
[----:B------:R-:W-:Y:S01]  /*80a0*/  SHF.R.U64 R0, R5, 0x3, R75 ;  /* 0x0000000305007819 */ /* 0x000fe2000000124b */
[----:B------:R-:W-:Y:S01]  /*80b0*/  ST.E desc[UR46][R72.64], RZ ;  /* 0x000000ff48007985 */ /* 0x000fe2000c10192e */
[----:B------:R-:W-:-:S02]  /*80c0*/  LOP3.LUT R6, R4, 0x70, R3, 0x78, !PT ;  /* 0x0000007004067812 */ /* 0x000fc400078e7803 */
[----:B------:R-:W-:Y:S02]  /*80d0*/  LOP3.LUT R74, R5, 0x70, R0, 0x78, !PT ;  /* 0x00000070054a7812 */ /* 0x000fe400078e7800 */
[----:B------:R-:W-:Y:S01]  /*80e0*/  IADD3 R0, P0, PT, R42, 0x3400, RZ ;  /* 0x000034002a007810 */ /* 0x000fe20007f1e0ff */
[----:B------:R1:W-:Y:S01]  /*80f0*/  ST.E desc[UR46][R6.64], RZ ;  /* 0x000000ff06007985 */ /* 0x0003e2000c10192e */
[----:B------:R-:W-:-:S03]  /*8100*/  SHF.R.U64 R3, R2, 0x3, R77 ;  /* 0x0000000302037819 */ /* 0x000fc6000000124d */
[----:B------:R-:W-:Y:S01]  /*8110*/  IMAD.X R83, RZ, RZ, R43, P0 ;  /* 0x000000ffff537224 */ /* 0x000fe200000e062b */
[----:B------:R-:W-:Y:S02]  /*8120*/  LOP3.LUT R76, R2, 0x70, R3, 0x78, !PT ;  /* 0x00000070024c7812 */ /* 0x000fe400078e7803 */
[C---:B------:R-:W-:Y:S02]  /*8130*/  IADD3 R2, P1, PT, R42.reuse, 0x3600, RZ ;  /* 0x000036002a027810 */ /* 0x040fe40007f3e0ff */
[----:B------:R-:W-:Y:S01]  /*8140*/  IADD3 R4, P0, PT, R42, 0x4400, RZ ;  /* 0x000044002a047810 */ /* 0x000fe20007f1e0ff */
[----:B------:R1:W-:Y:S01]  /*8150*/  ST.E desc[UR46][R76.64], RZ ;  /* 0x000000ff4c007985 */ /* 0x0003e2000c10192e */
[C---:B------:R-:W-:Y:S01]  /*8160*/  SHF.R.U64 R3, R0.reuse, 0x3, R83 ;  /* 0x0000000300037819 */ /* 0x040fe20000001253 */
[--C-:B------:R-:W-:Y:S02]  /*8170*/  IMAD.X R81, RZ, RZ, R43.reuse, P1 ;  /* 0x000000ffff517224 */ /* 0x100fe400008e062b */
[----:B------:R-:W-:Y:S01]  /*8180*/  IMAD.X R79, RZ, RZ, R43, P0 ;  /* 0x000000ffff4f7224 */ /* 0x000fe200000e062b */
[----:B------:R-:W-:Y:S01]  /*8190*/  LOP3.LUT R82, R0, 0x70, R3, 0x78, !PT ;  /* 0x0000007000527812 */ /* 0x000fe200078e7803 */
[----:B------:R1:W-:Y:S01]  /*81a0*/  ST.E desc[UR46][R74.64], RZ ;  /* 0x000000ff4a007985 */ /* 0x0003e2000c10192e */
[----:B------:R-:W-:-:S02]  /*81b0*/  IADD3 R0, P0, PT, R42, 0x4600, RZ ;  /* 0x000046002a007810 */ /* 0x000fc40007f1e0ff */
[----:B------:R-:W-:Y:S01]  /*81c0*/  SHF.R.U64 R3, R2, 0x3, R81 ;  /* 0x0000000302037819 */ /* 0x000fe20000001251 */
[----:B------:R-:W-:Y:S01]  /*81d0*/  ST.E desc[UR46][R82.64], RZ ;  /* 0x000000ff52007985 */ /* 0x000fe2000c10192e */
[----:B------:R-:W-:Y:S01]  /*81e0*/  SHF.R.U64 R5, R4, 0x3, R79 ;  /* 0x0000000304057819 */ /* 0x000fe2000000124f */
[----:B--2---:R-:W-:Y:S01]  /*81f0*/  IMAD.X R85, RZ, RZ, R43, P0 ;  /* 0x000000ffff557224 */ /* 0x004fe200000e062b */
[----:B------:R-:W-:Y:S02]  /*8200*/  LOP3.LUT R80, R2, 0x70, R3, 0x78, !PT ;  /* 0x0000007002507812 */ /* 0x000fe400078e7803 */
[----:B------:R-:W-:Y:S02]  /*8210*/  IADD3 R3, P0, PT, R42, 0x5600, RZ ;  /* 0x000056002a037810 */ /* 0x000fe40007f1e0ff */
[----:B------:R-:W-:Y:S01]  /*8220*/  LOP3.LUT R78, R4, 0x70, R5, 0x78, !PT ;  /* 0x00000070044e7812 */ /* 0x000fe200078e7805 */
[----:B------:R2:W-:Y:S01]  /*8230*/  ST.E desc[UR46][R80.64], RZ ;  /* 0x000000ff50007985 */ /* 0x0005e2000c10192e */
[----:B------:R-:W-:Y:S01]  /*8240*/  SHF.R.U64 R5, R0, 0x3, R85 ;  /* 0x0000000300057819 */ /* 0x000fe20000001255 */
[----:B------:R-:W-:Y:S01]  /*8250*/  IMAD.X R87, RZ, RZ, R43, P0 ;  /* 0x000000ffff577224 */ /* 0x000fe200000e062b */
[----:B------:R-:W-:Y:S01]  /*8260*/  IADD3 R2, P1, PT, R42, 0x5400, RZ ;  /* 0x000054002a027810 */ /* 0x000fe20007f3e0ff */
[----:B------:R2:W-:Y:S01]  /*8270*/  ST.E desc[UR46][R78.64], RZ ;  /* 0x000000ff4e007985 */ /* 0x0005e2000c10192e */
[----:B------:R-:W-:-:S02]  /*8280*/  LOP3.LUT R84, R0, 0x70, R5, 0x78, !PT ;  /* 0x0000007000547812 */ /* 0x000fc400078e7805 */
[C---:B------:R-:W-:Y:S01]  /*8290*/  SHF.R.U64 R0, R3.reuse, 0x3, R87 ;  /* 0x0000000303007819 */ /* 0x040fe20000001257 */
[----:B------:R-:W-:Y:S02]  /*82a0*/  IMAD.X R89, RZ, RZ, R43, P1 ;  /* 0x000000ffff597224 */ /* 0x000fe400008e062b */
[----:B------:R2:W-:Y:S01]  /*82b0*/  ST.E desc[UR46][R84.64], RZ ;  /* 0x000000ff54007985 */ /* 0x0005e2000c10192e */
[----:B------:R-:W-:Y:S02]  /*82c0*/  LOP3.LUT R86, R3, 0x70, R0, 0x78, !PT ;  /* 0x0000007003567812 */ /* 0x000fe400078e7800 */
[----:B------:R-:W-:Y:S02]  /*82d0*/  IADD3 R0, P0, PT, R42, 0x6400, RZ ;  /* 0x000064002a007810 */ /* 0x000fe40007f1e0ff */
[----:B------:R-:W-:-:S03]  /*82e0*/  SHF.R.U64 R5, R2, 0x3, R89 ;  /* 0x0000000302057819 */ /* 0x000fc60000001259 */
[----:B---3--:R-:W-:Y:S01]  /*82f0*/  IMAD.X R61, RZ, RZ, R43, P0 ;  /* 0x000000ffff3d7224 */ /* 0x008fe200000e062b */
[----:B------:R-:W-:Y:S02]  /*8300*/  IADD3 R3, P0, PT, R42, 0x7400, RZ ;  /* 0x000074002a037810 */ /* 0x000fe40007f1e0ff */
[----:B------:R-:W-:Y:S02]  /*8310*/  LOP3.LUT R88, R2, 0x70, R5, 0x78, !PT ;  /* 0x0000007002587812 */ /* 0x000fe400078e7805 */
[----:B------:R-:W-:Y:S01]  /*8320*/  SHF.R.U64 R5, R0, 0x3, R61 ;  /* 0x0000000300057819 */ /* 0x000fe2000000123d */
[----:B------:R-:W-:Y:S01]  /*8330*/  IMAD.X R65, RZ, RZ, R43, P0 ;  /* 0x000000ffff417224 */ /* 0x000fe200000e062b */
[----:B------:R-:W-:Y:S01]  /*8340*/  IADD3 R2, P1, PT, R42, 0x6600, RZ ;  /* 0x000066002a027810 */ /* 0x000fe20007f3e0ff */
[----:B------:R3:W-:Y:S01]  /*8350*/  ST.E desc[UR46][R88.64], RZ ;  /* 0x000000ff58007985 */ /* 0x0007e2000c10192e */
[----:B------:R-:W-:Y:S02]  /*8360*/  LOP3.LUT R60, R0, 0x70, R5, 0x78, !PT ;  /* 0x00000070003c7812 */ /* 0x000fe400078e7805 */
[C---:B------:R-:W-:Y:S01]  /*8370*/  SHF.R.U64 R0, R3.reuse, 0x3, R65 ;  /* 0x0000000303007819 */ /* 0x040fe20000001241 */
[----:B------:R-:W-:Y:S01]  /*8380*/  IMAD.X R71, RZ, RZ, R43, P1 ;  /* 0x000000ffff477224 */ /* 0x000fe200008e062b */
[----:B------:R-:W-:Y:S02]  /*8390*/  ST.E desc[UR46][R86.64], RZ ;  /* 0x000000ff56007985 */ /* 0x000fe4000c10192e */
[----:B------:R-:W-:-:S02]  /*83a0*/  LOP3.LUT R64, R3, 0x70, R0, 0x78, !PT ;  /* 0x0000007003407812 */ /* 0x000fc400078e7800 */
[----:B------:R-:W-:Y:S01]  /*83b0*/  IADD3 R0, P0, PT, R42, 0x7600, RZ ;  /* 0x000076002a007810 */ /* 0x000fe20007f1e0ff */
[----:B------:R3:W-:Y:S01]  /*83c0*/  ST.E desc[UR46][R60.64], RZ ;  /* 0x000000ff3c007985 */ /* 0x0007e2000c10192e */
[----:B------:R-:W-:-:S03]  /*83d0*/  SHF.R.U64 R5, R2, 0x3, R71 ;  /* 0x0000000302057819 */ /* 0x000fc60000001247 */
[----:B----4-:R-:W-:Y:S01]  /*83e0*/  IMAD.X R55, RZ, RZ, R43, P0 ;  /* 0x000000ffff377224 */ /* 0x010fe200000e062b */
        /* <DEDUP_REMOVED lines=14> */
[----:B-----5:R-:W-:Y:S01]  /*84d0*/  IMAD.X R49, RZ, RZ, R43, P0 ;  /* 0x000000ffff317224 */ /* 0x020fe200000e062b */
        /* <DEDUP_REMOVED lines=14> */
[----:B------:R-:W-:Y:S01]  /*85c0*/  IMAD.X R41, RZ, RZ, R43, P0 ;  /* 0x000000ffff297224 */ /* 0x000fe200000e062b */
        /* <DEDUP_REMOVED lines=44> */
[----:B-1----:R-:W-:Y:S01]  /*8890*/  IMAD.X R23, RZ, RZ, R43, P0 ;  /* 0x000000ffff177224 */ /* 0x002fe200000e062b */
        /* <DEDUP_REMOVED lines=54> */
[----:B------:R1:W-:Y:S02]  /*8c00*/  ST.E desc[UR46][R10.64], RZ ;  /* 0x000000ff0a007985 */ /* 0x0003e4000c10192e */
        /* <DEDUP_REMOVED lines=23> */
[----:B--2---:R-:W-:Y:S01]  /*8d80*/  IMAD.X R81, RZ, RZ, R43, P0 ;  /* 0x000000ffff517224 */ /* 0x004fe200000e062b */
        /* <DEDUP_REMOVED lines=19> */
[----:B---3--:R-:W-:Y:S01]  /*8ec0*/  IMAD.X R89, RZ, RZ, R43, P1 ;  /* 0x000000ffff597224 */ /* 0x008fe200008e062b */
        /* <DEDUP_REMOVED lines=9> */
[----:B----4-:R-:W-:Y:S01]  /*8f60*/  IMAD.X R71, RZ, RZ, R43, P0 ;  /* 0x000000ffff477224 */ /* 0x010fe200000e062b */
        /* <DEDUP_REMOVED lines=14> */
[----:B-----5:R-:W-:Y:S01]  /*9050*/  IMAD.X R59, RZ, RZ, R43, P0 ;  /* 0x000000ffff3b7224 */ /* 0x020fe200000e062b */
        /* <DEDUP_REMOVED lines=59> */
[----:B-1----:R-:W-:Y:S01]  /*9410*/  IMAD.X R33, RZ, RZ, R43, P0 ;  /* 0x000000ffff217224 */ /* 0x002fe200000e062b */
        /* <DEDUP_REMOVED lines=79> */
[----:B--2---:R-:W-:Y:S01]  /*9910*/  IMAD.X R77, RZ, RZ, R43, P1 ;  /* 0x000000ffff4d7224 */ /* 0x004fe200008e062b */
        /* <DEDUP_REMOVED lines=29> */
[----:B----4-:R-:W-:Y:S01]  /*9af0*/  IMAD.X R89, RZ, RZ, R43, P1 ;  /* 0x000000ffff597224 */ /* 0x010fe200008e062b */
        /* <DEDUP_REMOVED lines=8> */
[----:B------:R-:W-:Y:S01]  /*9b80*/  IADD3 R2, P1, PT, R42, 0xde00, RZ ;  /* 0x0000de002a027810 */ /* 0x000fe20007f3e0ff */
[----:B------:R-:W-:Y:S01]  /*9b90*/  IMAD.X R61, RZ, RZ, R43, P0 ;  /* 0x000000ffff3d7224 */ /* 0x000fe200000e062b */
[C---:B------:R-:W-:Y:S01]  /*9ba0*/  SHF.R.U64 R5, R0.reuse, 0x3, R85 ;  /* 0x0000000300057819 */ /* 0x040fe20000001255 */
[----:B------:R1:W-:Y:S02]  /*9bb0*/  ST.E desc[UR46][R88.64], RZ ;  /* 0x000000ff58007985 */ /* 0x0003e4000c10192e */
[----:B-----5:R-:W-:Y:S01]  /*9bc0*/  IMAD.X R87, RZ, RZ, R43, P1 ;  /* 0x000000ffff577224 */ /* 0x020fe200008e062b */
[----:B------:R-:W-:Y:S01]  /*9bd0*/  LOP3.LUT R84, R0, 0x70, R5, 0x78, !PT ;  /* 0x0000007000547812 */ /* 0x000fe200078e7805 */
[----:B------:R1:W-:Y:S01]  /*9be0*/  ST.E desc[UR46][R80.64], RZ ;  /* 0x000000ff50007985 */ /* 0x0003e2000c10192e */
[----:B------:R-:W-:-:S02]  /*9bf0*/  SHF.R.U64 R0, R3, 0x3, R61 ;  /* 0x0000000303007819 */ /* 0x000fc4000000123d */
[----:B------:R-:W-:Y:S01]  /*9c00*/  SHF.R.U64 R5, R2, 0x3, R87 ;  /* 0x0000000302057819 */ /* 0x000fe20000001257 */
[----:B------:R1:W-:Y:S01]  /*9c10*/  ST.E desc[UR46][R84.64], RZ ;  /* 0x000000ff54007985 */ /* 0x0003e2000c10192e */
[----:B------:R-:W-:Y:S02]  /*9c20*/  LOP3.LUT R60, R3, 0x70, R0, 0x78, !PT ;  /* 0x00000070033c7812 */ /* 0x000fe400078e7800 */
[----:B------:R-:W-:Y:S02]  /*9c30*/  IADD3 R0, P0, PT, R42, 0xee00, RZ ;  /* 0x0000ee002a007810 */ /* 0x000fe40007f1e0ff */
[----:B------:R-:W-:Y:S02]  /*9c40*/  LOP3.LUT R86, R2, 0x70, R5, 0x78, !PT ;  /* 0x0000007002567812 */ /* 0x000fe400078e7805 */
[C---:B------:R-:W-:Y:S01]  /*9c50*/  IADD3 R2, P1, PT, R42.reuse, 0xfc00, RZ ;  /* 0x0000fc002a027810 */ /* 0x040fe20007f3e0ff */
[--C-:B------:R-:W-:Y:S01]  /*9c60*/  IMAD.X R55, RZ, RZ, R43.reuse, P0 ;  /* 0x000000ffff377224 */ /* 0x100fe200000e062b */
[----:B------:R-:W-:Y:S01]  /*9c70*/  IADD3 R3, P0, PT, R42, 0xfe00, RZ ;  /* 0x0000fe002a037810 */ /* 0x000fe20007f1e0ff */
[----:B------:R1:W-:Y:S02]  /*9c80*/  ST.E desc[UR46][R86.64], RZ ;  /* 0x000000ff56007985 */ /* 0x0003e4000c10192e */
[----:B------:R-:W-:Y:S01]  /*9c90*/  IMAD.X R71, RZ, RZ, R43, P1 ;  /* 0x000000ffff477224 */ /* 0x000fe200008e062b */
[C---:B------:R-:W-:Y:S01]  /*9ca0*/  SHF.R.U64 R5, R0.reuse, 0x3, R55 ;  /* 0x0000000300057819 */ /* 0x040fe20000001237 */
[----:B------:R-:W-:Y:S01]  /*9cb0*/  IMAD.X R65, RZ, RZ, R43, P0 ;  /* 0x000000ffff417224 */ /* 0x000fe200000e062b */
[----:B------:R1:W-:Y:S02]  /*9cc0*/  ST.E desc[UR46][R60.64], RZ ;  /* 0x000000ff3c007985 */ /* 0x0003e4000c10192e */
[----:B------:R-:W-:-:S02]  /*9cd0*/  LOP3.LUT R54, R0, 0x70, R5, 0x78, !PT ;  /* 0x0000007000367812 */ /* 0x000fc400078e7805 */
[C---:B------:R-:W-:Y:S02]  /*9ce0*/  SHF.R.U64 R5, R2.reuse, 0x3, R71 ;  /* 0x0000000302057819 */ /* 0x040fe40000001247 */
[C---:B------:R-:W-:Y:S01]  /*9cf0*/  SHF.R.U64 R0, R3.reuse, 0x3, R65 ;  /* 0x0000000303007819 */ /* 0x040fe20000001241 */
[----:B------:R1:W-:Y:S01]  /*9d00*/  ST.E desc[UR46][R54.64], RZ ;  /* 0x000000ff36007985 */ /* 0x0003e2000c10192e */
[----:B------:R-:W-:Y:S02]  /*9d10*/  LOP3.LUT R70, R2, 0x70, R5, 0x78, !PT ;  /* 0x0000007002467812 */ /* 0x000fe400078e7805 */
[----:B------:R-:W-:Y:S01]  /*9d20*/  LOP3.LUT R64, R3, 0x70, R0, 0x78, !PT ;  /* 0x0000007003407812 */ /* 0x000fe200078e7800 */
[----:B------:R-:W2:Y:S02]  /*9d30*/  S2R R2, SR_CTAID.Y ;  /* 0x0000000000027919 */ /* 0x000ea40000002600 */
[----:B------:R1:W-:Y:S01]  /*9d40*/  ST.E desc[UR46][R70.64], RZ ;  /* 0x000000ff46007985 */ /* 0x0003e2000c10192e */
[----:B------:R-:W3:Y:S03]  /*9d50*/  S2R R0, SR_CTAID.Z ;  /* 0x0000000000007919 */ /* 0x000ee60000002700 */
[----:B------:R1:W-:Y:S01]  /*9d60*/  ST.E desc[UR46][R64.64], RZ ;  /* 0x000000ff40007985 */ /* 0x0003e2000c10192e */
[----:B------:R-:W-:Y:S05]  /*9d70*/  @!P6 BRA `(.L_x_151) ;  /* 0x000000000090e947 */ /* 0x000fea0003800000 */
[----:B------:R-:W4:Y:S01]  /*9d80*/  LDCU UR4, c[0x0][0x380] ;  /* 0x00007000ff0477ac */ /* 0x000f220008000800 */
[----:B------:R-:W-:Y:S01]  /*9d90*/  IADD3 R3, PT, PT, R17, UR37, RZ ;  /* 0x0000002511037c10 */ /* 0x000fe2000fffe0ff */
[----:B------:R-:W-:Y:S03]  /*9da0*/  BSSY.RECONVERGENT B0, `(.L_x_151) ;  /* 0x0000021000007945 */ /* 0x000fe60003800200 */
[----:B----4-:R-:W-:-:S13]  /*9db0*/  ISETP.GE.AND P0, PT, R3, UR4, PT ;  /* 0x0000000403007c0c */ /* 0x010fda000bf06270 */
[----:B------:R-:W-:Y:S05]  /*9dc0*/  @P0 BRA `(.L_x_152) ;  /* 0x0000000000780947 */ /* 0x000fea0003800000 */
[----:B------:R-:W1:Y:S01]  /*9dd0*/  LDCU UR4, c[0x0][0x38c] ;  /* 0x00007180ff0477ac */ /* 0x000e620008000800 */
[----:B------:R-:W3:Y:S01]  /*9de0*/  LDCU UR5, c[0x0][0x890] ;  /* 0x00011200ff0577ac */ /* 0x000ee20008000800 */
[----:B------:R-:W4:Y:S01]  /*9df0*/  LDCU.64 UR6, c[0x0][0x888] ;  /* 0x00011100ff0677ac */ /* 0x000f220008000a00 */
[----:B-1----:R-:W1:Y:S01]  /*9e00*/  I2F.U32.RP R8, UR4 ;  /* 0x0000000400087d06 */ /* 0x002e620008209000 */
[----:B------:R-:W-:-:S07]  /*9e10*/  ISETP.NE.U32.AND P0, PT, RZ, UR4, PT ;  /* 0x00000004ff007c0c */ /* 0x000fce000bf05070 */
[----:B-1----:R-:W1:Y:S02]  /*9e20*/  MUFU.RCP R6, R8 ;  /* 0x0000000800067308 */ /* 0x002e640000001000 */
[----:B-1----:R-:W-:-:S06]  /*9e30*/  IADD3 R6, PT, PT, R6, 0xffffffe, RZ ;  /* 0x0ffffffe06067810 */ /* 0x002fcc0007ffe0ff */
[----:B------:R-:W1:Y:S02]  /*9e40*/  F2I.FTZ.U32.TRUNC.NTZ R5, R6 ;  /* 0x0000000600057305 */ /* 0x000e64000021f000 */
[----:B-1----:R-:W-:-:S05]  /*9e50*/  IADD3 R4, PT, PT, RZ, -R5, RZ ;  /* 0x80000005ff047210 */ /* 0x002fca0007ffe0ff */
[----:B------:R-:W-:Y:S02]  /*9e60*/  IMAD R7, R4, UR4, RZ ;  /* 0x0000000404077c24 */ /* 0x000fe4000f8e02ff */
[----:B------:R-:W-:-:S05]  /*9e70*/  HFMA2 R4, -RZ, RZ, 0, 0 ;  /* 0x00000000ff047431 */ /* 0x000fca00000001ff */
[----:B------:R-:W-:-:S04]  /*9e80*/  IMAD.HI.U32 R5, R5, R7, R4 ;  /* 0x0000000705057227 */ /* 0x000fc800078e0004 */
[----:B---3--:R-:W-:Y:S02]  /*9e90*/  IMAD R4, R0, UR5, R3 ;  /* 0x0000000500047c24 */ /* 0x008fe4000f8e0203 */
[----:B--2---:R-:W-:-:S04]  /*9ea0*/  IMAD.HI.U32 R5, R5, R2, RZ ;  /* 0x0000000205057227 */ /* 0x004fc800078e00ff */
[----:B------:R-:W-:-:S04]  /*9eb0*/  IMAD.MOV R7, RZ, RZ, -R5 ;  /* 0x000000ffff077224 */ /* 0x000fc800078e0a05 */
[----:B------:R-:W-:-:S05]  /*9ec0*/  IMAD R7, R7, UR4, R2 ;  /* 0x0000000407077c24 */ /* 0x000fca000f8e0202 */
[----:B------:R-:W-:-:S13]  /*9ed0*/  ISETP.GE.U32.AND P2, PT, R7, UR4, PT ;  /* 0x0000000407007c0c */ /* 0x000fda000bf46070 */
[----:B------:R-:W-:Y:S02]  /*9ee0*/  @P2 IADD3 R7, PT, PT, R7, -UR4, RZ ;  /* 0x8000000407072c10 */ /* 0x000fe4000fffe0ff */
[----:B------:R-:W-:Y:S02]  /*9ef0*/  @P2 IADD3 R5, PT, PT, R5, 0x1, RZ ;  /* 0x0000000105052810 */ /* 0x000fe40007ffe0ff */
[----:B------:R-:W-:Y:S02]  /*9f00*/  ISETP.GE.U32.AND P1, PT, R7, UR4, PT ;  /* 0x0000000407007c0c */ /* 0x000fe4000bf26070 */
[----:B------:R-:W1:Y:S11]  /*9f10*/  LDC.64 R6, c[0x0][0x880] ;  /* 0x00022000ff067b82 */ /* 0x000e760000000a00 */
[----:B------:R-:W-:Y:S01]  /*9f20*/  @P1 VIADD R5, R5, 0x1 ;  /* 0x0000000105051836 */ /* 0x000fe20000000000 */
[----:B------:R-:W-:-:S04]  /*9f30*/  @!P0 LOP3.LUT R5, RZ, UR4, RZ, 0x33, !PT ;  /* 0x00000004ff058c12 */ /* 0x000fc8000f8e33ff */
[C---:B------:R-:W-:Y:S01]  /*9f40*/  IADD3 R3, PT, PT, -R5.reuse, RZ, RZ ;  /* 0x000000ff05037210 */ /* 0x040fe20007ffe1ff */
[----:B----4-:R-:W-:-:S04]  /*9f50*/  IMAD R5, R5, UR7, R4 ;  /* 0x0000000705057c24 */ /* 0x010fc8000f8e0204 */
[----:B------:R-:W-:Y:S01]  /*9f60*/  IMAD R4, R3, UR4, R2 ;  /* 0x0000000403047c24 */ /* 0x000fe2000f8e0202 */
[----:B------:R-:W-:-:S03]  /*9f70*/  MOV R3, 0xff800000 ;  /* 0xff80000000037802 */ /* 0x000fc60000000f00 */
[----:B------:R-:W-:-:S04]  /*9f80*/  IMAD R5, R4, UR6, R5 ;  /* 0x0000000604057c24 */ /* 0x000fc8000f8e0205 */
[----:B-1----:R-:W-:-:S05]  /*9f90*/  IMAD.WIDE.U32 R6, R5, 0x4, R6 ;  /* 0x0000000405067825 */ /* 0x002fca00078e0006 */
[----:B------:R4:W-:Y:S02]  /*9fa0*/  STG.E desc[UR46][R6.64], R3 ;  /* 0x0000000306007986 */ /* 0x0009e4000c10192e */
.L_x_152:
[----:B------:R-:W-:Y:S05]  /*9fb0*/  BSYNC.RECONVERGENT B0 ;  /* 0x0000000000007941 */ /* 0x000fea0003800200 */
.L_x_151:
[----:B------:R-:W-:-:S09]  /*9fc0*/  UISETP.NE.AND UP0, UPT, UR42, URZ, UPT ;  /* 0x000000ff2a00728c */ /* 0x000fd2000bf05270 */
[----:B------:R-:W-:Y:S05]  /*9fd0*/  BRA.U UP0, `(.L_x_153) ;  /* 0x0000000100047547 */ /* 0x000fea000b800000 */
[----:B------:R-:W-:Y:S05]  /*9fe0*/  BPT.TRAP 0x1 ;  /* 0x000000040000795c */ /* 0x000fea0000300000 */
.L_x_153:
[C---:B------:R-:W-:Y:S01]  /*9ff0*/  IADD3 R5, P1, PT, R42.reuse, 0x10000, RZ ;  /* 0x000100002a057810 */ /* 0x040fe20007f3e0ff */
[----:B------:R2:W-:Y:S01]  /*a000*/  SYNCS.ARRIVE.TRANS64.A1T0 RZ, [R16+URZ+0x380b0], RZ ;  /* 0x0380b0ff10ff79a7 */ /* 0x0005e200081000ff */
[C---:B-1--4-:R-:W-:Y:S01]  /*a010*/  IADD3 R7, P0, PT, R42.reuse, 0x10200, RZ ;  /* 0x000102002a077810 */ /* 0x052fe20007f1e0ff */
[----:B------:R-:W-:Y:S01]  /*a020*/  STL.64 [R1+0x70], R16 ;  /* 0x0000701001007387 */ /* 0x000fe20000100a00 */
[----:B------:R-:W-:Y:S01]  /*a030*/  UISETP.NE.AND UP0, UPT, UR42, URZ, UPT ;  /* 0x000000ff2a00728c */ /* 0x000fe2000bf05270 */
[--C-:B------:R-:W-:Y:S01]  /*a040*/  IMAD.X R65, RZ, RZ, R43.reuse, P1 ;  /* 0x000000ffff417224 */ /* 0x100fe200008e062b */
[C---:B------:R-:W-:Y:S01]  /*a050*/  IADD3 R9, P1, PT, R42.reuse, 0x12000, RZ ;  /* 0x000120002a097810 */ /* 0x040fe20007f3e0ff */
[----:B------:R-:W-:Y:S01]  /*a060*/  IMAD.X R63, RZ, RZ, R43, P0 ;  /* 0x000000ffff3f7224 */ /* 0x000fe200000e062b */
[----:B------:R-:W-:Y:S02]  /*a070*/  IADD3 R3, P0, PT, R42, 0x11000, RZ ;  /* 0x000110002a037810 */ /* 0x000fe40007f1e0ff */
[----:B------:R-:W-:Y:S01]  /*a080*/  SHF.R.U64 R4, R5, 0x3, R65 ;  /* 0x0000000305047819 */ /* 0x000fe20000001241 */
[----:B------:R-:W-:Y:S01]  /*a090*/  IMAD.X R57, RZ, RZ, R43, P1 ;  /* 0x000000ffff397224 */ /* 0x000fe200008e062b */
        /* <DEDUP_REMOVED lines=9> */
[C---:B------:R-:W-:Y:S01]  /*a130*/  IADD3 R3, P0, PT, R42.reuse, 0x13000, RZ ;  /* 0x000130002a037810 */ /* 0x040fe20007f1e0ff */
[----:B------:R-:W-:Y:S01]  /*a140*/  ST.E desc[UR46][R62.64], RZ ;  /* 0x000000ff3e007985 */ /* 0x000fe2000c10192e */
[----:B------:R-:W-:-:S02]  /*a150*/  IADD3 R7, P2, PT, R42, 0x11200, RZ ;  /* 0x000112002a077810 */ /* 0x000fc40007f5e0ff */
[----:B------:R-:W-:Y:S01]  /*a160*/  SHF.R.U64 R8, R9, 0x3, R57 ;  /* 0x0000000309087819 */ /* 0x000fe20000001239 */
[----:B------:R-:W-:Y:S01]  /*a170*/  IMAD.X R53, RZ, RZ, R43, P0 ;  /* 0x000000ffff357224 */ /* 0x000fe200000e062b */
[----:B------:R-:W-:Y:S01]  /*a180*/  SHF.R.U64 R4, R5, 0x3, R55 ;  /* 0x0000000305047819 */ /* 0x000fe20000001237 */
[----:B------:R-:W-:Y:S01]  /*a190*/  IMAD.X R59, RZ, RZ, R43, P2 ;  /* 0x000000ffff3b7224 */ /* 0x000fe200010e062b */
[----:B------:R-:W-:Y:S01]  /*a1a0*/  LOP3.LUT R56, R9, 0x70, R8, 0x78, !PT ;  /* 0x0000007009387812 */ /* 0x000fe200078e7808 */
[----:B------:R-:W-:Y:S01]  /*a1b0*/  ST.E desc[UR46][R60.64], RZ ;  /* 0x000000ff3c007985 */ /* 0x000fe2000c10192e */
[----:B------:R-:W-:Y:S02]  /*a1c0*/  LOP3.LUT R54, R5, 0x70, R4, 0x78, !PT ;  /* 0x0000007005367812 */ /* 0x000fe400078e7804 */
[C---:B------:R-:W-:Y:S02]  /*a1d0*/  IADD3 R9, P1, PT, R42.reuse, 0x14000, RZ ;  /* 0x000140002a097810 */ /* 0x040fe40007f3e0ff */
[----:B------:R-:W-:-:S02]  /*a1e0*/  IADD3 R5, P0, PT, R42, 0x14200, RZ ;  /* 0x000142002a057810 */ /* 0x000fc40007f1e0ff */
[----:B------:R-:W-:Y:S01]  /*a1f0*/  SHF.R.U64 R4, R3, 0x3, R53 ;  /* 0x0000000303047819 */ /* 0x000fe20000001235 */
[----:B------:R-:W-:Y:S01]  /*a200*/  IMAD.X R49, RZ, RZ, R43, P1 ;  /* 0x000000ffff317224 */ /* 0x000fe200008e062b */
[----:B------:R-:W-:Y:S01]  /*a210*/  SHF.R.U64 R6, R7, 0x3, R59 ;  /* 0x0000000307067819 */ /* 0x000fe2000000123b */
[----:B------:R-:W-:Y:S01]  /*a220*/  IMAD.X R47, RZ, RZ, R43, P0 ;  /* 0x000000ffff2f7224 */ /* 0x000fe200000e062b */
[----:B------:R-:W-:Y:S02]  /*a230*/  LOP3.LUT R52, R3, 0x70, R4, 0x78, !PT ;  /* 0x0000007003347812 */ /* 0x000fe400078e7804 */
[----:B------:R-:W-:Y:S02]  /*a240*/  LOP3.LUT R58, R7, 0x70, R6, 0x78, !PT ;  /* 0x00000070073a7812 */ /* 0x000fe400078e7806 */
[C---:B------:R-:W-:Y:S02]  /*a250*/  IADD3 R3, P0, PT, R42.reuse, 0x15000, RZ ;  /* 0x000150002a037810 */ /* 0x040fe40007f1e0ff */
[----:B------:R-:W-:Y:S01]  /*a260*/  IADD3 R7, P2, PT, R42, 0x13200, RZ ;  /* 0x000132002a077810 */ /* 0x000fe20007f5e0ff */
[----:B------:R4:W-:Y:S01]  /*a270*/  ST.E desc[UR46][R58.64], RZ ;  /* 0x000000ff3a007985 */ /* 0x0009e2000c10192e */
[----:B------:R-:W-:Y:S01]  /*a280*/  SHF.R.U64 R8, R9, 0x3, R49 ;  /* 0x0000000309087819 */ /* 0x000fe20000001231 */
[----:B------:R-:W-:Y:S01]  /*a290*/  IMAD.X R45, RZ, RZ, R43, P0 ;  /* 0x000000ffff2d7224 */ /* 0x000fe200000e062b */
[----:B------:R-:W-:Y:S01]  /*a2a0*/  SHF.R.U64 R4, R5, 0x3, R47 ;  /* 0x0000000305047819 */ /* 0x000fe2000000122f */
[----:B------:R-:W-:Y:S01]  /*a2b0*/  IMAD.X R51, RZ, RZ, R43, P2 ;  /* 0x000000ffff337224 */ /* 0x000fe200010e062b */
[----:B------:R-:W-:Y:S01]  /*a2c0*/  LOP3.LUT R48, R9, 0x70, R8, 0x78, !PT ;  /* 0x0000007009307812 */ /* 0x000fe200078e7808 */
[----:B------:R-:W-:Y:S01]  /*a2d0*/  ST.E desc[UR46][R56.64], RZ ;  /* 0x000000ff38007985 */ /* 0x000fe2000c10192e */
[----:B------:R-:W-:-:S02]  /*a2e0*/  LOP3.LUT R46, R5, 0x70, R4, 0x78, !PT ;  /* 0x00000070052e7812 */ /* 0x000fc400078e7804 */
[C---:B------:R-:W-:Y:S01]  /*a2f0*/  IADD3 R9, P1, PT, R42.reuse, 0x16000, RZ ;  /* 0x000160002a097810 */ /* 0x040fe20007f3e0ff */
[----:B------:R-:W-:Y:S01]  /*a300*/  ST.E desc[UR46][R54.64], RZ ;  /* 0x000000ff36007985 */ /* 0x000fe2000c10192e */
[----:B------:R-:W-:Y:S02]  /*a310*/  IADD3 R5, P0, PT, R42, 0x16200, RZ ;  /* 0x000162002a057810 */ /* 0x000fe40007f1e0ff */
[----:B------:R-:W-:Y:S01]  /*a320*/  SHF.R.U64 R4, R3, 0x3, R45 ;  /* 0x0000000303047819 */ /* 0x000fe2000000122d */
[----:B------:R-:W-:Y:S01]  /*a330*/  IMAD.X R39, RZ, RZ, R43, P1 ;  /* 0x000000ffff277224 */ /* 0x000fe200008e062b */
[----:B------:R-:W-:Y:S01]  /*a340*/  SHF.R.U64 R6, R7, 0x3, R51 ;  /* 0x0000000307067819 */ /* 0x000fe20000001233 */
[----:B------:R-:W-:Y:S01]  /*a350*/  IMAD.X R37, RZ, RZ, R43, P0 ;  /* 0x000000ffff257224 */ /* 0x000fe200000e062b */
[----:B------:R-:W-:Y:S01]  /*a360*/  LOP3.LUT R44, R3, 0x70, R4, 0x78, !PT ;  /* 0x00000070032c7812 */ /* 0x000fe200078e7804 */
[----:B------:R3:W-:Y:S01]  /*a370*/  ST.E desc[UR46][R52.64], RZ ;  /* 0x000000ff34007985 */ /* 0x0007e2000c10192e */
[----:B------:R-:W-:-:S02]  /*a380*/  LOP3.LUT R50, R7, 0x70, R6, 0x78, !PT ;  /* 0x0000007007327812 */ /* 0x000fc400078e7806 */
[C---:B------:R-:W-:Y:S02]  /*a390*/  IADD3 R3, P0, PT, R42.reuse, 0x17000, RZ ;  /* 0x000170002a037810 */ /* 0x040fe40007f1e0ff */
[----:B------:R-:W-:Y:S01]  /*a3a0*/  IADD3 R7, P2, PT, R42, 0x15200, RZ ;  /* 0x000152002a077810 */ /* 0x000fe20007f5e0ff */
[----:B------:R-:W-:Y:S01]  /*a3b0*/  ST.E desc[UR46][R50.64], RZ ;  /* 0x000000ff32007985 */ /* 0x000fe2000c10192e */
        /* <DEDUP_REMOVED lines=8> */
[----:B------:R2:W-:Y:S01]  /*a440*/  ST.E desc[UR46][R46.64], RZ ;  /* 0x000000ff2e007985 */ /* 0x0005e2000c10192e */
[----:B------:R-:W-:Y:S02]  /*a450*/  IADD3 R5, P0, PT, R42, 0x18200, RZ ;  /* 0x000182002a057810 */ /* 0x000fe40007f1e0ff */
[----:B------:R-:W-:Y:S01]  /*a460*/  SHF.R.U64 R4, R3, 0x3, R35 ;  /* 0x0000000303047819 */ /* 0x000fe20000001223 */
[----:B------:R-:W-:Y:S01]  /*a470*/  IMAD.X R31, RZ, RZ, R43, P1 ;  /* 0x000000ffff1f7224 */ /* 0x000fe200008e062b */
[----:B------:R-:W-:Y:S01]  /*a480*/  SHF.R.U64 R6, R7, 0x3, R41 ;  /* 0x0000000307067819 */ /* 0x000fe20000001229 */
[----:B------:R-:W-:Y:S01]  /*a490*/  IMAD.X R29, RZ, RZ, R43, P0 ;  /* 0x000000ffff1d7224 */ /* 0x000fe200000e062b */
[----:B------:R-:W-:Y:S01]  /*a4a0*/  LOP3.LUT R34, R3, 0x70, R4, 0x78, !PT ;  /* 0x0000007003227812 */ /* 0x000fe200078e7804 */
[----:B------:R-:W-:Y:S01]  /*a4b0*/  ST.E desc[UR46][R44.64], RZ ;  /* 0x000000ff2c007985 */ /* 0x000fe2000c10192e */
        /* <DEDUP_REMOVED lines=9> */
[----:B------:R2:W-:Y:S01]  /*a550*/  ST.E desc[UR46][R38.64], RZ ;  /* 0x000000ff26007985 */ /* 0x0005e2000c10192e */
        /* <DEDUP_REMOVED lines=73> */
[----:B------:R-:W-:Y:S02]  /*a9f0*/  SHF.R.U64 R4, R9, 0x3, R75 ;  /* 0x0000000309047819 */ /* 0x000fe4000000124b */
[C---:B------:R-:W-:Y:S01]  /*aa00*/  IADD3 R3, P0, PT, R42.reuse, 0x11400, RZ ;  /* 0x000114002a037810 */ /* 0x040fe20007f1e0ff */
[----:B------:R-:W-:Y:S01]  /*aa10*/  IMAD.X R77, RZ, RZ, R43, P1 ;  /* 0x000000ffff4d7224 */ /* 0x000fe200008e062b */
[----:B------:R-:W-:Y:S01]  /*aa20*/  SHF.R.U64 R6, R5, 0x3, R79 ;  /* 0x0000000305067819 */ /* 0x000fe2000000124f */
[----:B------:R-:W-:Y:S01]  /*aa30*/  ST.E desc[UR46][R68.64], RZ ;  /* 0x000000ff44007985 */ /* 0x000fe2000c10192e */
[----:B------:R-:W-:Y:S01]  /*aa40*/  LOP3.LUT R74, R9, 0x70, R4, 0x78, !PT ;  /* 0x00000070094a7812 */ /* 0x000fe200078e7804 */
[----:B------:R-:W-:Y:S01]  /*aa50*/  IMAD.X R9, RZ, RZ, R43, P0 ;  /* 0x000000ffff097224 */ /* 0x000fe200000e062b */
[----:B------:R-:W-:Y:S01]  /*aa60*/  LOP3.LUT R78, R5, 0x70, R6, 0x78, !PT ;  /* 0x00000070054e7812 */ /* 0x000fe200078e7806 */
[----:B------:R2:W-:Y:S01]  /*aa70*/  ST.E desc[UR46][R66.64], RZ ;  /* 0x000000ff42007985 */ /* 0x0005e2000c10192e */
[----:B------:R-:W-:-:S02]  /*aa80*/  IADD3 R6, P0, PT, R42, 0x12400, RZ ;  /* 0x000124002a067810 */ /* 0x000fc40007f1e0ff */
[----:B------:R-:W-:Y:S01]  /*aa90*/  SHF.R.U64 R8, R7, 0x3, R77 ;  /* 0x0000000307087819 */ /* 0x000fe2000000124d */
[----:B------:R2:W-:Y:S01]  /*aaa0*/  ST.E desc[UR46][R80.64], RZ ;  /* 0x000000ff50007985 */ /* 0x0005e2000c10192e */
[----:B------:R-:W-:Y:S01]  /*aab0*/  IADD3 R5, P1, PT, R42, 0x11600, RZ ;  /* 0x000116002a057810 */ /* 0x000fe20007f3e0ff */
[----:B------:R-:W-:Y:S01]  /*aac0*/  IMAD.X R83, RZ, RZ, R43, P0 ;  /* 0x000000ffff537224 */ /* 0x000fe200000e062b */
[----:B------:R-:W-:Y:S01]  /*aad0*/  SHF.R.U64 R4, R3, 0x3, R9 ;  /* 0x0000000303047819 */ /* 0x000fe20000001209 */
[----:B------:R-:W-:Y:S01]  /*aae0*/  ST.E desc[UR46][R78.64], RZ ;  /* 0x000000ff4e007985 */ /* 0x000fe2000c10192e */
[----:B------:R-:W-:Y:S01]  /*aaf0*/  LOP3.LUT R76, R7, 0x70, R8, 0x78, !PT ;  /* 0x00000070074c7812 */ /* 0x000fe200078e7808 */
[----:B------:R-:W-:Y:S01]  /*ab00*/  IMAD.X R85, RZ, RZ, R43, P1 ;  /* 0x000000ffff557224 */ /* 0x000fe200008e062b */
[----:B------:R-:W-:Y:S02]  /*ab10*/  LOP3.LUT R8, R3, 0x70, R4, 0x78, !PT ;  /* 0x0000007003087812 */ /* 0x000fe400078e7804 */
[----:B------:R-:W-:Y:S01]  /*ab20*/  SHF.R.U64 R3, R6, 0x3, R83 ;  /* 0x0000000306037819 */ /* 0x000fe20000001253 */
[----:B------:R-:W-:Y:S01]  /*ab30*/  ST.E desc[UR46][R76.64], RZ ;  /* 0x000000ff4c007985 */ /* 0x000fe2000c10192e */
[----:B------:R-:W-:-:S02]  /*ab40*/  SHF.R.U64 R4, R5, 0x3, R85 ;  /* 0x0000000305047819 */ /* 0x000fc40000001255 */
[----:B------:R-:W-:Y:S01]  /*ab50*/  LOP3.LUT R82, R6, 0x70, R3, 0x78, !PT ;  /* 0x0000007006527812 */ /* 0x000fe200078e7803 */
[----:B------:R2:W-:Y:S01]  /*ab60*/  ST.E desc[UR46][R74.64], RZ ;  /* 0x000000ff4a007985 */ /* 0x0005e2000c10192e */
[C---:B------:R-:W-:Y:S02]  /*ab70*/  IADD3 R3, P0, PT, R42.reuse, 0x12600, RZ ;  /* 0x000126002a037810 */ /* 0x040fe40007f1e0ff */
[----:B------:R-:W-:Y:S01]  /*ab80*/  LOP3.LUT R84, R5, 0x70, R4, 0x78, !PT ;  /* 0x0000007005547812 */ /* 0x000fe200078e7804 */
[----:B------:R2:W-:Y:S01]  /*ab90*/  ST.E desc[UR46][R8.64], RZ ;  /* 0x000000ff08007985 */ /* 0x0005e2000c10192e */
[C---:B------:R-:W-:Y:S01]  /*aba0*/  IADD3 R4, P1, PT, R42.reuse, 0x13400, RZ ;  /* 0x000134002a047810 */ /* 0x040fe20007f3e0ff */
[--C-:B-1----:R-:W-:Y:S01]  /*abb0*/  IMAD.X R65, RZ, RZ, R43.reuse, P0 ;  /* 0x000000ffff417224 */ /* 0x102fe200000e062b */
[C---:B------:R-:W-:Y:S01]  /*abc0*/  IADD3 R5, P0, PT, R42.reuse, 0x13600, RZ ;  /* 0x000136002a057810 */ /* 0x040fe20007f1e0ff */
[----:B------:R1:W-:Y:S01]  /*abd0*/  ST.E desc[UR46][R84.64], RZ ;  /* 0x000000ff54007985 */ /* 0x0003e2000c10192e */
[----:B------:R-:W-:Y:S01]  /*abe0*/  IADD3 R7, P3, PT, R42, 0x1f800, RZ ;  /* 0x0001f8002a077810 */ /* 0x000fe20007f7e0ff */
        /* <DEDUP_REMOVED lines=9> */
[C---:B------:R-:W-:Y:S02]  /*ac80*/  IADD3 R3, P0, PT, R42.reuse, 0x14400, RZ ;  /* 0x000144002a037810 */ /* 0x040fe40007f1e0ff */
[C---:B------:R-:W-:Y:S01]  /*ac90*/  IADD3 R4, P1, PT, R42.reuse, 0x14600, RZ ;  /* 0x000146002a047810 */ /* 0x040fe20007f3e0ff */
[----:B------:R1:W-:Y:S01]  /*aca0*/  ST.E desc[UR46][R88.64], RZ ;  /* 0x000000ff58007985 */ /* 0x0003e2000c10192e */
[----:B------:R-:W-:Y:S01]  /*acb0*/  LOP3.LUT R86, R5, 0x70, R6, 0x78, !PT ;  /* 0x0000007005567812 */ /* 0x000fe200078e7806 */
[--C-:B----4-:R-:W-:Y:S01]  /*acc0*/  IMAD.X R59, RZ, RZ, R43.reuse, P0 ;  /* 0x000000ffff3b7224 */ /* 0x110fe200000e062b */
[----:B------:R-:W-:Y:S01]  /*acd0*/  IADD3 R5, P0, PT, R42, 0x15400, RZ ;  /* 0x000154002a057810 */ /* 0x000fe20007f1e0ff */
[----:B------:R-:W-:-:S02]  /*ace0*/  IMAD.X R63, RZ, RZ, R43, P1 ;  /* 0x000000ffff3f7224 */ /* 0x000fc400008e062b */
[----:B------:R4:W-:Y:S01]  /*acf0*/  ST.E desc[UR46][R86.64], RZ ;  /* 0x000000ff56007985 */ /* 0x0009e2000c10192e */
[----:B------:R-:W-:Y:S01]  /*ad00*/  SHF.R.U64 R6, R3, 0x3, R59 ;  /* 0x0000000303067819 */ /* 0x000fe2000000123b */
[----:B------:R-:W-:-:S03]  /*ad10*/  IMAD.X R61, RZ, RZ, R43, P0 ;  /* 0x000000ffff3d7224 */ /* 0x000fc600000e062b */
[----:B------:R-:W-:Y:S02]  /*ad20*/  LOP3.LUT R58, R3, 0x70, R6, 0x78, !PT ;  /* 0x00000070033a7812 */ /* 0x000fe400078e7806 */
        /* <DEDUP_REMOVED lines=8> */
[--C-:B---3--:R-:W-:Y:S01]  /*adb0*/  IMAD.X R53, RZ, RZ, R43.reuse, P0 ;  /* 0x000000ffff357224 */ /* 0x108fe200000e062b */
[----:B------:R-:W-:Y:S01]  /*adc0*/  IADD3 R5, P0, PT, R42, 0x16600, RZ ;  /* 0x000166002a057810 */ /* 0x000fe20007f1e0ff */
[----:B------:R-:W-:-:S02]  /*add0*/  IMAD.X R57, RZ, RZ, R43, P1 ;  /* 0x000000ffff397224 */ /* 0x000fc400008e062b */
[----:B------:R-:W-:Y:S01]  /*ade0*/  ST.E desc[UR46][R60.64], RZ ;  /* 0x000000ff3c007985 */ /* 0x000fe2000c10192e */
[----:B------:R-:W-:Y:S01]  /*adf0*/  SHF.R.U64 R6, R3, 0x3, R53 ;  /* 0x0000000303067819 */ /* 0x000fe20000001235 */
[----:B------:R-:W-:-:S03]  /*ae00*/  IMAD.X R55, RZ, RZ, R43, P0 ;  /* 0x000000ffff377224 */ /* 0x000fc600000e062b */
[----:B------:R-:W-:Y:S02]  /*ae10*/  LOP3.LUT R52, R3, 0x70, R6, 0x78, !PT ;  /* 0x0000007003347812 */ /* 0x000fe400078e7806 */
[C---:B------:R-:W-:Y:S02]  /*ae20*/  SHF.R.U64 R3, R4.reuse, 0x3, R57 ;  /* 0x0000000304037819 */ /* 0x040fe40000001239 */
[C---:B------:R-:W-:Y:S01]  /*ae30*/  SHF.R.U64 R6, R5.reuse, 0x3, R55 ;  /* 0x0000000305067819 */ /* 0x040fe20000001237 */
[----:B------:R-:W-:Y:S01]  /*ae40*/  ST.E desc[UR46][R52.64], RZ ;  /* 0x000000ff34007985 */ /* 0x000fe2000c10192e */
[----:B------:R-:W-:Y:S02]  /*ae50*/  LOP3.LUT R56, R4, 0x70, R3, 0x78, !PT ;  /* 0x0000007004387812 */ /* 0x000fe400078e7803 */
[C---:B------:R-:W-:Y:S02]  /*ae60*/  IADD3 R3, P0, PT, R42.reuse, 0x17400, RZ ;  /* 0x000174002a037810 */ /* 0x040fe40007f1e0ff */
[C---:B------:R-:W-:Y:S01]  /*ae70*/  IADD3 R4, P1, PT, R42.reuse, 0x17600, RZ ;  /* 0x000176002a047810 */ /* 0x040fe20007f3e0ff */
[----:B------:R-:W-:Y:S01]  /*ae80*/  ST.E desc[UR46][R56.64], RZ ;  /* 0x000000ff38007985 */ /* 0x000fe2000c10192e */
[----:B------:R-:W-:Y:S01]  /*ae90*/  LOP3.LUT R54, R5, 0x70, R6, 0x78, !PT ;  /* 0x0000007005367812 */ /* 0x000fe200078e7806 */
[--C-:B--2---:R-:W-:Y:S01]  /*aea0*/  IMAD.X R47, RZ, RZ, R43.reuse, P0 ;  /* 0x000000ffff2f7224 */ /* 0x104fe200000e062b */
        /* <DEDUP_REMOVED lines=14> */
[--C-:B------:R-:W-:Y:S01]  /*af90*/  IMAD.X R39, RZ, RZ, R43.reuse, P0 ;  /* 0x000000ffff277224 */ /* 0x100fe200000e062b */
        /* <DEDUP_REMOVED lines=121> */
[----:B-1----:R-:W-:-:S02]  /*b730*/  IMAD.X R85, RZ, RZ, R43, P1 ;  /* 0x000000ffff557224 */ /* 0x002fc400008e062b */
[----:B------:R-:W-:Y:S01]  /*b740*/  ST.E desc[UR46][R76.64], RZ ;  /* 0x000000ff4c007985 */ /* 0x000fe2000c10192e */
        /* <DEDUP_REMOVED lines=16> */
[----:B----4-:R-:W-:-:S03]  /*b850*/  IMAD.X R87, RZ, RZ, R43, P0 ;  /* 0x000000ffff577224 */ /* 0x010fc600000e062b */
        /* <DEDUP_REMOVED lines=10> */
[C---:B------:R-:W-:Y:S01]  /*b900*/  IADD3 R5, P0, PT, R42.reuse, 0x18a00, RZ ;  /* 0x00018a002a057810 */ /* 0x040fe20007f1e0ff */
[----:B------:R-:W-:Y:S01]  /*b910*/  IMAD.X R63, RZ, RZ, R43, P1 ;  /* 0x000000ffff3f7224 */ /* 0x000fe200008e062b */
[----:B-1----:R-:W-:Y:S01]  /*b920*/  IADD3 R8, P2, PT, R42, 0x1fa00, RZ ;  /* 0x0001fa002a087810 */ /* 0x002fe20007f5e0ff */
[----:B------:R-:W-:Y:S01]  /*b930*/  ST.E desc[UR46][R86.64], RZ ;  /* 0x000000ff56007985 */ /* 0x000fe2000c10192e */
[----:B------:R-:W-:Y:S01]  /*b940*/  SHF.R.U64 R6, R3, 0x3, R59 ;  /* 0x0000000303067819 */ /* 0x000fe2000000123b */
[----:B------:R-:W-:-:S02]  /*b950*/  IMAD.X R61, RZ, RZ, R43, P0 ;  /* 0x000000ffff3d7224 */ /* 0x000fc400000e062b */
[----:B------:R-:W-:Y:S01]  /*b960*/  IMAD.X R19, RZ, RZ, R43, P2 ;  /* 0x000000ffff137224 */ /* 0x000fe200010e062b */
[----:B------:R-:W-:Y:S02]  /*b970*/  LOP3.LUT R58, R3, 0x70, R6, 0x78, !PT ;  /* 0x00000070033a7812 */ /* 0x000fe400078e7806 */
[C---:B------:R-:W-:Y:S02]  /*b980*/  SHF.R.U64 R3, R4.reuse, 0x3, R63 ;  /* 0x0000000304037819 */ /* 0x040fe4000000123f */
[----:B------:R-:W-:Y:S01]  /*b990*/  SHF.R.U64 R6, R5, 0x3, R61 ;  /* 0x0000000305067819 */ /* 0x000fe2000000123d */
[----:B------:R-:W-:Y:S01]  /*b9a0*/  ST.E desc[UR46][R58.64], RZ ;  /* 0x000000ff3a007985 */ /* 0x000fe2000c10192e */
[----:B------:R-:W-:Y:S02]  /*b9b0*/  LOP3.LUT R62, R4, 0x70, R3, 0x78, !PT ;  /* 0x00000070043e7812 */ /* 0x000fe400078e7803 */
[C---:B------:R-:W-:Y:S01]  /*b9c0*/  IADD3 R3, P0, PT, R42.reuse, 0x19800, RZ ;  /* 0x000198002a037810 */ /* 0x040fe20007f1e0ff */
[----:B------:R-:W-:Y:S01]  /*b9d0*/  STL [R1+0x4c], R19 ;  /* 0x00004c1301007387 */ /* 0x000fe20000100800 */
[----:B------:R-:W-:-:S02]  /*b9e0*/  IADD3 R4, P1, PT, R42, 0x19a00, RZ ;  /* 0x00019a002a047810 */ /* 0x000fc40007f3e0ff */
[----:B------:R-:W-:Y:S01]  /*b9f0*/  LOP3.LUT R60, R5, 0x70, R6, 0x78, !PT ;  /* 0x00000070053c7812 */ /* 0x000fe200078e7806 */
[--C-:B------:R-:W-:Y:S01]  /*ba00*/  IMAD.X R53, RZ, RZ, R43.reuse, P0 ;  /* 0x000000ffff357224 */ /* 0x100fe200000e062b */
[C---:B------:R-:W-:Y:S01]  /*ba10*/  IADD3 R5, P0, PT, R42.reuse, 0x1a800, RZ ;  /* 0x0001a8002a057810 */ /* 0x040fe20007f1e0ff */
[----:B------:R-:W-:Y:S01]  /*ba20*/  IMAD.X R57, RZ, RZ, R43, P1 ;  /* 0x000000ffff397224 */ /* 0x000fe200008e062b */
[----:B------:R-:W-:Y:S01]  /*ba30*/  ST.E desc[UR46][R62.64], RZ ;  /* 0x000000ff3e007985 */ /* 0x000fe2000c10192e */
[----:B------:R-:W-:Y:S02]  /*ba40*/  IADD3 R14, P2, PT, R42, 0x12e00, RZ ;  /* 0x00012e002a0e7810 */ /* 0x000fe40007f5e0ff */
[C---:B------:R-:W-:Y:S01]  /*ba50*/  SHF.R.U64 R6, R3.reuse, 0x3, R53 ;  /* 0x0000000303067819 */ /* 0x040fe20000001235 */
[----:B------:R-:W-:Y:S01]  /*ba60*/  IMAD.X R55, RZ, RZ, R43, P0 ;  /* 0x000000ffff377224 */ /* 0x000fe200000e062b */
[----:B------:R-:W-:Y:S02]  /*ba70*/  ST.E desc[UR46][R60.64], RZ ;  /* 0x000000ff3c007985 */ /* 0x000fe4000c10192e */
[----:B------:R-:W-:-:S02]  /*ba80*/  LOP3.LUT R52, R3, 0x70, R6, 0x78, !PT ;  /* 0x0000007003347812 */ /* 0x000fc400078e7806 */
        /* <DEDUP_REMOVED lines=19> */
[C---:B------:R-:W-:Y:S01]  /*bbc0*/  IADD3 R3, P0, PT, R42.reuse, 0x1c800, RZ ;  /* 0x0001c8002a037810 */ /* 0x040fe20007f1e0ff */
[--C-:B------:R-:W-:Y:S01]  /*bbd0*/  IMAD.X R17, RZ, RZ, R43.reuse, P2 ;  /* 0x000000ffff117224 */ /* 0x100fe200010e062b */
[----:B------:R-:W-:Y:S01]  /*bbe0*/  LOP3.LUT R48, R5, 0x70, R6, 0x78, !PT ;  /* 0x0000007005307812 */ /* 0x000fe200078e7806 */
[----:B------:R-:W-:Y:S01]  /*bbf0*/  STL [R1+0xc0], R46 ;  /* 0x0000c02e01007387 */ /* 0x000fe20000100800 */
[C---:B------:R-:W-:Y:S01]  /*bc00*/  IADD3 R4, P1, PT, R42.reuse, 0x1ca00, RZ ;  /* 0x0001ca002a047810 */ /* 0x040fe20007f3e0ff */
[--C-:B------:R-:W-:Y:S01]  /*bc10*/  IMAD.X R45, RZ, RZ, R43.reuse, P0 ;  /* 0x000000ffff2d7224 */ /* 0x100fe200000e062b */
[C---:B------:R-:W-:Y:S01]  /*bc20*/  IADD3 R5, P0, PT, R42.reuse, 0x1d800, RZ ;  /* 0x0001d8002a057810 */ /* 0x040fe20007f1e0ff */
[----:B------:R-:W-:Y:S02]  /*bc30*/  ST.E desc[UR46][R50.64], RZ ;  /* 0x000000ff32007985 */ /* 0x000fe4000c10192e */
[----:B------:R-:W-:Y:S01]  /*bc40*/  IMAD.X R41, RZ, RZ, R43, P1 ;  /* 0x000000ffff297224 */ /* 0x000fe200008e062b */
[C---:B------:R-:W-:Y:S01]  /*bc50*/  SHF.R.U64 R6, R3.reuse, 0x3, R45 ;  /* 0x0000000303067819 */ /* 0x040fe2000000122d */
[----:B------:R-:W-:Y:S01]  /*bc60*/  IMAD.X R39, RZ, RZ, R43, P0 ;  /* 0x000000ffff277224 */ /* 0x000fe200000e062b */
[----:B------:R-:W-:Y:S01]  /*bc70*/  IADD3 R9, P1, PT, R42, 0x10c00, RZ ;  /* 0x00010c002a097810 */ /* 0x000fe20007f3e0ff */
[----:B------:R-:W-:Y:S01]  /*bc80*/  ST.E desc[UR46][R48.64], RZ ;  /* 0x000000ff30007985 */ /* 0x000fe2000c10192e */
[----:B------:R-:W-:-:S02]  /*bc90*/  LOP3.LUT R44, R3, 0x70, R6, 0x78, !PT ;  /* 0x00000070032c7812 */ /* 0x000fc400078e7806 */
[C---:B------:R-:W-:Y:S01]  /*bca0*/  SHF.R.U64 R3, R4.reuse, 0x3, R41 ;  /* 0x0000000304037819 */ /* 0x040fe20000001229 */
[----:B------:R2:W-:Y:S01]  /*bcb0*/  STL.64 [R1+0xa8], R8 ;  /* 0x0000a80801007387 */ /* 0x0005e20000100a00 */
[C---:B------:R-:W-:Y:S02]  /*bcc0*/  SHF.R.U64 R6, R5.reuse, 0x3, R39 ;  /* 0x0000000305067819 */ /* 0x040fe40000001227 */
[----:B------:R-:W-:Y:S01]  /*bcd0*/  LOP3.LUT R40, R4, 0x70, R3, 0x78, !PT ;  /* 0x0000007004287812 */ /* 0x000fe200078e7803 */
[----:B------:R-:W-:Y:S01]  /*bce0*/  ST.E desc[UR46][R44.64], RZ ;  /* 0x000000ff2c007985 */ /* 0x000fe2000c10192e */
[----:B------:R-:W-:Y:S02]  /*bcf0*/  LOP3.LUT R38, R5, 0x70, R6, 0x78, !PT ;  /* 0x0000007005267812 */ /* 0x000fe400078e7806 */
[C---:B------:R-:W-:Y:S01]  /*bd00*/  IADD3 R3, P0, PT, R42.reuse, 0x1da00, RZ ;  /* 0x0001da002a037810 */ /* 0x040fe20007f1e0ff */
[----:B------:R-:W-:Y:S01]  /*bd10*/  ST.E desc[UR46][R40.64], RZ ;  /* 0x000000ff28007985 */ /* 0x000fe2000c10192e */
[----:B------:R-:W-:-:S02]  /*bd20*/  IADD3 R5, P5, PT, R42, 0x1e800, RZ ;  /* 0x0001e8002a057810 */ /* 0x000fc40007fbe0ff */
[C---:B------:R-:W-:Y:S01]  /*bd30*/  IADD3 R6, P4, PT, R42.reuse, 0x1ea00, RZ ;  /* 0x0001ea002a067810 */ /* 0x040fe20007f9e0ff */
[----:B-1----:R-:W-:Y:S01]  /*bd40*/  IMAD.X R47, RZ, RZ, R43, P0 ;  /* 0x000000ffff2f7224 */ /* 0x002fe200000e062b */
[C---:B------:R-:W-:Y:S01]  /*bd50*/  IADD3 R10, P0, PT, R42.reuse, 0x10e00, RZ ;  /* 0x00010e002a0a7810 */ /* 0x040fe20007f1e0ff */
[----:B------:R-:W-:Y:S04]  /*bd60*/  ST.E desc[UR46][R38.64], RZ ;  /* 0x000000ff26007985 */ /* 0x000fe8000c10192e */
[----:B------:R1:W-:Y:S01]  /*bd70*/  STL.64 [R1+0xb0], R6 ;  /* 0x0000b00601007387 */ /* 0x0003e20000100a00 */
[----:B------:R-:W-:-:S03]  /*bd80*/  IADD3 R22, P2, PT, R42, 0x15e00, RZ ;  /* 0x00015e002a167810 */ /* 0x000fc60007f5e0ff */
[----:B------:R-:W-:Y:S01]  /*bd90*/  STL [R1+0x6c], R47 ;  /* 0x00006c2f01007387 */ /* 0x000fe20000100800 */
[----:B--2---:R-:W-:Y:S01]  /*bda0*/  IMAD.X R9, RZ, RZ, R43, P5 ;  /* 0x000000ffff097224 */ /* 0x004fe200028e062b */
[----:B------:R-:W-:-:S04]  /*bdb0*/  IADD3 R11, P5, PT, R42, 0x11c00, RZ ;  /* 0x00011c002a0b7810 */ /* 0x000fc80007fbe0ff */
[----:B------:R2:W-:Y:S04]  /*bdc0*/  STL.64 [R1+0xb8], R8 ;  /* 0x0000b80801007387 */ /* 0x0005e80000100a00 */
[----:B------:R3:W-:Y:S01]  /*bdd0*/  STL.64 [R1+0x98], R10 ;  /* 0x0000980a01007387 */ /* 0x0007e20000100a00 */
[----:B-1----:R-:W-:Y:S01]  /*bde0*/  IMAD.X R7, RZ, RZ, R43, P4 ;  /* 0x000000ffff077224 */ /* 0x002fe200020e062b */
[----:B------:R-:W-:-:S04]  /*bdf0*/  IADD3 R12, P4, PT, R42, 0x11e00, RZ ;  /* 0x00011e002a0c7810 */ /* 0x000fc80007f9e0ff */
[----:B------:R-:W-:Y:S01]  /*be00*/  STL [R1+0x5c], R7 ;  /* 0x00005c0701007387 */ /* 0x000fe20000100800 */
[--C-:B--2---:R-:W-:Y:S01]  /*be10*/  IMAD.X R9, RZ, RZ, R43.reuse, P4 ;  /* 0x000000ffff097224 */ /* 0x104fe200020e062b */
[C---:B------:R-:W-:Y:S01]  /*be20*/  IADD3 R20, P4, PT, R42.reuse, 0x14e00, RZ ;  /* 0x00014e002a147810 */ /* 0x040fe20007f9e0ff */
[----:B------:R-:W-:Y:S02]  /*be30*/  IMAD.MOV.U32 R8, RZ, RZ, R46 ;  /* 0x000000ffff087224 */ /* 0x000fe400078e002e */
[--C-:B---3--:R-:W-:Y:S01]  /*be40*/  IMAD.X R11, RZ, RZ, R43.reuse, P3 ;  /* 0x000000ffff0b7224 */ /* 0x108fe200018e062b */
[----:B------:R-:W-:Y:S01]  /*be50*/  IADD3 R13, P3, PT, R42, 0x12c00, RZ ;  /* 0x00012c002a0d7810 */ /* 0x000fe20007f7e0ff */
[----:B------:R1:W-:Y:S04]  /*be60*/  STL [R1+0x2c], R9 ;  /* 0x00002c0901007387 */ /* 0x0003e80000100800 */
[----:B------:R2:W-:Y:S01]  /*be70*/  STL.64 [R1+0x88], R12 ;  /* 0x0000880c01007387 */ /* 0x0005e20000100a00 */
[----:B------:R-:W-:-:S02]  /*be80*/  IMAD.X R87, RZ, RZ, R43, P4 ;  /* 0x000000ffff577224 */ /* 0x000fc400020e062b */
[----:B------:R-:W-:Y:S01]  /*be90*/  IMAD.X R83, RZ, RZ, R43, P2 ;  /* 0x000000ffff537224 */ /* 0x000fe200010e062b */
[----:B------:R3:W4:Y:S01]  /*bea0*/  LDL.LU R46, [R1+0xc0] ;  /* 0x0000c000012e7983 */ /* 0x0007220000300800 */
[----:B-1----:R-:W-:Y:S02]  /*beb0*/  IMAD.MOV.U32 R9, RZ, RZ, R47 ;  /* 0x000000ffff097224 */ /* 0x002fe400078e002f */
[----:B--2---:R-:W-:Y:S01]  /*bec0*/  IMAD.X R13, RZ, RZ, R43, P1 ;  /* 0x000000ffff0d7224 */ /* 0x004fe200008e062b */
[----:B------:R-:W-:-:S04]  /*bed0*/  IADD3 R15, P1, PT, R42, 0x13c00, RZ ;  /* 0x00013c002a0f7810 */ /* 0x000fc80007f3e0ff */
[----:B------:R1:W-:Y:S01]  /*bee0*/  STL.64 [R1+0xa0], R12 ;  /* 0x0000a00c01007387 */ /* 0x0003e20000100a00 */
[----:B------:R-:W-:-:S03]  /*bef0*/  IMAD.MOV.U32 R9, RZ, RZ, R47 ;  /* 0x000000ffff097224 */ /* 0x000fc600078e002f */
[----:B------:R2:W-:Y:S02]  /*bf00*/  STL.64 [R1+0x78], R14 ;  /* 0x0000780e01007387 */ /* 0x0005e40000100a00 */
[----:B------:R-:W-:-:S04]  /*bf10*/  SHF.R.U64 R4, R3, 0x3, R9 ;  /* 0x0000000303047819 */ /* 0x000fc80000001209 */
[----:B------:R-:W-:Y:S01]  /*bf20*/  LOP3.LUT R8, R3, 0x70, R4, 0x78, !PT ;  /* 0x0000007003087812 */ /* 0x000fe200078e7804 */
[----:B-1----:R-:W-:-:S04]  /*bf30*/  IMAD.X R13, RZ, RZ, R43, P0 ;  /* 0x000000ffff0d7224 */ /* 0x002fc800000e062b */
[----:B------:R1:W-:Y:S01]  /*bf40*/  STL [R1+0x68], R8 ;  /* 0x0000680801007387 */ /* 0x0003e20000100800 */
[C---:B------:R-:W-:Y:S01]  /*bf50*/  IADD3 R18, P0, PT, R42.reuse, 0x13e00, RZ ;  /* 0x00013e002a127810 */ /* 0x040fe20007f1e0ff */
[----:B--2---:R-:W-:Y:S02]  /*bf60*/  IMAD.X R15, RZ, RZ, R43, P5 ;  /* 0x000000ffff0f7224 */ /* 0x004fe400028e062b */
[----:B------:R2:W-:Y:S01]  /*bf70*/  STL [R1+0x3c], R13 ;  /* 0x00003c0d01007387 */ /* 0x0005e20000100800 */
[----:B------:R-:W-:-:S03]  /*bf80*/  IADD3 R19, P5, PT, R42, 0x14c00, RZ ;  /* 0x00014c002a137810 */ /* 0x000fc60007fbe0ff */
[----:B------:R3:W-:Y:S04]  /*bf90*/  STL.64 [R1+0x90], R14 ;  /* 0x0000900e01007387 */ /* 0x0007e80000100a00 */
[----:B------:R3:W-:Y:S04]  /*bfa0*/  STL.64 [R1+0x80], R18 ;  /* 0x0000801201007387 */ /* 0x0007e80000100a00 */
[----:B-1----:R-:W4:Y:S04]  /*bfb0*/  LDL.LU.64 R8, [R1+0xb8] ;  /* 0x0000b80001087983 */ /* 0x002f280000300a00 */
[----:B--2---:R1:W2:Y:S01]  /*bfc0*/  LDL.64 R12, [R1+0x58] ;  /* 0x00005800010c7983 */ /* 0x0042a20000100a00 */
[----:B---3--:R-:W-:-:S03]  /*bfd0*/  IMAD.X R15, RZ, RZ, R43, P3 ;  /* 0x000000ffff0f7224 */ /* 0x008fc600018e062b */
[----:B------:R-:W3:Y:S04]  /*bfe0*/  LDL.64 R18, [R1+0x38] ;  /* 0x0000380001127983 */ /* 0x000ee80000100a00 */
[----:B------:R1:W-:Y:S04]  /*bff0*/  STL [R1+0x24], R15 ;  /* 0x0000240f01007387 */ /* 0x0003e80000100800 */
[----:B-1----:R-:W3:Y:S01]  /*c000*/  LDL.64 R14, [R1+0x48] ;  /* 0x00004800010e7983 */ /* 0x002ee20000100a00 */
[----:B--2---:R-:W-:-:S03]  /*c010*/  IMAD.MOV.U32 R13, RZ, RZ, R7 ;  /* 0x000000ffff0d7224 */ /* 0x004fc600078e0007 */
[----:B------:R-:W2:Y:S01]  /*c020*/  LDL.LU.64 R6, [R1+0xb0] ;  /* 0x0000b00001067983 */ /* 0x000ea20000300a00 */
[----:B----4-:R-:W-:-:S04]  /*c030*/  SHF.R.U64 R4, R5, 0x3, R9 ;  /* 0x0000000305047819 */ /* 0x010fc80000001209 */
[----:B------:R-:W-:-:S05]  /*c040*/  LOP3.LUT R8, R5, 0x70, R4, 0x78, !PT ;  /* 0x0000007005087812 */ /* 0x000fca00078e7804 */
[----:B------:R1:W-:Y:S04]  /*c050*/  STL.64 [R1+0x60], R8 ;  /* 0x0000600801007387 */ /* 0x0003e80000100a00 */
[----:B-1----:R-:W4:Y:S01]  /*c060*/  LDL.LU.64 R8, [R1+0xa8] ;  /* 0x0000a80001087983 */ /* 0x002f220000300a00 */
[----:B---3--:R-:W-:Y:S01]  /*c070*/  IMAD.MOV.U32 R5, RZ, RZ, R15 ;  /* 0x000000ffff057224 */ /* 0x008fe200078e000f */
[C---:B--2---:R-:W-:Y:S02]  /*c080*/  SHF.R.U64 R3, R6.reuse, 0x3, R13 ;  /* 0x0000000306037819 */ /* 0x044fe4000000120d */
[----:B------:R-:W-:Y:S02]  /*c090*/  SHF.R.U64 R4, R7, 0x3, R11 ;  /* 0x0000000307047819 */ /* 0x000fe4000000120b */
[----:B------:R-:W-:-:S02]  /*c0a0*/  LOP3.LUT R12, R6, 0x70, R3, 0x78, !PT ;  /* 0x00000070060c7812 */ /* 0x000fc400078e7803 */
[----:B------:R-:W-:Y:S02]  /*c0b0*/  LOP3.LUT R10, R7, 0x70, R4, 0x78, !PT ;  /* 0x00000070070a7812 */ /* 0x000fe400078e7804 */
[----:B------:R-:W2:Y:S04]  /*c0c0*/  LDL.LU.64 R6, [R1+0x20] ;  /* 0x0000200001067983 */ /* 0x000ea80000300a00 */
[----:B------:R1:W-:Y:S04]  /*c0d0*/  STL [R1+0x58], R12 ;  /* 0x0000580c01007387 */ /* 0x0003e80000100800 */
[----:B------:R3:W-:Y:S01]  /*c0e0*/  STL.64 [R1+0x50], R10 ;  /* 0x0000500a01007387 */ /* 0x0007e20000100a00 */
[----:B------:R-:W-:-:S03]  /*c0f0*/  IMAD.MOV.U32 R4, RZ, RZ, R14 ;  /* 0x000000ffff047224 */ /* 0x000fc600078e000e */
[----:B-1----:R-:W2:Y:S04]  /*c100*/  LDL.LU.64 R12, [R1+0xa0] ;  /* 0x0000a000010c7983 */ /* 0x002ea80000300a00 */
[----:B---3--:R-:W3:Y:S01]  /*c110*/  LDL.LU.64 R10, [R1+0x98] ;  /* 0x00009800010a7983 */ /* 0x008ee20000300a00 */
[----:B----4-:R-:W-:-:S03]  /*c120*/  SHF.R.U64 R3, R8, 0x3, R15 ;  /* 0x0000000308037819 */ /* 0x010fc6000000120f */
[----:B------:R-:W4:Y:S01]  /*c130*/  LDL.LU.64 R14, [R1+0x90] ;  /* 0x00009000010e7983 */ /* 0x000f220000300a00 */
[----:B------:R-:W-:-:S05]  /*c140*/  LOP3.LUT R4, R8, 0x70, R3, 0x78, !PT ;  /* 0x0000007008047812 */ /* 0x000fca00078e7803 */
[----:B------:R2:W-:Y:S01]  /*c150*/  STL [R1+0x48], R4 ;  /* 0x0000480401007387 */ /* 0x0005e20000100800 */
[----:B------:R-:W-:Y:S01]  /*c160*/  IMAD.MOV.U32 R5, RZ, RZ, R19 ;  /* 0x000000ffff057224 */ /* 0x000fe200078e0013 */
[----:B--2---:R-:W-:-:S04]  /*c170*/  SHF.R.U64 R4, R9, 0x3, R13 ;  /* 0x0000000309047819 */ /* 0x004fc8000000120d */
[----:B------:R-:W-:Y:S02]  /*c180*/  LOP3.LUT R12, R9, 0x70, R4, 0x78, !PT ;  /* 0x00000070090c7812 */ /* 0x000fe400078e7804 */
[C---:B---3--:R-:W-:Y:S01]  /*c190*/  SHF.R.U64 R3, R10.reuse, 0x3, R19 ;  /* 0x000000030a037819 */ /* 0x048fe20000001213 */
[----:B------:R-:W-:Y:S01]  /*c1a0*/  IMAD.MOV.U32 R4, RZ, RZ, R18 ;  /* 0x000000ffff047224 */ /* 0x000fe200078e0012 */
[----:B------:R-:W2:Y:S02]  /*c1b0*/  LDL.LU.64 R8, [R1+0x28] ;  /* 0x0000280001087983 */ /* 0x000ea40000300a00 */
[----:B------:R-:W-:Y:S02]  /*c1c0*/  LOP3.LUT R4, R10, 0x70, R3, 0x78, !PT ;  /* 0x000000700a047812 */ /* 0x000fe400078e7803 */
[----:B------:R1:W-:Y:S04]  /*c1d0*/  STL.64 [R1+0x40], R12 ;  /* 0x0000400c01007387 */ /* 0x0003e80000100a00 */
[----:B------:R4:W-:Y:S04]  /*c1e0*/  STL [R1+0x38], R4 ;  /* 0x0000380401007387 */ /* 0x0009e80000100800 */
[----:B------:R-:W3:Y:S04]  /*c1f0*/  LDL.LU.64 R18, [R1+0x80] ;  /* 0x0000800001127983 */ /* 0x000ee80000300a00 */
[----:B-1----:R-:W2:Y:S01]  /*c200*/  LDL.LU.64 R12, [R1+0x88] ;  /* 0x00008800010c7983 */ /* 0x002ea20000300a00 */
[----:B----4-:R-:W-:-:S04]  /*c210*/  SHF.R.U64 R4, R11, 0x3, R15 ;  /* 0x000000030b047819 */ /* 0x010fc8000000120f */
[----:B------:R-:W-:-:S05]  /*c220*/  LOP3.LUT R14, R11, 0x70, R4, 0x78, !PT ;  /* 0x000000700b0e7812 */ /* 0x000fca00078e7804 */
[----:B------:R1:W-:Y:S01]  /*c230*/  STL.64 [R1+0x30], R14 ;  /* 0x0000300e01007387 */ /* 0x0003e20000100a00 */
[----:B------:R-:W-:-:S03]  /*c240*/  IMAD.X R93, RZ, RZ, R43, P1 ;  /* 0x000000ffff5d7224 */ /* 0x000fc600008e062b */
[----:B-1----:R-:W4:Y:S01]  /*c250*/  LDL.LU.64 R14, [R1+0x78] ;  /* 0x00007800010e7983 */ /* 0x002f220000300a00 */
[C---:B------:R-:W-:Y:S01]  /*c260*/  IADD3 R21, P3, PT, R42.reuse, 0x15c00, RZ ;  /* 0x00015c002a157810 */ /* 0x040fe20007f7e0ff */
[--C-:B------:R-:W-:Y:S02]  /*c270*/  IMAD.X R91, RZ, RZ, R43.reuse, P0 ;  /* 0x000000ffff5b7224 */ /* 0x100fe400000e062b */
[--C-:B------:R-:W-:Y:S01]  /*c280*/  IMAD.X R89, RZ, RZ, R43.reuse, P5 ;  /* 0x000000ffff597224 */ /* 0x100fe200028e062b */
[C---:B------:R-:W-:Y:S01]  /*c290*/  IADD3 R23, P1, PT, R42.reuse, 0x16c00, RZ ;  /* 0x00016c002a177810 */ /* 0x040fe20007f3e0ff */
[--C-:B------:R-:W-:Y:S01]  /*c2a0*/  IMAD.X R85, RZ, RZ, R43.reuse, P3 ;  /* 0x000000ffff557224 */ /* 0x100fe200018e062b */
[C---:B------:R-:W-:Y:S01]  /*c2b0*/  IADD3 R24, P0, PT, R42.reuse, 0x16e00, RZ ;  /* 0x00016e002a187810 */ /* 0x040fe20007f1e0ff */
[----:B------:R-:W3:Y:S01]  /*c2c0*/  LDL.LU.64 R10, [R1+0x30] ;  /* 0x00003000010a7983 */ /* 0x000ee20000300a00 */
[C---:B------:R-:W-:Y:S01]  /*c2d0*/  IADD3 R25, P5, PT, R42.reuse, 0x17c00, RZ ;  /* 0x00017c002a197810 */ /* 0x040fe20007fbe0ff */
[--C-:B------:R-:W-:Y:S01]  /*c2e0*/  IMAD.X R81, RZ, RZ, R43.reuse, P1 ;  /* 0x000000ffff517224 */ /* 0x100fe200008e062b */
[C---:B------:R-:W-:Y:S01]  /*c2f0*/  IADD3 R26, P4, PT, R42.reuse, 0x17e00, RZ ;  /* 0x00017e002a1a7810 */ /* 0x040fe20007f9e0ff */
[--C-:B------:R-:W-:Y:S01]  /*c300*/  IMAD.X R79, RZ, RZ, R43.reuse, P0 ;  /* 0x000000ffff4f7224 */ /* 0x100fe200000e062b */
[----:B------:R-:W-:Y:S01]  /*c310*/  IADD3 R27, P3, PT, R42, 0x18c00, RZ ;  /* 0x00018c002a1b7810 */ /* 0x000fe20007f7e0ff */
[----:B------:R-:W-:-:S02]  /*c320*/  IMAD.X R77, RZ, RZ, R43, P5 ;  /* 0x000000ffff4d7224 */ /* 0x000fc400028e062b */
[--C-:B------:R-:W-:Y:S02]  /*c330*/  IMAD.X R75, RZ, RZ, R43.reuse, P4 ;  /* 0x000000ffff4b7224 */ /* 0x100fe400020e062b */
[----:B------:R-:W-:Y:S01]  /*c340*/  IMAD.X R73, RZ, RZ, R43, P3 ;  /* 0x000000ffff497224 */ /* 0x000fe200018e062b */
[C---:B--2---:R-:W-:Y:S02]  /*c350*/  SHF.R.U64 R3, R12.reuse, 0x3, R9 ;  /* 0x000000030c037819 */ /* 0x044fe40000001209 */
[C---:B------:R-:W-:Y:S02]  /*c360*/  SHF.R.U64 R4, R13.reuse, 0x3, R7 ;  /* 0x000000030d047819 */ /* 0x040fe40000001207 */
[----:B------:R-:W-:Y:S02]  /*c370*/  LOP3.LUT R8, R12, 0x70, R3, 0x78, !PT ;  /* 0x000000700c087812 */ /* 0x000fe400078e7803 */
[----:B------:R-:W-:Y:S02]  /*c380*/  LOP3.LUT R6, R13, 0x70, R4, 0x78, !PT ;  /* 0x000000700d067812 */ /* 0x000fe400078e7804 */
[----:B------:R-:W2:Y:S01]  /*c390*/  LDL.LU.64 R12, [R1+0x38] ;  /* 0x00003800010c7983 */ /* 0x000ea20000300a00 */
[----:B----4-:R-:W-:-:S02]  /*c3a0*/  SHF.R.U64 R3, R14, 0x3, R17 ;  /* 0x000000030e037819 */ /* 0x010fc40000001211 */
[C---:B------:R-:W-:Y:S02]  /*c3b0*/  SHF.R.U64 R4, R15.reuse, 0x3, R93 ;  /* 0x000000030f047819 */ /* 0x040fe4000000125d */
[----:B------:R-:W-:Y:S02]  /*c3c0*/  LOP3.LUT R16, R14, 0x70, R3, 0x78, !PT ;  /* 0x000000700e107812 */ /* 0x000fe400078e7803 */
[----:B------:R-:W-:Y:S02]  /*c3d0*/  LOP3.LUT R92, R15, 0x70, R4, 0x78, !PT ;  /* 0x000000700f5c7812 */ /* 0x000fe400078e7804 */
[C---:B---3--:R-:W-:Y:S01]  /*c3e0*/  SHF.R.U64 R3, R18.reuse, 0x3, R91 ;  /* 0x0000000312037819 */ /* 0x048fe2000000125b */
[----:B------:R-:W3:Y:S01]  /*c3f0*/  LDL.LU.64 R14, [R1+0x40] ;  /* 0x00004000010e7983 */ /* 0x000ee20000300a00 */
[----:B------:R-:W-:Y:S02]  /*c400*/  SHF.R.U64 R4, R19, 0x3, R89 ;  /* 0x0000000313047819 */ /* 0x000fe40000001259 */
[----:B------:R-:W-:-:S02]  /*c410*/  LOP3.LUT R90, R18, 0x70, R3, 0x78, !PT ;  /* 0x00000070125a7812 */ /* 0x000fc400078e7803 */
[----:B------:R-:W-:Y:S02]  /*c420*/  LOP3.LUT R88, R19, 0x70, R4, 0x78, !PT ;  /* 0x0000007013587812 */ /* 0x000fe400078e7804 */
[C---:B------:R-:W-:Y:S01]  /*c430*/  SHF.R.U64 R3, R20.reuse, 0x3, R87 ;  /* 0x0000000314037819 */ /* 0x040fe20000001257 */
[----:B------:R-:W4:Y:S01]  /*c440*/  LDL.LU.64 R18, [R1+0x48] ;  /* 0x0000480001127983 */ /* 0x000f220000300a00 */
[C---:B------:R-:W-:Y:S02]  /*c450*/  SHF.R.U64 R4, R21.reuse, 0x3, R85 ;  /* 0x0000000315047819 */ /* 0x040fe40000001255 */
[----:B------:R-:W-:Y:S02]  /*c460*/  LOP3.LUT R86, R20, 0x70, R3, 0x78, !PT ;  /* 0x0000007014567812 */ /* 0x000fe400078e7803 */
[----:B------:R-:W-:Y:S02]  /*c470*/  LOP3.LUT R84, R21, 0x70, R4, 0x78, !PT ;  /* 0x0000007015547812 */ /* 0x000fe400078e7804 */
[----:B------:R-:W-:Y:S01]  /*c480*/  SHF.R.U64 R3, R22, 0x3, R83 ;  /* 0x0000000316037819 */ /* 0x000fe20000001253 */
[----:B------:R-:W2:Y:S01]  /*c490*/  LDL.LU.64 R20, [R1+0x50] ;  /* 0x0000500001147983 */ /* 0x000ea20000300a00 */
[----:B------:R-:W-:-:S02]  /*c4a0*/  SHF.R.U64 R4, R23, 0x3, R81 ;  /* 0x0000000317047819 */ /* 0x000fc40000001251 */
[----:B------:R-:W-:Y:S02]  /*c4b0*/  LOP3.LUT R82, R22, 0x70, R3, 0x78, !PT ;  /* 0x0000007016527812 */ /* 0x000fe400078e7803 */
[----:B------:R-:W-:Y:S02]  /*c4c0*/  LOP3.LUT R80, R23, 0x70, R4, 0x78, !PT ;  /* 0x0000007017507812 */ /* 0x000fe400078e7804 */
[C---:B------:R-:W-:Y:S01]  /*c4d0*/  SHF.R.U64 R3, R24.reuse, 0x3, R79 ;  /* 0x0000000318037819 */ /* 0x040fe2000000124f */
[----:B------:R-:W3:Y:S01]  /*c4e0*/  LDL.LU.64 R22, [R1+0x58] ;  /* 0x0000580001167983 */ /* 0x000ee20000300a00 */
[C---:B------:R-:W-:Y:S02]  /*c4f0*/  SHF.R.U64 R4, R25.reuse, 0x3, R77 ;  /* 0x0000000319047819 */ /* 0x040fe4000000124d */
[----:B------:R-:W-:Y:S02]  /*c500*/  LOP3.LUT R78, R24, 0x70, R3, 0x78, !PT ;  /* 0x00000070184e7812 */ /* 0x000fe400078e7803 */
[----:B------:R-:W-:-:S02]  /*c510*/  LOP3.LUT R76, R25, 0x70, R4, 0x78, !PT ;  /* 0x00000070194c7812 */ /* 0x000fc400078e7804 */
[C---:B------:R-:W-:Y:S01]  /*c520*/  SHF.R.U64 R3, R26.reuse, 0x3, R75 ;  /* 0x000000031a037819 */ /* 0x040fe2000000124b */
[----:B------:R-:W4:Y:S01]  /*c530*/  LDL.LU.64 R24, [R1+0x60] ;  /* 0x0000600001187983 */ /* 0x000f220000300a00 */
[C---:B------:R-:W-:Y:S02]  /*c540*/  SHF.R.U64 R4, R27.reuse, 0x3, R73 ;  /* 0x000000031b047819 */ /* 0x040fe40000001249 */
[----:B------:R-:W-:Y:S02]  /*c550*/  LOP3.LUT R74, R26, 0x70, R3, 0x78, !PT ;  /* 0x000000701a4a7812 */ /* 0x000fe400078e7803 */
[----:B------:R-:W-:Y:S02]  /*c560*/  LOP3.LUT R72, R27, 0x70, R4, 0x78, !PT ;  /* 0x000000701b487812 */ /* 0x000fe400078e7804 */
[----:B------:R-:W2:Y:S01]  /*c570*/  LDL.LU.64 R26, [R1+0x68] ;  /* 0x00006800011a7983 */ /* 0x000ea20000300a00 */
[C---:B------:R-:W-:Y:S02]  /*c580*/  IADD3 R28, P2, PT, R42.reuse, 0x18e00, RZ ;  /* 0x00018e002a1c7810 */ /* 0x040fe40007f5e0ff */
[----:B------:R-:W-:-:S02]  /*c590*/  IADD3 R29, P1, PT, R42, 0x19c00, RZ ;  /* 0x00019c002a1d7810 */ /* 0x000fc40007f3e0ff */
[C---:B------:R-:W-:Y:S01]  /*c5a0*/  IADD3 R30, P0, PT, R42.reuse, 0x19e00, RZ ;  /* 0x00019e002a1e7810 */ /* 0x040fe20007f1e0ff */
[--C-:B------:R-:W-:Y:S01]  /*c5b0*/  IMAD.X R71, RZ, RZ, R43.reuse, P2 ;  /* 0x000000ffff477224 */ /* 0x100fe200010e062b */
[C---:B------:R-:W-:Y:S01]  /*c5c0*/  IADD3 R31, P5, PT, R42.reuse, 0x1ac00, RZ ;  /* 0x0001ac002a1f7810 */ /* 0x040fe20007fbe0ff */
[--C-:B------:R-:W-:Y:S01]  /*c5d0*/  IMAD.X R69, RZ, RZ, R43.reuse, P1 ;  /* 0x000000ffff457224 */ /* 0x100fe200008e062b */
[----:B------:R-:W-:Y:S01]  /*c5e0*/  IADD3 R32, P4, PT, R42, 0x1ae00, RZ ;  /* 0x0001ae002a207810 */ /* 0x000fe20007f9e0ff */
[----:B------:R-:W-:Y:S01]  /*c5f0*/  IMAD.X R67, RZ, RZ, R43, P0 ;  /* 0x000000ffff437224 */ /* 0x000fe200000e062b */
[----:B------:R-:W-:Y:S01]  /*c600*/  SHF.R.U64 R3, R28, 0x3, R71 ;  /* 0x000000031c037819 */ /* 0x000fe20000001247 */
[--C-:B------:R-:W-:Y:S01]  /*c610*/  IMAD.X R65, RZ, RZ, R43.reuse, P5 ;  /* 0x000000ffff417224 */ /* 0x100fe200028e062b */
[----:B------:R-:W-:Y:S01]  /*c620*/  IADD3 R33, P3, PT, R42, 0x1bc00, RZ ;  /* 0x0001bc002a217810 */ /* 0x000fe20007f7e0ff */
[----:B------:R-:W-:Y:S01]  /*c630*/  IMAD.X R63, RZ, RZ, R43, P4 ;  /* 0x000000ffff3f7224 */ /* 0x000fe200020e062b */
[----:B------:R-:W-:-:S02]  /*c640*/  LOP3.LUT R70, R28, 0x70, R3, 0x78, !PT ;  /* 0x000000701c467812 */ /* 0x000fc400078e7803 */
[C---:B------:R-:W-:Y:S02]  /*c650*/  SHF.R.U64 R4, R29.reuse, 0x3, R69 ;  /* 0x000000031d047819 */ /* 0x040fe40000001245 */
[----:B------:R-:W-:Y:S02]  /*c660*/  IADD3 R34, P2, PT, R42, 0x1be00, RZ ;  /* 0x0001be002a227810 */ /* 0x000fe40007f5e0ff */
[----:B------:R-:W-:Y:S01]  /*c670*/  SHF.R.U64 R3, R30, 0x3, R67 ;  /* 0x000000031e037819 */ /* 0x000fe20000001243 */
[--C-:B------:R-:W-:Y:S01]  /*c680*/  IMAD.X R61, RZ, RZ, R43.reuse, P3 ;  /* 0x000000ffff3d7224 */ /* 0x100fe200018e062b */
[----:B------:R-:W-:Y:S01]  /*c690*/  LOP3.LUT R68, R29, 0x70, R4, 0x78, !PT ;  /* 0x000000701d447812 */ /* 0x000fe200078e7804 */
[----:B------:R-:W-:Y:S01]  /*c6a0*/  IMAD.X R59, RZ, RZ, R43, P2 ;  /* 0x000000ffff3b7224 */ /* 0x000fe200010e062b */
[----:B------:R-:W-:Y:S02]  /*c6b0*/  IADD3 R35, P1, PT, R42, 0x1cc00, RZ ;  /* 0x0001cc002a237810 */ /* 0x000fe40007f3e0ff */
        /* <DEDUP_REMOVED lines=10> */
[----:B------:R-:W-:Y:S01]  /*c760*/  IADD3 R38, P4, PT, R42, 0x1de00, RZ ;  /* 0x0001de002a267810 */ /* 0x000fe20007f9e0ff */
[----:B--2---:R-:W-:Y:S04]  /*c770*/  ST.E desc[UR46][R26.64], RZ ;  /* 0x000000ff1a007985 */ /* 0x004fe8000c10192e */
[----:B----4-:R-:W-:Y:S04]  /*c780*/  ST.E desc[UR46][R24.64], RZ ;  /* 0x000000ff18007985 */ /* 0x010fe8000c10192e */
[----:B---3--:R-:W-:Y:S04]  /*c790*/  ST.E desc[UR46][R22.64], RZ ;  /* 0x000000ff16007985 */ /* 0x008fe8000c10192e */
[----:B------:R-:W-:Y:S04]  /*c7a0*/  ST.E desc[UR46][R20.64], RZ ;  /* 0x000000ff14007985 */ /* 0x000fe8000c10192e */
[----:B------:R-:W-:Y:S04]  /*c7b0*/  ST.E desc[UR46][R18.64], RZ ;  /* 0x000000ff12007985 */ /* 0x000fe8000c10192e */
[----:B------:R-:W-:Y:S04]  /*c7c0*/  ST.E desc[UR46][R14.64], RZ ;  /* 0x000000ff0e007985 */ /* 0x000fe8000c10192e */
[----:B------:R-:W-:Y:S04]  /*c7d0*/  ST.E desc[UR46][R12.64], RZ ;  /* 0x000000ff0c007985 */ /* 0x000fe8000c10192e */
[----:B------:R-:W-:Y:S04]  /*c7e0*/  ST.E desc[UR46][R10.64], RZ ;  /* 0x000000ff0a007985 */ /* 0x000fe8000c10192e */
[----:B------:R-:W-:Y:S04]  /*c7f0*/  ST.E desc[UR46][R8.64], RZ ;  /* 0x000000ff08007985 */ /* 0x000fe8000c10192e */
[----:B------:R-:W-:Y:S04]  /*c800*/  ST.E desc[UR46][R6.64], RZ ;  /* 0x000000ff06007985 */ /* 0x000fe8000c10192e */
[----:B------:R1:W-:Y:S04]  /*c810*/  ST.E desc[UR46][R16.64], RZ ;  /* 0x000000ff10007985 */ /* 0x0003e8000c10192e */
[----:B-1----:R1:W5:Y:S01]  /*c820*/  LDL.LU.64 R16, [R1+0x70] ;  /* 0x0000700001107983 */ /* 0x0023620000300a00 */
[----:B------:R-:W-:Y:S01]  /*c830*/  SHF.R.U64 R3, R34, 0x3, R59 ;  /* 0x0000000322037819 */ /* 0x000fe2000000123b */
[--C-:B------:R-:W-:Y:S01]  /*c840*/  IMAD.X R53, RZ, RZ, R43.reuse, P5 ;  /* 0x000000ffff357224 */ /* 0x100fe200028e062b */
[----:B------:R-:W-:Y:S01]  /*c850*/  LOP3.LUT R60, R33, 0x70, R4, 0x78, !PT ;  /* 0x00000070213c7812 */ /* 0x000fe200078e7804 */
[----:B------:R1:W-:Y:S01]  /*c860*/  ST.E desc[UR46][R92.64], RZ ;  /* 0x000000ff5c007985 */ /* 0x0003e2000c10192e */
[----:B------:R-:W-:Y:S01]  /*c870*/  IADD3 R39, P3, PT, R42, 0x1ec00, RZ ;  /* 0x0001ec002a277810 */ /* 0x000fe20007f7e0ff */
[----:B------:R-:W-:Y:S01]  /*c880*/  IMAD.X R51, RZ, RZ, R43, P4 ;  /* 0x000000ffff337224 */ /* 0x000fe200020e062b */
[----:B------:R-:W-:Y:S01]  /*c890*/  LOP3.LUT R58, R34, 0x70, R3, 0x78, !PT ;  /* 0x00000070223a7812 */ /* 0x000fe200078e7803 */
[----:B------:R1:W-:Y:S01]  /*c8a0*/  ST.E desc[UR46][R90.64], RZ ;  /* 0x000000ff5a007985 */ /* 0x0003e2000c10192e */
[----:B------:R-:W-:-:S02]  /*c8b0*/  SHF.R.U64 R4, R35, 0x3, R57 ;  /* 0x0000000323047819 */ /* 0x000fc40000001239 */
[----:B------:R-:W-:Y:S01]  /*c8c0*/  IADD3 R40, P2, PT, R42, 0x1ee00, RZ ;  /* 0x0001ee002a287810 */ /* 0x000fe20007f5e0ff */
[----:B------:R1:W-:Y:S01]  /*c8d0*/  ST.E desc[UR46][R88.64], RZ ;  /* 0x000000ff58007985 */ /* 0x0003e2000c10192e */
        /* <DEDUP_REMOVED lines=11> */
[----:B------:R-:W-:-:S03]  /*c990*/  SHF.R.U64 R3, R38, 0x3, R51 ;  /* 0x0000000326037819 */ /* 0x000fc60000001233 */
[----:B------:R1:W-:Y:S01]  /*c9a0*/  ST.E desc[UR46][R80.64], RZ ;  /* 0x000000ff50007985 */ /* 0x0003e2000c10192e */
[----:B------:R-:W-:-:S03]  /*c9b0*/  LOP3.LUT R52, R37, 0x70, R4, 0x78, !PT ;  /* 0x0000007025347812 */ /* 0x000fc600078e7804 */
[----:B------:R1:W-:Y:S01]  /*c9c0*/  ST.E desc[UR46][R78.64], RZ ;  /* 0x000000ff4e007985 */ /* 0x0003e2000c10192e */
[----:B------:R-:W-:Y:S01]  /*c9d0*/  IMAD.X R45, RZ, RZ, R43, P1 ;  /* 0x000000ffff2d7224 */ /* 0x000fe200008e062b */
[----:B------:R-:W-:Y:S02]  /*c9e0*/  LOP3.LUT R50, R38, 0x70, R3, 0x78, !PT ;  /* 0x0000007026327812 */ /* 0x000fe400078e7803 */
[----:B------:R1:W-:Y:S01]  /*c9f0*/  ST.E desc[UR46][R76.64], RZ ;  /* 0x000000ff4c007985 */ /* 0x0003e2000c10192e */
[----:B------:R-:W-:Y:S01]  /*ca00*/  SHF.R.U64 R4, R39, 0x3, R49 ;  /* 0x0000000327047819 */ /* 0x000fe20000001231 */
[----:B------:R-:W-:Y:S02]  /*ca10*/  IMAD.X R43, RZ, RZ, R43, P0 ;  /* 0x000000ffff2b7224 */ /* 0x000fe400000e062b */
[----:B------:R1:W-:Y:S01]  /*ca20*/  ST.E desc[UR46][R74.64], RZ ;  /* 0x000000ff4a007985 */ /* 0x0003e2000c10192e */
[----:B------:R-:W-:-:S03]  /*ca30*/  SHF.R.U64 R3, R40, 0x3, R47 ;  /* 0x0000000328037819 */ /* 0x000fc6000000122f */
[----:B------:R1:W-:Y:S01]  /*ca40*/  ST.E desc[UR46][R72.64], RZ ;  /* 0x000000ff48007985 */ /* 0x0003e2000c10192e */
[----:B------:R-:W-:-:S03]  /*ca50*/  LOP3.LUT R48, R39, 0x70, R4, 0x78, !PT ;  /* 0x0000007027307812 */ /* 0x000fc600078e7804 */
[----:B------:R1:W-:Y:S01]  /*ca60*/  ST.E desc[UR46][R70.64], RZ ;  /* 0x000000ff46007985 */ /* 0x0003e2000c10192e */
[----:B------:R-:W-:-:S03]  /*ca70*/  LOP3.LUT R46, R40, 0x70, R3, 0x78, !PT ;  /* 0x00000070282e7812 */ /* 0x000fc600078e7803 */
[----:B------:R1:W-:Y:S01]  /*ca80*/  ST.E desc[UR46][R68.64], RZ ;  /* 0x000000ff44007985 */ /* 0x0003e2000c10192e */
[----:B------:R-:W-:-:S03]  /*ca90*/  SHF.R.U64 R4, R41, 0x3, R45 ;  /* 0x0000000329047819 */ /* 0x000fc6000000122d */
[----:B------:R1:W-:Y:S01]  /*caa0*/  ST.E desc[UR46][R66.64], RZ ;  /* 0x000000ff42007985 */ /* 0x0003e2000c10192e */
[----:B------:R-:W-:-:S03]  /*cab0*/  SHF.R.U64 R3, R42, 0x3, R43 ;  /* 0x000000032a037819 */ /* 0x000fc6000000122b */
[----:B------:R1:W-:Y:S04]  /*cac0*/  ST.E desc[UR46][R64.64], RZ ;  /* 0x000000ff40007985 */ /* 0x0003e8000c10192e */
[----:B------:R1:W-:Y:S01]  /*cad0*/  ST.E desc[UR46][R62.64], RZ ;  /* 0x000000ff3e007985 */ /* 0x0003e2000c10192e */
[----:B------:R-:W-:-:S03]  /*cae0*/  LOP3.LUT R44, R41, 0x70, R4, 0x78, !PT ;  /* 0x00000070292c7812 */ /* 0x000fc600078e7804 */
[----:B------:R1:W-:Y:S01]  /*caf0*/  ST.E desc[UR46][R60.64], RZ ;  /* 0x000000ff3c007985 */ /* 0x0003e2000c10192e */
[----:B------:R-:W-:-:S03]  /*cb00*/  LOP3.LUT R42, R42, 0x70, R3, 0x78, !PT ;  /* 0x000000702a2a7812 */ /* 0x000fc600078e7803 */
[----:B------:R1:W-:Y:S04]  /*cb10*/  ST.E desc[UR46][R58.64], RZ ;  /* 0x000000ff3a007985 */ /* 0x0003e8000c10192e */
[----:B------:R1:W-:Y:S04]  /*cb20*/  ST.E desc[UR46][R56.64], RZ ;  /* 0x000000ff38007985 */ /* 0x0003e8000c10192e */
[----:B------:R1:W-:Y:S04]  /*cb30*/  ST.E desc[UR46][R54.64], RZ ;  /* 0x000000ff36007985 */ /* 0x0003e8000c10192e */
[----:B------:R1:W-:Y:S04]  /*cb40*/  ST.E desc[UR46][R52.64], RZ ;  /* 0x000000ff34007985 */ /* 0x0003e8000c10192e */
[----:B------:R1:W-:Y:S04]  /*cb50*/  ST.E desc[UR46][R50.64], RZ ;  /* 0x000000ff32007985 */ /* 0x0003e8000c10192e */
[----:B------:R1:W-:Y:S04]  /*cb60*/  ST.E desc[UR46][R48.64], RZ ;  /* 0x000000ff30007985 */ /* 0x0003e8000c10192e */
[----:B------:R1:W-:Y:S04]  /*cb70*/  ST.E desc[UR46][R46.64], RZ ;  /* 0x000000ff2e007985 */ /* 0x0003e8000c10192e */
[----:B------:R1:W-:Y:S04]  /*cb80*/  ST.E desc[UR46][R44.64], RZ ;  /* 0x000000ff2c007985 */ /* 0x0003e8000c10192e */
[----:B------:R1:W-:Y:S01]  /*cb90*/  ST.E desc[UR46][R42.64], RZ ;  /* 0x000000ff2a007985 */ /* 0x0003e2000c10192e */
[----:B------:R-:W-:Y:S01]  /*cba0*/  @!PT LDS RZ, [RZ] ;  /* 0x00000000fffff984 */ /* 0x000fe20000000800 */
[----:B------:R-:W-:Y:S01]  /*cbb0*/  @!PT LDS RZ, [RZ] ;  /* 0x00000000fffff984 */ /* 0x000fe20000000800 */
[----:B------:R-:W-:Y:S01]  /*cbc0*/  @!PT LDS RZ, [RZ] ;  /* 0x00000000fffff984 */ /* 0x000fe20000000800 */
[----:B------:R-:W-:Y:S01]  /*cbd0*/  @!PT LDS RZ, [RZ] ;  /* 0x00000000fffff984 */ /* 0x000fe20000000800 */
[----:B------:R2:W-:Y:S06]  /*cbe0*/  MEMBAR.ALL.CTA ;  /* 0x0000000000007992 */ /* 0x0005ec0000008000 */
[----:B--2---:R-:W2:Y:S01]  /*cbf0*/  FENCE.VIEW.ASYNC.S ;  /* 0x00000000000073c6 */ /* 0x004ea20000000000 */
[----:B------:R-:W-:Y:S05]  /*cc00*/  BRA.U UP0, `(.L_x_154) ;  /* 0x0000000100047547 */ /* 0x000fea000b800000 */
[----:B------:R-:W-:Y:S05]  /*cc10*/  BPT.TRAP 0x1 ;  /* 0x000000040000795c */ /* 0x000fea0000300000 */
.L_x_154:
[----:B------:R-:W-:-:S05]  /*cc20*/  HFMA2 R3, -RZ, RZ, 0, 5.9604644775390625e-08 ;  /* 0x00000001ff037431 */ /* 0x000fca00000001ff */
[----:B------:R-:W-:-:S04]  /*cc30*/  SHF.L.U32 R3, R3, 0x1f, RZ ;  /* 0x0000001f03037819 */ /* 0x000fc800000006ff */
[----:B--2--5:R-:W2:Y:S02]  /*cc40*/  SYNCS.PHASECHK.TRANS64.TRYWAIT P0, [R16+URZ+0x380c8], R3 ;  /* 0x0380c803100075a7 */ /* 0x024ea400080011ff */
[----:B--2---:R-:W-:Y:S05]  /*cc50*/  @!P0 BRA `(.L_x_155) ;  /* 0x000001a0005c8947 */ /* 0x004fea0003800000 */
.L_x_452:
[----:B------:R-:W-:Y:S05]  /*cc60*/  @!P6 BRA `(.L_x_156) ;  /* 0x000000000094e947 */ /* 0x000fea0003800000 */
[----:B------:R-:W3:Y:S01]  /*cc70*/  LDCU UR4, c[0x0][0x380] ;  /* 0x00007000ff0477ac */ /* 0x000ee20008000800 */
[----:B------:R-:W-:Y:S01]  /*cc80*/  IMAD.U32 R4, RZ, RZ, UR37 ;  /* 0x00000025ff047e24 */ /* 0x000fe2000f8e00ff */
[----:B------:R-:W-:Y:S04]  /*cc90*/  BSSY.RECONVERGENT B0, `(.L_x_156) ;  /* 0x0000022000007945 */ /* 0x000fe80003800200 */
[----:B------:R-:W-:-:S04]  /*cca0*/  IADD3 R17, PT, PT, R4, 0x80, R17 ;  /* 0x0000008004117810 */ /* 0x000fc80007ffe011 */
[----:B---3--:R-:W-:-:S13]  /*ccb0*/  ISETP.GE.AND P0, PT, R17, UR4, PT ;  /* 0x0000000411007c0c */ /* 0x008fda000bf06270 */
[----:B------:R-:W-:Y:S05]  /*ccc0*/  @P0 BRA `(.L_x_157) ;  /* 0x0000000000780947 */ /* 0x000fea0003800000 */
[----:B------:R-:W3:Y:S01]  /*ccd0*/  LDCU UR4, c[0x0][0x38c] ;  /* 0x00007180ff0477ac */ /* 0x000ee20008000800 */
[----:B------:R-:W-:Y:S01]  /*cce0*/  MOV R4, RZ ;  /* 0x000000ff00047202 */ /* 0x000fe20000000f00 */
[----:B------:R-:W4:Y:S01]  /*ccf0*/  LDCU UR5, c[0x0][0x890] ;  /* 0x00011200ff0577ac */ /* 0x000f220008000800 */
[----:B------:R-:W5:Y:S01]  /*cd00*/  LDCU.64 UR6, c[0x0][0x888] ;  /* 0x00011100ff0677ac */ /* 0x000f620008000a00 */
[----:B---3--:R-:W3:Y:S01]  /*cd10*/  I2F.U32.RP R7, UR4 ;  /* 0x0000000400077d06 */ /* 0x008ee20008209000 */
[----:B------:R-:W-:Y:S01]  /*cd20*/  ISETP.NE.U32.AND P0, PT, RZ, UR4, PT ;  /* 0x00000004ff007c0c */ /* 0x000fe2000bf05070 */
[----:B----4-:R-:W-:-:S06]  /*cd30*/  IMAD R0, R0, UR5, R17 ;  /* 0x0000000500007c24 */ /* 0x010fcc000f8e0211 */
[----:B---3--:R-:W3:Y:S02]  /*cd40*/  MUFU.RCP R6, R7 ;  /* 0x0000000700067308 */ /* 0x008ee40000001000 */
[----:B---3--:R-:W-:-:S06]  /*cd50*/  IADD3 R6, PT, PT, R6, 0xffffffe, RZ ;  /* 0x0ffffffe06067810 */ /* 0x008fcc0007ffe0ff */
[----:B------:R-:W2:Y:S02]  /*cd60*/  F2I.FTZ.U32.TRUNC.NTZ R5, R6 ;  /* 0x0000000600057305 */ /* 0x000ea4000021f000 */
[----:B--2---:R-:W-:-:S05]  /*cd70*/  IADD3 R3, PT, PT, RZ, -R5, RZ ;  /* 0x80000005ff037210 */ /* 0x004fca0007ffe0ff */
[----:B------:R-:W-:-:S04]  /*cd80*/  IMAD R3, R3, UR4, RZ ;  /* 0x0000000403037c24 */ /* 0x000fc8000f8e02ff */
[----:B------:R-:W-:-:S06]  /*cd90*/  IMAD.HI.U32 R3, R5, R3, R4 ;  /* 0x0000000305037227 */ /* 0x000fcc00078e0004 */
[----:B------:R-:W-:-:S04]  /*cda0*/  IMAD.HI.U32 R3, R3, R2, RZ ;  /* 0x0000000203037227 */ /* 0x000fc800078e00ff */
[----:B------:R-:W-:-:S04]  /*cdb0*/  IMAD.MOV R5, RZ, RZ, -R3 ;  /* 0x000000ffff057224 */ /* 0x000fc800078e0a03 */
[----:B------:R-:W-:-:S05]  /*cdc0*/  IMAD R4, R5, UR4, R2 ;  /* 0x0000000405047c24 */ /* 0x000fca000f8e0202 */
[----:B------:R-:W-:-:S13]  /*cdd0*/  ISETP.GE.U32.AND P2, PT, R4, UR4, PT ;  /* 0x0000000404007c0c */ /* 0x000fda000bf46070 */
[----:B------:R-:W-:Y:S02]  /*cde0*/  @P2 IADD3 R4, PT, PT, R4, -UR4, RZ ;  /* 0x8000000404042c10 */ /* 0x000fe4000fffe0ff */
[----:B------:R-:W-:Y:S02]  /*cdf0*/  @P2 IADD3 R3, PT, PT, R3, 0x1, RZ ;  /* 0x0000000103032810 */ /* 0x000fe40007ffe0ff */
[----:B------:R-:W-:Y:S02]  /*ce00*/  ISETP.GE.U32.AND P1, PT, R4, UR4, PT ;  /* 0x0000000404007c0c */ /* 0x000fe4000bf26070 */
[----:B------:R-:W2:Y:S11]  /*ce10*/  LDC.64 R4, c[0x0][0x880] ;  /* 0x00022000ff047b82 */ /* 0x000eb60000000a00 */
[----:B------:R-:W-:Y:S01]  /*ce20*/  @P1 VIADD R3, R3, 0x1 ;  /* 0x0000000103031836 */ /* 0x000fe20000000000 */
[----:B------:R-:W-:-:S04]  /*ce30*/  @!P0 LOP3.LUT R3, RZ, UR4, RZ, 0x33, !PT ;  /* 0x00000004ff038c12 */ /* 0x000fc8000f8e33ff */
[C---:B------:R-:W-:Y:S01]  /*ce40*/  IADD3 R7, PT, PT, -R3.reuse, RZ, RZ ;  /* 0x000000ff03077210 */ /* 0x040fe20007ffe1ff */
[----:B-----5:R-:W-:-:S04]  /*ce50*/  IMAD R0, R3, UR7, R0 ;  /* 0x0000000703007c24 */ /* 0x020fc8000f8e0200 */
[----:B------:R-:W-:-:S04]  /*ce60*/  IMAD R7, R7, UR4, R2 ;  /* 0x0000000407077c24 */ /* 0x000fc8000f8e0202 */
[----:B------:R-:W-:Y:S01]  /*ce70*/  IMAD R7, R7, UR6, R0 ;  /* 0x0000000607077c24 */ /* 0x000fe2000f8e0200 */
[----:B------:R-:W-:-:S03]  /*ce80*/  MOV R0, 0xff800000 ;  /* 0xff80000000007802 */ /* 0x000fc60000000f00 */
[----:B--2---:R-:W-:-:S05]  /*ce90*/  IMAD.WIDE.U32 R4, R7, 0x4, R4 ;  /* 0x0000000407047825 */ /* 0x004fca00078e0004 */
[----:B------:R3:W-:Y:S02]  /*cea0*/  STG.E desc[UR46][R4.64], R0 ;  /* 0x0000000004007986 */ /* 0x0007e4000c10192e */
.L_x_157:
[----:B------:R-:W-:Y:S05]  /*ceb0*/  BSYNC.RECONVERGENT B0 ;  /* 0x0000000000007941 */ /* 0x000fea0003800200 */
.L_x_156:
[----:B------:R-:W-:Y:S01]  /*cec0*/  @!PT LDS RZ, [RZ] ;  /* 0x00000000fffff984 */ /* 0x000fe20000000800 */
[----:B------:R-:W-:Y:S01]  /*ced0*/  @!PT LDS RZ, [RZ] ;  /* 0x00000000fffff984 */ /* 0x000fe20000000800 */
[----:B------:R-:W-:Y:S01]  /*cee0*/  @!PT LDS RZ, [RZ] ;  /* 0x00000000fffff984 */ /* 0x000fe20000000800 */
[----:B------:R-:W-:Y:S01]  /*cef0*/  @!PT LDS RZ, [RZ] ;  /* 0x00000000fffff984 */ /* 0x000fe20000000800 */
[----:B------:R4:W-:Y:S06]  /*cf00*/  MEMBAR.ALL.CTA ;  /* 0x0000000000007992 */ /* 0x0009ec0000008000 */
[----:B----4-:R-:W4:Y:S01]  /*cf10*/  FENCE.VIEW.ASYNC.S ;  /* 0x00000000000073c6 */ /* 0x010f220000000000 */
[----:B------:R-:W-:-:S09]  /*cf20*/  UISETP.NE.AND UP0, UPT, UR42, URZ, UPT ;  /* 0x000000ff2a00728c */ /* 0x000fd2000bf05270 */
[----:B------:R-:W-:Y:S05]  /*cf30*/  BRA.U UP0, `(.L_x_158) ;  /* 0x0000000100047547 */ /* 0x000fea000b800000 */
[----:B------:R-:W-:Y:S05]  /*cf40*/  BPT.TRAP 0x1 ;  /* 0x000000040000795c */ /* 0x000fea0000300000 */
.L_x_158:
[----:B----4-:R-:W-:Y:S01]  /*cf50*/  SYNCS.ARRIVE.TRANS64.A1T0 RZ, [R16+URZ+0x380b8], RZ ;  /* 0x0380b8ff10ff79a7 */ /* 0x010fe200081000ff */
[----:B------:R-:W-:Y:S05]  /*cf60*/  EXIT ;  /* 0x000000000000794d */ /* 0x000fea0003800000 */
.L_x_87:
[----:B------:R-:W-:Y:S01]  /*cf70*/  UIADD3 UR5, UPT, UPT, UR4, 0x3f, URZ ;  /* 0x0000003f04057890 */ /* 0x000fe2000fffe0ff */
[----:B------:R-:W-:Y:S01]  /*cf80*/  SHF.L.U32 R22, R2, 0x10, RZ ;  /* 0x0000001002167819 */ /* 0x000fe200000006ff */
[----:B------:R-:W-:Y:S02]  /*cf90*/  UISETP.NE.AND UP1, UPT, UR43, URZ, UPT ;  /* 0x000000ff2b00728c */ /* 0x000fe4000bf25270 */
[----:B------:R-:W-:Y:S01]  /*cfa0*/  USHF.R.S32.HI UR4, URZ, 0x1f, UR5 ;  /* 0x0000001fff047899 */ /* 0x000fe20008011405 */
[----:B------:R-:W-:Y:S01]  /*cfb0*/  LOP3.LUT R22, R22, 0x600000, RZ, 0xc0, !PT ;  /* 0x0060000016167812 */ /* 0x000fe200078ec0ff */
[----:B------:R-:W-:Y:S02]  /*cfc0*/  ULEA UR6, UR36, 0x4, 0x2 ;  /* 0x0000000424067891 */ /* 0x000fe4000f8e10ff */
[----:B------:R-:W-:Y:S02]  /*cfd0*/  ULEA.HI UR4, UR4, UR5, URZ, 0x6 ;  /* 0x0000000504047291 */ /* 0x000fe4000f8f30ff */
[----:B------:R-:W-:-:S02]  /*cfe0*/  ULOP3.LUT UR5, UR6, 0x3fffffc, URZ, 0xc0, !UPT ;  /* 0x03fffffc06057892 */ /* 0x000fc4000f8ec0ff */
[----:B------:R-:W-:-:S04]  /*cff0*/  USHF.R.S32.HI UR4, URZ, 0x6, UR4 ;  /* 0x00000006ff047899 */ /* 0x000fc80008011404 */
[----:B------:R-:W-:-:S04]  /*d000*/  UISETP.LT.AND UP0, UPT, UR4, UR5, UPT ;  /* 0x000000050400728c */ /* 0x000fc8000bf01270 */
[----:B------:R-:W-:Y:S01]  /*d010*/  USEL UR40, UR4, UR5, UP0 ;  /* 0x0000000504287287 */ /* 0x000fe20008000000 */
[----:B------:R-:W-:Y:S11]  /*d020*/  BRA.U !UP1, `(.L_x_159) ;  /* 0x0000000109047547 */ /* 0x000ff6000b800000 */
[----:B------:R-:W-:Y:S05]  /*d030*/  BPT.TRAP 0x1 ;  /* 0x000000040000795c */ /* 0x000fea0000300000 */
.L_x_159:
[----:B------:R-:W1:Y:S01]  /*d040*/  S2UR UR49, SR_CgaCtaId ;  /* 0x00000000003179c3 */ /* 0x000e620000008800 */
[----:B------:R-:W-:Y:S01]  /*d050*/  UMOV UR36, 0x400 ;  /* 0x0000040000247882 */ /* 0x000fe20000000000 */
[----:B------:R-:W-:Y:S01]  /*d060*/  SHF.L.U32 R3, RZ, 0x1f, RZ ;  /* 0x0000001fff037819 */ /* 0x000fe200000006ff */
[----:B-1----:R-:W-:-:S09]  /*d070*/  ULEA UR36, UR49, UR36, 0x18 ;  /* 0x0000002431247291 */ /* 0x002fd2000f8ec0ff */
[----:B------:R-:W1:Y:S02]  /*d080*/  SYNCS.PHASECHK.TRANS64.TRYWAIT P0, [UR36+0x38070], R3 ;  /* 0x03807003ff0075a7 */ /* 0x000e640008001124 */
[----:B-1----:R-:W-:Y:S05]  /*d090*/  @!P0 BRA `(.L_x_160) ;  /* 0x0000019c00608947 */ /* 0x002fea0003800000 */
.L_x_453:
[----:B------:R-:W-:-:S09]  /*d0a0*/  UISETP.NE.AND UP0, UPT, UR43, URZ, UPT ;  /* 0x000000ff2b00728c */ /* 0x000fd2000bf05270 */
[----:B------:R-:W-:Y:S05]  /*d0b0*/  BRA.U !UP0, `(.L_x_161) ;  /* 0x0000000108047547 */ /* 0x000fea000b800000 */
[----:B------:R-:W-:Y:S05]  /*d0c0*/  BPT.TRAP 0x1 ;  /* 0x000000040000795c */ /* 0x000fea0000300000 */
.L_x_161:
[----:B------:R-:W-:Y:S02]  /*d0d0*/  UIADD3 UR48, UPT, UPT, UR36, 0x38078, URZ ;  /* 0x0003807824307890 */ /* 0x000fe4000fffe0ff */
[----:B------:R-:W-:Y:S02]  /*d0e0*/  UISETP.NE.AND UP0, UPT, UR45, URZ, UPT ;  /* 0x000000ff2d00728c */ /* 0x000fe4000bf05270 */
[----:B------:R-:W-:-:S09]  /*d0f0*/  UPRMT UR5, UR49, 0x654, UR48 ;  /* 0x0000065431057896 */ /* 0x000fd20008000030 */
[----:B------:R-:W-:Y:S01]  /*d100*/  SYNCS.ARRIVE.TRANS64.RED.A1T0 RZ, [UR5], RZ ;  /* 0x000000ffffff79a7 */ /* 0x000fe20008100405 */
[----:B------:R-:W-:Y:S05]  /*d110*/  BRA.U !UP0, `(.L_x_162) ;  /* 0x0000000108047547 */ /* 0x000fea000b800000 */
[----:B------:R-:W-:Y:S05]  /*d120*/  BPT.TRAP 0x1 ;  /* 0x000000040000795c */ /* 0x000fea0000300000 */
.L_x_162:
[----:B------:R-:W2:Y:S01]  /*d130*/  SYNCS.PHASECHK.TRANS64.TRYWAIT P0, [UR36+0x38080], R3 ;  /* 0x03808003ff0075a7 */ /* 0x000ea20008001124 */
[----:B------:R-:W-:Y:S01]  /*d140*/  UMOV UR38, URZ ;  /* 0x000000ff00267c82 */ /* 0x000fe20008000000 */
[----:B--2---:R-:W-:Y:S05]  /*d150*/  @!P0 BRA `(.L_x_163) ;  /* 0x0000019c00488947 */ /* 0x004fea0003800000 */
.L_x_454:
[----:B------:R-:W-:Y:S01]  /*d160*/  UISETP.GE.AND UP0, UPT, UR40, 0x2, UPT ;  /* 0x000000022800788c */ /* 0x000fe2000bf06270 */
[----:B------:R-:W-:Y:S01]  /*d170*/  UMOV UR44, 0x1 ;  /* 0x00000001002c7882 */ /* 0x000fe20000000000 */
[----:B------:R-:W-:-:S07]  /*d180*/  UMOV UR39, 0x1 ;  /* 0x0000000100277882 */ /* 0x000fce0000000000 */
[----:B------:R-:W-:Y:S05]  /*d190*/  BRA.U !UP0, `(.L_x_164) ;  /* 0x0000006508787547 */ /* 0x000fea000b800000 */
[C---:B------:R-:W-:Y:S01]  /*d1a0*/  VIADD R73, R22.reuse, 0x180 ;  /* 0x0000018016497836 */ /* 0x040fe20000000000 */
[C---:B------:R-:W-:Y:S01]  /*d1b0*/  IADD3 R62, PT, PT, R22.reuse, 0x1c0, RZ ;  /* 0x000001c0163e7810 */ /* 0x040fe20007ffe0ff */
[C---:B------:R-:W-:Y:S01]  /*d1c0*/  VIADD R64, R22.reuse, 0x1a0 ;  /* 0x000001a016407836 */ /* 0x040fe20000000000 */
[C---:B------:R-:W-:Y:S01]  /*d1d0*/  IADD3 R59, PT, PT, R22.reuse, 0x1f0, RZ ;  /* 0x000001f0163b7810 */ /* 0x040fe20007ffe0ff */
[----:B------:R-:W-:Y:S01]  /*d1e0*/  VIADD R61, R22, 0x1d0 ;  /* 0x000001d0163d7836 */ /* 0x000fe20000000000 */
[----:B------:R-:W-:Y:S01]  /*d1f0*/  LOP3.LUT R74, R74, 0x3, RZ, 0xc0, !PT ;  /* 0x000000034a4a7812 */ /* 0x000fe200078ec0ff */
[C---:B------:R-:W-:Y:S01]  /*d200*/  VIADD R60, R22.reuse, 0x1e0 ;  /* 0x000001e0163c7836 */ /* 0x040fe20000000000 */
[C---:B------:R-:W-:Y:S01]  /*d210*/  IADD3 R71, PT, PT, R22.reuse, 0x120, RZ ;  /* 0x0000012016477810 */ /* 0x040fe20007ffe0ff */
        /* <DEDUP_REMOVED lines=15> */
[----:B------:R-:W-:Y:S01]  /*d310*/  SHF.R.U32.HI R73, RZ, 0x15, R73 ;  /* 0x00000015ff497819 */ /* 0x000fe20000011649 */
[C---:B------:R-:W-:Y:S01]  /*d320*/  VIADD R19, R22.reuse, 0x240 ;  /* 0x0000024016137836 */ /* 0x040fe20000000000 */
[----:B------:R-:W-:Y:S01]  /*d330*/  SHF.R.U32.HI R64, RZ, 0x15, R64 ;  /* 0x00000015ff407819 */ /* 0x000fe20000011640 */
[----:B------:R-:W-:Y:S01]  /*d340*/  VIADD R17, R22, 0x260 ;  /* 0x0000026016117836 */ /* 0x000fe20000000000 */
[----:B------:R-:W-:Y:S01]  /*d350*/  SHF.R.U32.HI R62, RZ, 0x15, R62 ;  /* 0x00000015ff3e7819 */ /* 0x000fe2000001163e */
[----:B------:R-:W-:Y:S01]  /*d360*/  UMOV UR38, URZ ;  /* 0x000000ff00267c82 */ /* 0x000fe20008000000 */
[----:B------:R-:W-:Y:S01]  /*d370*/  SHF.R.U32.HI R61, RZ, 0x15, R61 ;  /* 0x00000015ff3d7819 */ /* 0x000fe2000001163d */
[----:B------:R-:W-:Y:S01]  /*d380*/  UMOV UR39, 0x1 ;  /* 0x0000000100277882 */ /* 0x000fe20000000000 */
[----:B------:R-:W-:Y:S01]  /*d390*/  SHF.R.U32.HI R60, RZ, 0x15, R60 ;  /* 0x00000015ff3c7819 */ /* 0x000fe2000001163c */
[----:B------:R-:W-:Y:S01]  /*d3a0*/  UMOV UR37, URZ ;  /* 0x000000ff00257c82 */ /* 0x000fe20008000000 */
[----:B------:R-:W-:-:S07]  /*d3b0*/  SHF.R.U32.HI R59, RZ, 0x15, R59 ;  /* 0x00000015ff3b7819 */ /* 0x000fce000001163b */
.L_x_244:
[----:B------:R-:W-:Y:S01]  /*d3c0*/  UISETP.NE.AND UP0, UPT, UR43, URZ, UPT ;  /* 0x000000ff2b00728c */ /* 0x000fe2000bf05270 */
[----:B------:R-:W-:Y:S01]  /*d3d0*/  UMOV UR4, UR40 ;  /* 0x0000002800047c82 */ /* 0x000fe20008000000 */
[----:B------:R-:W-:Y:S02]  /*d3e0*/  UIADD3 UR40, UPT, UPT, UR40, -0x1, URZ ;  /* 0xffffffff28287890 */ /* 0x000fe4000fffe0ff */
[----:B------:R-:W-:Y:S01]  /*d3f0*/  UISETP.GT.U32.AND UP1, UPT, UR4, 0x2, UPT ;  /* 0x000000020400788c */ /* 0x000fe2000bf24070 */
[----:B------:R-:W-:-:S03]  /*d400*/  UMOV UR44, UR37 ;  /* 0x00000025002c7c82 */ /* 0x000fc60008000000 */
[----:B------:R-:W-:Y:S01]  /*d410*/  UP2UR UR41, UPR, URZ, 0x2 ;  /* 0x00000002ff297883 */ /* 0x000fe20008000000 */
[----:B--234-:R-:W-:Y:S11]  /*d420*/  BRA.U !UP0, `(.L_x_165) ;  /* 0x0000000108047547 */ /* 0x01cff6000b800000 */
[----:B------:R-:W-:Y:S05]  /*d430*/  BPT.TRAP 0x1 ;  /* 0x000000040000795c */ /* 0x000fea0000300000 */
.L_x_165:
[----:B-1----:R-:W-:-:S04]  /*d440*/  MOV R3, UR39 ;  /* 0x0000002700037c02 */ /* 0x002fc80008000f00 */
[----:B------:R-:W-:-:S04]  /*d450*/  SHF.L.U32 R3, R3, 0x1f, RZ ;  /* 0x0000001f03037819 */ /* 0x000fc800000006ff */
[----:B------:R-:W1:Y:S02]  /*d460*/  SYNCS.PHASECHK.TRANS64.TRYWAIT P0, [UR36+0x38070], R3 ;  /* 0x03807003ff0075a7 */ /* 0x000e640008001124 */
[----:B-1----:R-:W-:Y:S05]  /*d470*/  @!P0 BRA `(.L_x_166) ;  /* 0x0000019800988947 */ /* 0x002fea0003800000 */
.L_x_455:
[----:B------:R-:W-:Y:S01]  /*d480*/  R2UR UR4, R22 ;  /* 0x00000000160472ca */ /* 0x000fe200000e0000 */
[----:B------:R-:W-:Y:S01]  /*d490*/  UISETP.NE.AND UP0, UPT, UR42, URZ, UPT ;  /* 0x000000ff2a00728c */ /* 0x000fe2000bf05270 */
[----:B------:R-:W-:Y:S01]  /*d4a0*/  PLOP3.LUT P0, PT, PT, PT, PT, 0x80, 0x8 ;  /* 0x000000000008781c */ /* 0x000fe20003f0f070 */
[----:B------:R-:W-:-:S10]  /*d4b0*/  IMAD.MOV.U32 R76, RZ, RZ, 0x3f800000 ;  /* 0x3f800000ff4c7424 */ /* 0x000fd400078e00ff */
[----:B------:R-:W2:Y:S02]  /*d4c0*/  LDTM.x2 R4, tmem[UR4] ;  /* 0x00000004000479ee */ /* 0x000ea400080c0000 */
[----:B--2---:R-:W-:-:S13]  /*d4d0*/  FSETP.NEU.AND P2, PT, R4, R5, PT ;  /* 0x000000050400720b */ /* 0x004fda0003f4d000 */
[----:B-1----:R-:W1:Y:S01]  /*d4e0*/  @P2 LDC R0, c[0x0][0x704] ;  /* 0x0001c100ff002b82 */ /* 0x002e620000000800 */
[----:B------:R-:W-:-:S04]  /*d4f0*/  @P2 FADD R5, R4, -R5 ;  /* 0x8000000504052221 */ /* 0x000fc80000000000 */
[----:B-1----:R-:W-:-:S05]  /*d500*/  @P2 FMUL R5, R5, R0 ;  /* 0x0000000005052220 */ /* 0x002fca0000400000 */
[----:B------:R-:W-:-:S04]  /*d510*/  @P2 FSETP.GEU.AND P1, PT, R5, -126, PT ;  /* 0xc2fc00000500280b */ /* 0x000fc80003f2e000 */
[----:B------:R-:W-:-:S13]  /*d520*/  @P2 PLOP3.LUT P0, PT, P1, PT, PT, 0x80, 0x8 ;  /* 0x000000000008281c */ /* 0x000fda0000f0f070 */
[----:B------:R-:W-:-:S04]  /*d530*/  @!P0 FMUL R5, R5, 0.5 ;  /* 0x3f00000005058820 */ /* 0x000fc80000400000 */
[----:B------:R-:W1:Y:S02]  /*d540*/  @P2 MUFU.EX2 R0, R5 ;  /* 0x0000000500002308 */ /* 0x000e640000000800 */
[----:B-1----:R-:W-:-:S05]  /*d550*/  @!P0 FMUL R0, R0, R0 ;  /* 0x0000000000008220 */ /* 0x002fca0000400000 */
[----:B------:R-:W-:Y:S01]  /*d560*/  @P2 MOV R76, R0 ;  /* 0x00000000004c2202 */ /* 0x000fe20000000f00 */
[----:B------:R-:W-:Y:S06]  /*d570*/  BRA.U UP0, `(.L_x_167) ;  /* 0x0000000100047547 */ /* 0x000fec000b800000 */
[----:B------:R-:W-:Y:S05]  /*d580*/  BPT.TRAP 0x1 ;  /* 0x000000040000795c */ /* 0x000fea0000300000 */
.L_x_167:
[----:B------:R-:W-:Y:S01]  /*d590*/  IMAD.U32 R3, RZ, RZ, UR38 ;  /* 0x00000026ff037e24 */ /* 0x000fe2000f8e00ff */
[----:B------:R-:W-:-:S04]  /*d5a0*/  FSETP.NEU.AND P1, PT, R76, 1, PT ;  /* 0x3f8000004c00780b */ /* 0x000fc80003f2d000 */
[----:B------:R-:W-:-:S04]  /*d5b0*/  SHF.L.U32 R3, R3, 0x1f, RZ ;  /* 0x0000001f03037819 */ /* 0x000fc800000006ff */
[----:B------:R-:W1:Y:S02]  /*d5c0*/  SYNCS.PHASECHK.TRANS64.TRYWAIT P0, [UR36+0x38090], R3 ;  /* 0x03809003ff0075a7 */ /* 0x000e640008001124 */
[----:B-1----:R-:W-:Y:S05]  /*d5d0*/  @!P0 BRA `(.L_x_168) ;  /* 0x0000019800588947 */ /* 0x002fea0003800000 */
.L_x_456:
[----:B------:R-:W-:-:S13]  /*d5e0*/  VOTE.ANY P1, P1 ;  /* 0x0000000000ff7806 */ /* 0x000fda0000820100 */
[----:B------:R-:W-:Y:S05]  /*d5f0*/  @!P1 BRA `(.L_x_169) ;  /* 0x0000002c00889947 */ /* 0x000fea0003800000 */
[----:B------:R-:W-:-:S04]  /*d600*/  SHF.R.U32.HI R77, RZ, 0x15, R75 ;  /* 0x00000015ff4d7819 */ /* 0x000fc8000001164b */
[----:B------:R-:W-:-:S13]  /*d610*/  ISETP.NE.AND P0, PT, R74, R77, PT ;  /* 0x0000004d4a00720c */ /* 0x000fda0003f05270 */
[----:B------:R-:W-:Y:S05]  /*d620*/  @!P0 BRA `(.L_x_170) ;  /* 0x0000000000408947 */ /* 0x000fea0003800000 */
[----:B------:R-:W-:Y:S01]  /*d630*/  MOV R14, 0x8 ;  /* 0x00000008000e7802 */ /* 0x000fe20000000f00 */
[----:B------:R-:W2:Y:S01]  /*d640*/  LDCU.64 UR8, c[0x4][0xb0] ;  /* 0x01001600ff0877ac */ /* 0x000ea20008000a00 */
[----:B------:R-:W-:Y:S02]  /*d650*/  HFMA2 R12, -RZ, RZ, 0, 5.9604644775390625e-08 ;  /* 0x00000001ff0c7431 */ /* 0x000fe400000001ff */
[----:B------:R-:W-:Y:S01]  /*d660*/  IMAD.MOV.U32 R8, RZ, RZ, 0x192 ;  /* 0x00000192ff087424 */ /* 0x000fe200078e00ff */
[----:B------:R-:W3:Y:S01]  /*d670*/  LDCU.64 UR6, c[0x4][0xb8] ;  /* 0x01001700ff0677ac */ /* 0x000ee20008000a00 */
[----:B------:R-:W4:Y:S01]  /*d680*/  LDC.64 R14, c[0x4][R14] ;  /* 0x010000000e0e7b82 */ /* 0x000f220000000a00 */
[----:B------:R-:W-:Y:S01]  /*d690*/  IMAD.MOV.U32 R13, RZ, RZ, RZ ;  /* 0x000000ffff0d7224 */ /* 0x000fe200078e00ff */
[----:B------:R-:W5:Y:S01]  /*d6a0*/  LDCU.64 UR4, c[0x4][0x30] ;  /* 0x01000600ff0477ac */ /* 0x000f620008000a00 */
[----:B--2---:R-:W-:Y:S01]  /*d6b0*/  IMAD.U32 R4, RZ, RZ, UR8 ;  /* 0x00000008ff047e24 */ /* 0x004fe2000f8e00ff */
[----:B------:R-:W-:Y:S01]  /*d6c0*/  MOV R5, UR9 ;  /* 0x0000000900057c02 */ /* 0x000fe20008000f00 */
[----:B---3--:R-:W-:Y:S01]  /*d6d0*/  IMAD.U32 R6, RZ, RZ, UR6 ;  /* 0x00000006ff067e24 */ /* 0x008fe2000f8e00ff */
[----:B------:R-:W-:Y:S01]  /*d6e0*/  MOV R7, UR7 ;  /* 0x0000000700077c02 */ /* 0x000fe20008000f00 */
[----:B-----5:R-:W-:Y:S01]  /*d6f0*/  IMAD.U32 R10, RZ, RZ, UR4 ;  /* 0x00000004ff0a7e24 */ /* 0x020fe2000f8e00ff */
[----:B------:R-:W-:-:S02]  /*d700*/  MOV R11, UR5 ;  /* 0x00000005000b7c02 */ /* 0x000fc40008000f00 */
[----:B------:R-:W-:-:S07]  /*d710*/  LEPC R20, `(.L_x_170) ;  /* 0x000000001014794e */ /* 0x000fce0000000000 */
[----:B-1--4-:R-:W-:Y:S05]  /*d720*/  CALL.ABS.NOINC R14 ;  /* 0x000000000e007343 */ /* 0x012fea0003c00000 */
.L_x_170:
[----:B------:R-:W-:Y:S01]  /*d730*/  SHF.R.U32.HI R79, RZ, 0x15, R72 ;  /* 0x00000015ff4f7819 */ /* 0x000fe20000011648 */
[----:B------:R-:W-:Y:S05]  /*d740*/  WARPSYNC.ALL ;  /* 0x0000000000007948 */ /* 0x000fea0003800000 */
[----:B------:R-:W-:Y:S02]  /*d750*/  R2UR UR4, R22 ;  /* 0x00000000160472ca */ /* 0x000fe400000e0000 */
[----:B------:R-:W-:-:S11]  /*d760*/  ISETP.NE.AND P0, PT, R74, R79, PT ;  /* 0x0000004f4a00720c */ /* 0x000fd60003f05270 */
[----:B------:R-:W2:Y:S02]  /*d770*/  LDTM.x16 R40, tmem[UR4+0x100] ;  /* 0x00010004002879ee */ /* 0x000ea40008240000 */
[----:B--2---:R-:W-:Y:S05]  /*d780*/  @!P0 BRA `(.L_x_171) ;  /* 0x0000000000408947 */ /* 0x004fea0003800000 */
        /* <DEDUP_REMOVED lines=16> */
.L_x_171:
[----:B------:R-:W-:Y:S05]  /*d890*/  WARPSYNC.ALL ;  /* 0x0000000000007948 */ /* 0x000fea0003800000 */
[----:B------:R-:W-:Y:S02]  /*d8a0*/  R2UR UR4, R22 ;  /* 0x00000000160472ca */ /* 0x000fe400000e0000 */
[----:B------:R-:W-:Y:S02]  /*d8b0*/  ISETP.NE.AND P0, PT, R74, R77, PT ;  /* 0x0000004d4a00720c */ /* 0x000fe40003f05270 */
[----:B------:R-:W-:-:S09]  /*d8c0*/  FSETP.NEU.AND P1, PT, R76, 1, PT ;  /* 0x3f8000004c00780b */ /* 0x000fd20003f2d000 */
[----:B------:R-:W2:Y:S04]  /*d8d0*/  LDTM.x16 R24, tmem[UR4+0x110] ;  /* 0x00011004001879ee */ /* 0x000ea80008240000 */
[C---:B------:R-:W-:Y:S02]  /*d8e0*/  @P1 FMUL2 R40, R76.reuse.F32, R40.F32x2.HI_LO ;  /* 0x000000284c28124a */ /* 0x040fe40000040000 */
[C---:B------:R-:W-:Y:S02]  /*d8f0*/  @P1 FMUL2 R42, R76.reuse.F32, R42.F32x2.HI_LO ;  /* 0x0000002a4c2a124a */ /* 0x040fe40000040000 */
[C---:B------:R-:W-:Y:S02]  /*d900*/  @P1 FMUL2 R44, R76.reuse.F32, R44.F32x2.HI_LO ;  /* 0x0000002c4c2c124a */ /* 0x040fe40000040000 */
[----:B------:R-:W-:-:S02]  /*d910*/  @P1 FMUL2 R46, R76.F32, R46.F32x2.HI_LO ;  /* 0x0000002e4c2e124a */ /* 0x000fc40000040000 */
[C---:B------:R-:W-:Y:S02]  /*d920*/  @P1 FMUL2 R48, R76.reuse.F32, R48.F32x2.HI_LO ;  /* 0x000000304c30124a */ /* 0x040fe40000040000 */
[C---:B------:R-:W-:Y:S02]  /*d930*/  @P1 FMUL2 R50, R76.reuse.F32, R50.F32x2.HI_LO ;  /* 0x000000324c32124a */ /* 0x040fe40000040000 */
[C---:B------:R-:W-:Y:S02]  /*d940*/  @P1 FMUL2 R52, R76.reuse.F32, R52.F32x2.HI_LO ;  /* 0x000000344c34124a */ /* 0x040fe40000040000 */
[----:B------:R-:W-:Y:S01]  /*d950*/  @P1 FMUL2 R54, R76.F32, R54.F32x2.HI_LO ;  /* 0x000000364c36124a */ /* 0x000fe20000040000 */
[----:B--2---:R-:W-:Y:S06]  /*d960*/  @!P0 BRA `(.L_x_172) ;  /* 0x0000000000408947 */ /* 0x004fec0003800000 */
        /* <DEDUP_REMOVED lines=16> */
.L_x_172:
[----:B------:R-:W-:Y:S01]  /*da70*/  SHF.R.U32.HI R77, RZ, 0x15, R71 ;  /* 0x00000015ff4d7819 */ /* 0x000fe20000011647 */
[----:B------:R-:W-:Y:S05]  /*da80*/  WARPSYNC.ALL ;  /* 0x0000000000007948 */ /* 0x000fea0003800000 */
[----:B------:R-:W-:Y:S02]  /*da90*/  R2UR UR4, R22 ;  /* 0x00000000160472ca */ /* 0x000fe400000e0000 */
[----:B------:R-:W-:-:S11]  /*daa0*/  ISETP.NE.AND P0, PT, R74, R77, PT ;  /* 0x0000004d4a00720c */ /* 0x000fd60003f05270 */
[----:B------:R2:W-:Y:S02]  /*dab0*/  STTM.x16 tmem[UR4+0x100], R40 ;  /* 0x00010028000079ed */ /* 0x0005e40008240004 */
[----:B------:R-:W-:Y:S05]  /*dac0*/  @!P0 BRA `(.L_x_173) ;  /* 0x0000000000408947 */ /* 0x000fea0003800000 */
[----:B------:R-:W-:Y:S01]  /*dad0*/  MOV R14, 0x8 ;  /* 0x00000008000e7802 */ /* 0x000fe20000000f00 */
[----:B------:R-:W3:Y:S01]  /*dae0*/  LDCU.64 UR8, c[0x4][0xb0] ;  /* 0x01001600ff0877ac */ /* 0x000ee20008000a00 */
[----:B------:R-:W-:Y:S02]  /*daf0*/  HFMA2 R12, -RZ, RZ, 0, 5.9604644775390625e-08 ;  /* 0x00000001ff0c7431 */ /* 0x000fe400000001ff */
[----:B------:R-:W-:Y:S01]  /*db00*/  IMAD.MOV.U32 R8, RZ, RZ, 0x192 ;  /* 0x00000192ff087424 */ /* 0x000fe200078e00ff */
[----:B------:R-:W4:Y:S01]  /*db10*/  LDCU.64 UR6, c[0x4][0xb8] ;  /* 0x01001700ff0677ac */ /* 0x000f220008000a00 */
[----:B------:R-:W1:Y:S01]  /*db20*/  LDC.64 R14, c[0x4][R14] ;  /* 0x010000000e0e7b82 */ /* 0x000e620000000a00 */
[----:B------:R-:W-:Y:S01]  /*db30*/  IMAD.MOV.U32 R13, RZ, RZ, RZ ;  /* 0x000000ffff0d7224 */ /* 0x000fe200078e00ff */
[----:B------:R-:W5:Y:S01]  /*db40*/  LDCU.64 UR4, c[0x4][0x30] ;  /* 0x01000600ff0477ac */ /* 0x000f620008000a00 */
[----:B---3--:R-:W-:Y:S01]  /*db50*/  IMAD.U32 R4, RZ, RZ, UR8 ;  /* 0x00000008ff047e24 */ /* 0x008fe2000f8e00ff */
[----:B------:R-:W-:Y:S01]  /*db60*/  MOV R5, UR9 ;  /* 0x0000000900057c02 */ /* 0x000fe20008000f00 */
[----:B----4-:R-:W-:Y:S01]  /*db70*/  IMAD.U32 R6, RZ, RZ, UR6 ;  /* 0x00000006ff067e24 */ /* 0x010fe2000f8e00ff */
[----:B------:R-:W-:Y:S01]  /*db80*/  MOV R7, UR7 ;  /* 0x0000000700077c02 */ /* 0x000fe20008000f00 */
[----:B-----5:R-:W-:Y:S01]  /*db90*/  IMAD.U32 R10, RZ, RZ, UR4 ;  /* 0x00000004ff0a7e24 */ /* 0x020fe2000f8e00ff */
[----:B------:R-:W-:-:S02]  /*dba0*/  MOV R11, UR5 ;  /* 0x00000005000b7c02 */ /* 0x000fc40008000f00 */
[----:B------:R-:W-:-:S07]  /*dbb0*/  LEPC R20, `(.L_x_173) ;  /* 0x000000001014794e */ /* 0x000fce0000000000 */
[----:B-12---:R-:W-:Y:S05]  /*dbc0*/  CALL.ABS.NOINC R14 ;  /* 0x000000000e007343 */ /* 0x006fea0003c00000 */
.L_x_173:
[----:B------:R-:W-:Y:S05]  /*dbd0*/  WARPSYNC.ALL ;  /* 0x0000000000007948 */ /* 0x000fea0003800000 */
[----:B------:R-:W-:Y:S02]  /*dbe0*/  R2UR UR4, R22 ;  /* 0x00000000160472ca */ /* 0x000fe400000e0000 */
[----:B------:R-:W-:Y:S02]  /*dbf0*/  ISETP.NE.AND P0, PT, R74, R79, PT ;  /* 0x0000004f4a00720c */ /* 0x000fe40003f05270 */
[----:B------:R-:W-:-:S09]  /*dc00*/  FSETP.NEU.AND P1, PT, R76, 1, PT ;  /* 0x3f8000004c00780b */ /* 0x000fd20003f2d000 */
[----:B--2---:R-:W2:Y:S04]  /*dc10*/  LDTM.x16 R40, tmem[UR4+0x120] ;  /* 0x00012004002879ee */ /* 0x004ea80008240000 */
        /* <DEDUP_REMOVED lines=25> */
.L_x_174:
        /* <DEDUP_REMOVED lines=22> */
.L_x_175:
        /* <DEDUP_REMOVED lines=30> */
.L_x_176:
        /* <DEDUP_REMOVED lines=22> */
.L_x_177:
        /* <DEDUP_REMOVED lines=30> */
.L_x_178:
        /* <DEDUP_REMOVED lines=22> */
.L_x_179:
        /* <DEDUP_REMOVED lines=30> */
.L_x_180:
        /* <DEDUP_REMOVED lines=22> */
.L_x_181:
        /* <DEDUP_REMOVED lines=30> */
.L_x_182:
        /* <DEDUP_REMOVED lines=22> */
.L_x_183:
        /* <DEDUP_REMOVED lines=30> */
.L_x_184:
        /* <DEDUP_REMOVED lines=21> */
.L_x_185:
[----:B------:R-:W-:Y:S01]  /*ef40*/  ISETP.NE.AND P0, PT, R74, R79, PT ;  /* 0x0000004f4a00720c */ /* 0x000fe20003f05270 */
[----:B------:R-:W-:Y:S05]  /*ef50*/  WARPSYNC.ALL ;  /* 0x0000000000007948 */ /* 0x000fea0003800000 */
[----:B------:R-:W-:-:S13]  /*ef60*/  FSETP.NEU.AND P1, PT, R76, 1, PT ;  /* 0x3f8000004c00780b */ /* 0x000fda0003f2d000 */
[C---:B------:R-:W-:Y:S02]  /*ef70*/  @P1 FMUL2 R24, R76.reuse.F32, R24.F32x2.HI_LO ;  /* 0x000000184c18124a */ /* 0x040fe40000040000 */
[C---:B------:R-:W-:Y:S02]  /*ef80*/  @P1 FMUL2 R26, R76.reuse.F32, R26.F32x2.HI_LO ;  /* 0x0000001a4c1a124a */ /* 0x040fe40000040000 */
[C---:B------:R-:W-:Y:S02]  /*ef90*/  @P1 FMUL2 R28, R76.reuse.F32, R28.F32x2.HI_LO ;  /* 0x0000001c4c1c124a */ /* 0x040fe40000040000 */
[C---:B------:R-:W-:Y:S02]  /*efa0*/  @P1 FMUL2 R30, R76.reuse.F32, R30.F32x2.HI_LO ;  /* 0x0000001e4c1e124a */ /* 0x040fe40000040000 */
[C---:B------:R-:W-:Y:S02]  /*efb0*/  @P1 FMUL2 R32, R76.reuse.F32, R32.F32x2.HI_LO ;  /* 0x000000204c20124a */ /* 0x040fe40000040000 */
[----:B------:R-:W-:-:S02]  /*efc0*/  @P1 FMUL2 R34, R76.F32, R34.F32x2.HI_LO ;  /* 0x000000224c22124a */ /* 0x000fc40000040000 */
[C---:B------:R-:W-:Y:S02]  /*efd0*/  @P1 FMUL2 R36, R76.reuse.F32, R36.F32x2.HI_LO ;  /* 0x000000244c24124a */ /* 0x040fe40000040000 */
[----:B------:R-:W-:Y:S01]  /*efe0*/  @P1 FMUL2 R38, R76.F32, R38.F32x2.HI_LO ;  /* 0x000000264c26124a */ /* 0x000fe20000040000 */
[----:B------:R-:W-:Y:S06]  /*eff0*/  @!P0 BRA `(.L_x_186) ;  /* 0x0000000000408947 */ /* 0x000fec0003800000 */
        /* <DEDUP_REMOVED lines=16> */
.L_x_186:
[----:B--2---:R-:W-:Y:S01]  /*f100*/  SHF.R.U32.HI R41, RZ, 0x15, R65 ;  /* 0x00000015ff297819 */ /* 0x004fe20000011641 */
        /* <DEDUP_REMOVED lines=21> */
.L_x_187:
[----:B------:R-:W-:Y:S01]  /*f260*/  ISETP.NE.AND P0, PT, R74, R73, PT ;  /* 0x000000494a00720c */ /* 0x000fe20003f05270 */
[----:B------:R-:W-:-:S12]  /*f270*/  WARPSYNC.ALL ;  /* 0x0000000000007948 */ /* 0x000fd80003800000 */
        /* <DEDUP_REMOVED lines=17> */
.L_x_188:
[----:B------:R-:W-:Y:S05]  /*f390*/  WARPSYNC.ALL ;  /* 0x0000000000007948 */ /* 0x000fea0003800000 */
[----:B------:R-:W-:Y:S02]  /*f3a0*/  R2UR UR4, R22 ;  /* 0x00000000160472ca */ /* 0x000fe400000e0000 */
[----:B------:R-:W-:-:S11]  /*f3b0*/  ISETP.NE.AND P0, PT, R74, R64, PT ;  /* 0x000000404a00720c */ /* 0x000fd60003f05270 */
[----:B------:R3:W-:Y:S02]  /*f3c0*/  STTM.x16 tmem[UR4+0x180], R0 ;  /* 0x00018000000079ed */ /* 0x0007e40008240004 */
[----:B------:R-:W-:Y:S05]  /*f3d0*/  @!P0 BRA `(.L_x_189) ;  /* 0x0000000000408947 */ /* 0x000fea0003800000 */
[----:B---3--:R-:W-:Y:S01]  /*f3e0*/  MOV R14, 0x8 ;  /* 0x00000008000e7802 */ /* 0x008fe20000000f00 */
        /* <DEDUP_REMOVED lines=15> */
.L_x_189:
[----:B------:R-:W-:Y:S01]  /*f4e0*/  ISETP.NE.AND P0, PT, R74, R41, PT ;  /* 0x000000294a00720c */ /* 0x000fe20003f05270 */
[----:B------:R-:W-:-:S12]  /*f4f0*/  WARPSYNC.ALL ;  /* 0x0000000000007948 */ /* 0x000fd80003800000 */
        /* <DEDUP_REMOVED lines=17> */
.L_x_190:
[----:B--2---:R-:W-:Y:S01]  /*f610*/  SHF.R.U32.HI R25, RZ, 0x15, R63 ;  /* 0x00000015ff197819 */ /* 0x004fe2000001163f */
[----:B------:R-:W-:Y:S05]  /*f620*/  WARPSYNC.ALL ;  /* 0x0000000000007948 */ /* 0x000fea0003800000 */
[----:B------:R-:W-:Y:S02]  /*f630*/  R2UR UR4, R22 ;  /* 0x00000000160472ca */ /* 0x000fe400000e0000 */
[----:B------:R-:W-:-:S11]  /*f640*/  ISETP.NE.AND P0, PT, R74, R25, PT ;  /* 0x000000194a00720c */ /* 0x000fd60003f05270 */
[----:B------:R2:W-:Y:S02]  /*f650*/  STTM.x16 tmem[UR4+0x190], R0 ;  /* 0x00019000000079ed */ /* 0x0005e40008240004 */
[----:B------:R-:W-:Y:S05]  /*f660*/  @!P0 BRA `(.L_x_191) ;  /* 0x0000000000408947 */ /* 0x000fea0003800000 */
[----:B--23--:R-:W-:Y:S01]  /*f670*/  MOV R14, 0x8 ;  /* 0x00000008000e7802 */ /* 0x00cfe20000000f00 */
        /* <DEDUP_REMOVED lines=15> */
.L_x_191:
[----:B------:R-:W-:Y:S01]  /*f770*/  ISETP.NE.AND P0, PT, R74, R64, PT ;  /* 0x000000404a00720c */ /* 0x000fe20003f05270 */
[----:B------:R-:W-:-:S12]  /*f780*/  WARPSYNC.ALL ;  /* 0x0000000000007948 */ /* 0x000fd80003800000 */
        /* <DEDUP_REMOVED lines=17> */
.L_x_192:
[----:B------:R-:W-:Y:S05]  /*f8a0*/  WARPSYNC.ALL ;  /* 0x0000000000007948 */ /* 0x000fea0003800000 */
[----:B------:R-:W-:Y:S02]  /*f8b0*/  R2UR UR4, R22 ;  /* 0x00000000160472ca */ /* 0x000fe400000e0000 */
[----:B------:R-:W-:-:S11]  /*f8c0*/  ISETP.NE.AND P0, PT, R74, R62, PT ;  /* 0x0000003e4a00720c */ /* 0x000fd60003f05270 */
[----:B------:R4:W-:Y:S02]  /*f8d0*/  STTM.x16 tmem[UR4+0x1a0], R0 ;  /* 0x0001a000000079ed */ /* 0x0009e40008240004 */
[----:B------:R-:W-:Y:S05]  /*f8e0*/  @!P0 BRA `(.L_x_193) ;  /* 0x0000000000408947 */ /* 0x000fea0003800000 */
[----:B--234-:R-:W-:Y:S01]  /*f8f0*/  MOV R14, 0x8 ;  /* 0x00000008000e7802 */ /* 0x01cfe20000000f00 */
        /* <DEDUP_REMOVED lines=15> */
.L_x_193:
[----:B------:R-:W-:Y:S01]  /*f9f0*/  ISETP.NE.AND P0, PT, R74, R25, PT ;  /* 0x000000194a00720c */ /* 0x000fe20003f05270 */
[----:B------:R-:W-:-:S12]  /*fa00*/  WARPSYNC.ALL ;  /* 0x0000000000007948 */ /* 0x000fd80003800000 */
        /* <DEDUP_REMOVED lines=17> */
.L_x_194:
[----:B------:R-:W-:Y:S05]  /*fb20*/  WARPSYNC.ALL ;  /* 0x0000000000007948 */ /* 0x000fea0003800000 */
[----:B------:R-:W-:Y:S02]  /*fb30*/  R2UR UR4, R22 ;  /* 0x00000000160472ca */ /* 0x000fe400000e0000 */
[----:B------:R-:W-:-:S11]  /*fb40*/  ISETP.NE.AND P0, PT, R74, R61, PT ;  /* 0x0000003d4a00720c */ /* 0x000fd60003f05270 */
[----:B------:R1:W-:Y:S02]  /*fb50*/  STTM.x16 tmem[UR4+0x1b0], R0 ;  /* 0x0001b000000079ed */ /* 0x0003e40008240004 */
[----:B------:R-:W-:Y:S05]  /*fb60*/  @!P0 BRA `(.L_x_195) ;  /* 0x0000000000408947 */ /* 0x000fea0003800000 */
[----:B-1234-:R-:W-:Y:S01]  /*fb70*/  MOV R14, 0x8 ;  /* 0x00000008000e7802 */ /* 0x01efe20000000f00 */
[----:B------:R-:W1:Y:S01]  /*fb80*/  LDCU.64 UR8, c[0x4][0xb0] ;  /* 0x01001600ff0877ac */ /* 0x000e620008000a00 */
[----:B------:R-:W-:Y:S02]  /*fb90*/  HFMA2 R12, -RZ, RZ, 0, 5.9604644775390625e-08 ;  /* 0x00000001ff0c7431 */ /* 0x000fe400000001ff */
[----:B------:R-:W-:Y:S01]  /*fba0*/  IMAD.MOV.U32 R8, RZ, RZ, 0x192 ;  /* 0x00000192ff087424 */ /* 0x000fe200078e00ff */
[----:B------:R-:W2:Y:S01]  /*fbb0*/  LDCU.64 UR6, c[0x4][0xb8] ;  /* 0x01001700ff0677ac */ /* 0x000ea20008000a00 */
[----:B------:R-:W3:Y:S01]  /*fbc0*/  LDC.64 R14, c[0x4][R14] ;  /* 0x010000000e0e7b82 */ /* 0x000ee20000000a00 */
[----:B------:R-:W-:Y:S01]  /*fbd0*/  IMAD.MOV.U32 R13, RZ, RZ, RZ ;  /* 0x000000ffff0d7224 */ /* 0x000fe200078e00ff */
[----:B------:R-:W4:Y:S01]  /*fbe0*/  LDCU.64 UR4, c[0x4][0x30] ;  /* 0x01000600ff0477ac */ /* 0x000f220008000a00 */
[----:B-1----:R-:W-:Y:S01]  /*fbf0*/  IMAD.U32 R4, RZ, RZ, UR8 ;  /* 0x00000008ff047e24 */ /* 0x002fe2000f8e00ff */
[----:B------:R-:W-:Y:S01]  /*fc00*/  MOV R5, UR9 ;  /* 0x0000000900057c02 */ /* 0x000fe20008000f00 */
[----:B--2---:R-:W-:Y:S01]  /*fc10*/  IMAD.U32 R6, RZ, RZ, UR6 ;  /* 0x00000006ff067e24 */ /* 0x004fe2000f8e00ff */
[----:B------:R-:W-:Y:S01]  /*fc20*/  MOV R7, UR7 ;  /* 0x0000000700077c02 */ /* 0x000fe20008000f00 */
[----:B----4-:R-:W-:Y:S01]  /*fc30*/  IMAD.U32 R10, RZ, RZ, UR4 ;  /* 0x00000004ff0a7e24 */ /* 0x010fe2000f8e00ff */
[----:B------:R-:W-:-:S02]  /*fc40*/  MOV R11, UR5 ;  /* 0x00000005000b7c02 */ /* 0x000fc40008000f00 */
[----:B------:R-:W-:-:S07]  /*fc50*/  LEPC R20, `(.L_x_195) ;  /* 0x000000001014794e */ /* 0x000fce0000000000 */
[----:B---3--:R-:W-:Y:S05]  /*fc60*/  CALL.ABS.NOINC R14 ;  /* 0x000000000e007343 */ /* 0x008fea0003c00000 */
.L_x_195:
[----:B------:R-:W-:Y:S01]  /*fc70*/  ISETP.NE.AND P0, PT, R74, R62, PT ;  /* 0x0000003e4a00720c */ /* 0x000fe20003f05270 */
[----:B------:R-:W-:-:S12]  /*fc80*/  WARPSYNC.ALL ;  /* 0x0000000000007948 */ /* 0x000fd80003800000 */
        /* <DEDUP_REMOVED lines=17> */
.L_x_196:
        /* <DEDUP_REMOVED lines=21> */
.L_x_197:
        /* <DEDUP_REMOVED lines=19> */
.L_x_198:
        /* <DEDUP_REMOVED lines=21> */
.L_x_199:
        /* <DEDUP_REMOVED lines=19> */
.L_x_200:
        /* <DEDUP_REMOVED lines=21> */
.L_x_201:
[----:B------:R-:W-:Y:S05]  /*103f0*/  WARPSYNC.ALL ;  /* 0x0000000000007948 */ /* 0x000fea0003800000 */
[----:B------:R-:W-:-:S13]  /*10400*/  R2UR UR4, R22 ;  /* 0x00000000160472ca */ /* 0x000fda00000e0000 */
[----:B------:R1:W-:Y:S02]  /*10410*/  STTM.x16 tmem[UR4+0x1f0], R0 ;  /* 0x0001f000000079ed */ /* 0x0003e40008240004 */
.L_x_169:
[----:B------:R-:W-:-:S09]  /*10420*/  UISETP.NE.AND UP0, UPT, UR45, URZ, UPT ;  /* 0x000000ff2d00728c */ /* 0x000fd2000bf05270 */
[----:B------:R-:W-:Y:S05]  /*10430*/  BRA.U !UP0, `(.L_x_202) ;  /* 0x0000000108047547 */ /* 0x000fea000b800000 */
[----:B------:R-:W-:Y:S05]  /*10440*/  BPT.TRAP 0x1 ;  /* 0x000000040000795c */ /* 0x000fea0000300000 */
.L_x_202:
[----:B------:R-:W-:Y:S02]  /*10450*/  UIADD3 UR4, UPT, UPT, UR36, 0x38088, URZ ;  /* 0x0003808824047890 */ /* 0x000fe4000fffe0ff */
[----:B------:R-:W-:Y:S02]  /*10460*/  UISETP.NE.AND UP0, UPT, UR42, URZ, UPT ;  /* 0x000000ff2a00728c */ /* 0x000fe4000bf05270 */
[----:B------:R-:W-:Y:S02]  /*10470*/  UPRMT UR4, UR49, 0x654, UR4 ;  /* 0x0000065431047896 */ /* 0x000fe40008000004 */
[----:B------:R-:W-:-:S07]  /*10480*/  ULOP3.LUT UR37, UR44, 0x1, URZ, 0x3c, !UPT ;  /* 0x000000012c257892 */ /* 0x000fce000f8e3cff */
[----:B------:R-:W-:Y:S01]  /*10490*/  SYNCS.ARRIVE.TRANS64.RED.A1T0 RZ, [UR4], RZ ;  /* 0x000000ffffff79a7 */ /* 0x000fe20008100404 */
[----:B------:R-:W1:Y:S01]  /*104a0*/  FENCE.VIEW.ASYNC.T ;  /* 0x00000000000073c6 */ /* 0x000e620000000200 */
[----:B------:R-:W-:Y:S05]  /*104b0*/  BRA.U UP0, `(.L_x_203) ;  /* 0x0000000100087547 */ /* 0x000fea000b800000 */
[----:B------:R-:W-:Y:S05]  /*104c0*/  BPT.TRAP 0x1 ;  /* 0x000000040000795c */ /* 0x000fea0000300000 */
[----:B------:R-:W-:Y:S05]  /*104d0*/  BPT.TRAP 0x1 ;  /* 0x000000040000795c */ /* 0x000fea0000300000 */
.L_x_203:
[----:B------:R-:W-:Y:S02]  /*104e0*/  UIADD3 UR4, UPT, UPT, UR36, 0x380a0, URZ ;  /* 0x000380a024047890 */ /* 0x000fe4000fffe0ff */
[----:B------:R-:W-:Y:S02]  /*104f0*/  UISETP.NE.AND UP0, UPT, UR45, URZ, UPT ;  /* 0x000000ff2d00728c */ /* 0x000fe4000bf05270 */
[----:B------:R-:W-:-:S09]  /*10500*/  UPRMT UR4, UR49, 0x654, UR4 ;  /* 0x0000065431047896 */ /* 0x000fd20008000004 */
[----:B-1----:R-:W-:Y:S01]  /*10510*/  SYNCS.ARRIVE.TRANS64.RED.A1T0 RZ, [UR4], RZ ;  /* 0x000000ffffff79a7 */ /* 0x002fe20008100404 */
[----:B------:R-:W-:Y:S05]  /*10520*/  BRA.U !UP0, `(.L_x_204) ;  /* 0x0000000108047547 */ /* 0x000fea000b800000 */
[----:B------:R-:W-:Y:S05]  /*10530*/  BPT.TRAP 0x1 ;  /* 0x000000040000795c */ /* 0x000fea0000300000 */
.L_x_204:
[----:B--234-:R-:W-:Y:S02]  /*10540*/  IMAD.U32 R3, RZ, RZ, UR37 ;  /* 0x00000025ff037e24 */ /* 0x01cfe4000f8e00ff */
[----:B------:R-:W-:-:S03]  /*10550*/  VIADD R5, R22, 0x80 ;  /* 0x0000008016057836 */ /* 0x000fc60000000000 */
[----:B------:R-:W-:Y:S02]  /*10560*/  SHF.L.U32 R3, R3, 0x1f, RZ ;  /* 0x0000001f03037819 */ /* 0x000fe400000006ff */
[----:B------:R-:W-:Y:S02]  /*10570*/  SHF.R.U32.HI R5, RZ, 0x15, R5 ;  /* 0x00000015ff057819 */ /* 0x000fe40000011605 */
[----:B------:R-:W1:Y:S02]  /*10580*/  SYNCS.PHASECHK.TRANS64.TRYWAIT P1, [UR36+0x38080], R3 ;  /* 0x03808003ff0075a7 */ /* 0x000e640008021124 */
[----:B------:R-:W-:Y:S01]  /*10590*/  ISETP.NE.AND P0, PT, R74, R5, PT ;  /* 0x000000054a00720c */ /* 0x000fe20003f05270 */
[----:B-1----:R-:W-:-:S12]  /*105a0*/  @!P1 BRA `(.L_x_205) ;  /* 0x00000168007c9947 */ /* 0x002fd80003800000 */
.L_x_457:
        /* <DEDUP_REMOVED lines=17> */
.L_x_206:
[----:B------:R-:W-:Y:S05]  /*106c0*/  WARPSYNC.ALL ;  /* 0x0000000000007948 */ /* 0x000fea0003800000 */
[----:B------:R-:W-:Y:S01]  /*106d0*/  R2UR UR4, R22 ;  /* 0x00000000160472ca */ /* 0x000fe200000e0000 */
[----:B------:R-:W-:Y:S01]  /*106e0*/  UISETP.NE.AND UP0, UPT, UR42, URZ, UPT ;  /* 0x000000ff2a00728c */ /* 0x000fe2000bf05270 */
[----:B------:R-:W-:Y:S01]  /*106f0*/  PLOP3.LUT P0, PT, PT, PT, PT, 0x80, 0x8 ;  /* 0x000000000008781c */ /* 0x000fe20003f0f070 */
[----:B------:R-:W-:-:S10]  /*10700*/  IMAD.MOV.U32 R76, RZ, RZ, 0x3f800000 ;  /* 0x3f800000ff4c7424 */ /* 0x000fd400078e00ff */
[----:B------:R-:W2:Y:S02]  /*10710*/  LDTM.x2 R4, tmem[UR4+0x80] ;  /* 0x00008004000479ee */ /* 0x000ea400080c0000 */
        /* <DEDUP_REMOVED lines=12> */
.L_x_207:
[----:B------:R-:W-:Y:S01]  /*107e0*/  IMAD.U32 R3, RZ, RZ, UR38 ;  /* 0x00000026ff037e24 */ /* 0x000fe2000f8e00ff */
[----:B------:R-:W-:-:S04]  /*107f0*/  FSETP.NEU.AND P1, PT, R76, 1, PT ;  /* 0x3f8000004c00780b */ /* 0x000fc80003f2d000 */
[----:B------:R-:W-:-:S04]  /*10800*/  SHF.L.U32 R3, R3, 0x1f, RZ ;  /* 0x0000001f03037819 */ /* 0x000fc800000006ff */
[----:B------:R-:W1:Y:S02]  /*10810*/  SYNCS.PHASECHK.TRANS64.TRYWAIT P0, [UR36+0x38098], R3 ;  /* 0x03809803ff0075a7 */ /* 0x000e640008001124 */
[----:B-1----:R-:W-:Y:S05]  /*10820*/  @!P0 BRA `(.L_x_208) ;  /* 0x0000016400f48947 */ /* 0x002fea0003800000 */
.L_x_458:
[----:B------:R-:W-:-:S13]  /*10830*/  VOTE.ANY P1, P1 ;  /* 0x0000000000ff7806 */ /* 0x000fda0000820100 */
[----:B------:R-:W-:Y:S05]  /*10840*/  @!P1 BRA `(.L_x_209) ;  /* 0x0000002c00889947 */ /* 0x000fea0003800000 */
        /* <DEDUP_REMOVED lines=18> */
.L_x_210:
        /* <DEDUP_REMOVED lines=22> */
.L_x_211:
        /* <DEDUP_REMOVED lines=30> */
.L_x_212:
        /* <DEDUP_REMOVED lines=21> */
.L_x_213:
        /* <DEDUP_REMOVED lines=30> */
.L_x_214:
        /* <DEDUP_REMOVED lines=22> */
.L_x_215:
        /* <DEDUP_REMOVED lines=30> */
.L_x_216:
        /* <DEDUP_REMOVED lines=21> */
.L_x_217:
        /* <DEDUP_REMOVED lines=30> */
.L_x_218:
        /* <DEDUP_REMOVED lines=21> */
.L_x_219:
        /* <DEDUP_REMOVED lines=30> */
.L_x_220:
        /* <DEDUP_REMOVED lines=21> */
.L_x_221:
        /* <DEDUP_REMOVED lines=30> */
.L_x_222:
        /* <DEDUP_REMOVED lines=21> */
.L_x_223:
        /* <DEDUP_REMOVED lines=30> */
.L_x_224:
        /* <DEDUP_REMOVED lines=22> */
.L_x_225:
        /* <DEDUP_REMOVED lines=28> */
.L_x_226:
        /* <DEDUP_REMOVED lines=22> */
.L_x_227:
        /* <DEDUP_REMOVED lines=19> */
.L_x_228:
[----:B--2---:R-:W-:Y:S01]  /*12590*/  SHF.R.U32.HI R25, RZ, 0x15, R56 ;  /* 0x00000015ff197819 */ /* 0x004fe20000011638 */
[----:B------:R-:W-:Y:S05]  /*125a0*/  WARPSYNC.ALL ;  /* 0x0000000000007948 */ /* 0x000fea0003800000 */
[----:B------:R-:W-:Y:S02]  /*125b0*/  R2UR UR4, R22 ;  /* 0x00000000160472ca */ /* 0x000fe400000e0000 */
[----:B------:R-:W-:-:S11]  /*125c0*/  ISETP.NE.AND P0, PT, R74, R25, PT ;  /* 0x000000194a00720c */ /* 0x000fd60003f05270 */
[----:B------:R2:W-:Y:S02]  /*125d0*/  STTM.x16 tmem[UR4+0x200], R0 ;  /* 0x00020000000079ed */ /* 0x0005e40008240004 */
[----:B------:R-:W-:Y:S05]  /*125e0*/  @!P0 BRA `(.L_x_229) ;  /* 0x0000000000408947 */ /* 0x000fea0003800000 */
[----:B--2---:R-:W-:Y:S01]  /*125f0*/  MOV R14, 0x8 ;  /* 0x00000008000e7802 */ /* 0x004fe20000000f00 */
        /* <DEDUP_REMOVED lines=15> */
.L_x_229:
[----:B------:R-:W-:Y:S01]  /*126f0*/  ISETP.NE.AND P0, PT, R74, R41, PT ;  /* 0x000000294a00720c */ /* 0x000fe20003f05270 */
[----:B------:R-:W-:-:S12]  /*12700*/  WARPSYNC.ALL ;  /* 0x0000000000007948 */ /* 0x000fd80003800000 */
        /* <DEDUP_REMOVED lines=17> */
.L_x_230:
[----:B------:R-:W-:Y:S01]  /*12820*/  SHF.R.U32.HI R27, RZ, 0x15, R23 ;  /* 0x00000015ff1b7819 */ /* 0x000fe20000011617 */
        /* <DEDUP_REMOVED lines=21> */
.L_x_231:
        /* <DEDUP_REMOVED lines=19> */
.L_x_232:
[----:B------:R-:W-:Y:S01]  /*12ab0*/  SHF.R.U32.HI R25, RZ, 0x15, R19 ;  /* 0x00000015ff197819 */ /* 0x000fe20000011613 */
        /* <DEDUP_REMOVED lines=21> */
.L_x_233:
        /* <DEDUP_REMOVED lines=19> */
.L_x_234:
[----:B------:R-:W-:Y:S01]  /*12d40*/  SHF.R.U32.HI R27, RZ, 0x15, R18 ;  /* 0x00000015ff1b7819 */ /* 0x000fe20000011612 */
        /* <DEDUP_REMOVED lines=21> */
.L_x_235:
        /* <DEDUP_REMOVED lines=19> */
.L_x_236:
        /* <DEDUP_REMOVED lines=22> */
.L_x_237:
        /* <DEDUP_REMOVED lines=19> */
.L_x_238:
        /* <DEDUP_REMOVED lines=22> */
.L_x_239:
        /* <DEDUP_REMOVED lines=19> */
.L_x_240:
        /* <DEDUP_REMOVED lines=21> */
.L_x_241:
[----:B------:R-:W-:Y:S05]  /*13640*/  WARPSYNC.ALL ;  /* 0x0000000000007948 */ /* 0x000fea0003800000 */
[----:B------:R-:W-:-:S13]  /*13650*/  R2UR UR4, R22 ;  /* 0x00000000160472ca */ /* 0x000fda00000e0000 */
[----:B------:R1:W-:Y:S02]  /*13660*/  STTM.x16 tmem[UR4+0x270], R0 ;  /* 0x00027000000079ed */ /* 0x0003e40008240004 */
.L_x_209:
[----:B------:R-:W-:-:S09]  /*13670*/  UISETP.NE.AND UP0, UPT, UR43, URZ, UPT ;  /* 0x000000ff2b00728c */ /* 0x000fd2000bf05270 */
[----:B------:R-:W-:Y:S05]  /*13680*/  BRA.U !UP0, `(.L_x_242) ;  /* 0x0000000108047547 */ /* 0x000fea000b800000 */
[----:B------:R-:W-:Y:S05]  /*13690*/  BPT.TRAP 0x1 ;  /* 0x000000040000795c */ /* 0x000fea0000300000 */
.L_x_242:
[----:B------:R-:W-:Y:S02]  /*136a0*/  UPRMT UR5, UR49, 0x654, UR48 ;  /* 0x0000065431057896 */ /* 0x000fe40008000030 */
[----:B------:R-:W-:-:S07]  /*136b0*/  UISETP.NE.AND UP0, UPT, UR42, URZ, UPT ;  /* 0x000000ff2a00728c */ /* 0x000fce000bf05270 */
[----:B------:R-:W-:Y:S01]  /*136c0*/  SYNCS.ARRIVE.TRANS64.RED.A1T0 RZ, [UR5], RZ ;  /* 0x000000ffffff79a7 */ /* 0x000fe20008100405 */
[----:B------:R-:W1:Y:S01]  /*136d0*/  FENCE.VIEW.ASYNC.T ;  /* 0x00000000000073c6 */ /* 0x000e620000000200 */
[----:B------:R-:W-:Y:S05]  /*136e0*/  BRA.U UP0, `(.L_x_243) ;  /* 0x0000000100087547 */ /* 0x000fea000b800000 */
[----:B------:R-:W-:Y:S05]  /*136f0*/  BPT.TRAP 0x1 ;  /* 0x000000040000795c */ /* 0x000fea0000300000 */
[----:B------:R-:W-:Y:S05]  /*13700*/  BPT.TRAP 0x1 ;  /* 0x000000040000795c */ /* 0x000fea0000300000 */
.L_x_243:
[----:B------:R-:W-:Y:S02]  /*13710*/  UIADD3 UR4, UPT, UPT, UR36, 0x380a8, URZ ;  /* 0x000380a824047890 */ /* 0x000fe4000fffe0ff */
[----:B------:R-:W-:Y:S02]  /*13720*/  UISETP.NE.AND UP0, UPT, UR41, URZ, UPT ;  /* 0x000000ff2900728c */ /* 0x000fe4000bf05270 */
[----:B------:R-:W-:Y:S02]  /*13730*/  UPRMT UR4, UR49, 0x654, UR4 ;  /* 0x0000065431047896 */ /* 0x000fe40008000004 */
[----:B------:R-:W-:Y:S02]  /*13740*/  ULOP3.LUT UR38, UR38, 0x1, URZ, 0x3c, !UPT ;  /* 0x0000000126267892 */ /* 0x000fe4000f8e3cff */
[----:B------:R-:W-:-:S05]  /*13750*/  ULOP3.LUT UR39, UR39, 0x1, URZ, 0x3c, !UPT ;  /* 0x0000000127277892 */ /* 0x000fca000f8e3cff */
[----:B-1----:R-:W-:Y:S01]  /*13760*/  SYNCS.ARRIVE.TRANS64.RED.A1T0 RZ, [UR4], RZ ;  /* 0x000000ffffff79a7 */ /* 0x002fe20008100404 */
[----:B------:R-:W-:Y:S06]  /*13770*/  BRA.U UP0, `(.L_x_244) ;  /* 0xffffff9d00107547 */ /* 0x000fec000b83ffff */
.L_x_164:
[----:B------:R-:W-:-:S09]  /*13780*/  UISETP.NE.AND UP0, UPT, UR45, URZ, UPT ;  /* 0x000000ff2d00728c */ /* 0x000fd2000bf05270 */
[----:B------:R-:W-:Y:S05]  /*13790*/  BRA.U !UP0, `(.L_x_245) ;  /* 0x0000000108047547 */ /* 0x000fea000b800000 */
[----:B------:R-:W-:Y:S05]  /*137a0*/  BPT.TRAP 0x1 ;  /* 0x000000040000795c */ /* 0x000fea0000300000 */
.L_x_245:
[----:B------:R-:W5:Y:S01]  /*137b0*/  S2UR UR40, SR_CgaCtaId ;  /* 0x00000000002879c3 */ /* 0x000f620000008800 */
[----:B------:R-:W-:Y:S01]  /*137c0*/  UMOV UR36, 0x400 ;  /* 0x0000040000247882 */ /* 0x000fe20000000000 */
[----:B------:R-:W-:Y:S02]  /*137d0*/  UISETP.NE.AND UP0, UPT, UR43, URZ, UPT ;  /* 0x000000ff2b00728c */ /* 0x000fe4000bf05270 */
[----:B-----5:R-:W-:-:S04]  /*137e0*/  ULEA UR36, UR40, UR36, 0x18 ;  /* 0x0000002428247291 */ /* 0x020fc8000f8ec0ff */
[----:B------:R-:W-:-:S04]  /*137f0*/  UIADD3 UR37, UPT, UPT, UR36, 0x38088, URZ ;  /* 0x0003808824257890 */ /* 0x000fc8000fffe0ff */
[----:B------:R-:W-:-:S09]  /*13800*/  UPRMT UR4, UR40, 0x654, UR37 ;  /* 0x0000065428047896 */ /* 0x000fd20008000025 */
[----:B------:R-:W-:Y:S01]  /*13810*/  SYNCS.ARRIVE.TRANS64.RED.A1T0 RZ, [UR4], RZ ;  /* 0x000000ffffff79a7 */ /* 0x000fe20008100404 */
[----:B------:R-:W-:Y:S05]  /*13820*/  BRA.U !UP0, `(.L_x_246) ;  /* 0x0000000108047547 */ /* 0x000fea000b800000 */
[----:B------:R-:W-:Y:S05]  /*13830*/  BPT.TRAP 0x1 ;  /* 0x000000040000795c */ /* 0x000fea0000300000 */
.L_x_246:
[----:B-1234-:R-:W-:-:S04]  /*13840*/  MOV R3, UR39 ;  /* 0x0000002700037c02 */ /* 0x01efc80008000f00 */
[----:B------:R-:W-:-:S04]  /*13850*/  SHF.L.U32 R3, R3, 0x1f, RZ ;  /* 0x0000001f03037819 */ /* 0x000fc800000006ff */
[----:B------:R-:W1:Y:S02]  /*13860*/  SYNCS.PHASECHK.TRANS64.TRYWAIT P0, [UR36+0x38070], R3 ;  /* 0x03807003ff0075a7 */ /* 0x000e640008001124 */
[----:B-1----:R-:W-:Y:S05]  /*13870*/  @!P0 BRA `(.L_x_247) ;  /* 0x0000013400f88947 */ /* 0x002fea0003800000 */
.L_x_459:
[----:B------:R-:W-:Y:S01]  /*13880*/  R2UR UR4, R22 ;  /* 0x00000000160472ca */ /* 0x000fe200000e0000 */
[----:B------:R-:W-:-:S12]  /*13890*/  UISETP.NE.AND UP0, UPT, UR43, URZ, UPT ;  /* 0x000000ff2b00728c */ /* 0x000fd8000bf05270 */
[----:B------:R-:W2:Y:S02]  /*138a0*/  LDTM.x2 R24, tmem[UR4] ;  /* 0x00000004001879ee */ /* 0x000ea400080c0000 */
[----:B--2---:R-:W-:Y:S05]  /*138b0*/  BRA.U !UP0, `(.L_x_248) ;  /* 0x0000000108047547 */ /* 0x004fea000b800000 */
[----:B------:R-:W-:Y:S05]  /*138c0*/  BPT.TRAP 0x1 ;  /* 0x000000040000795c */ /* 0x000fea0000300000 */
.L_x_248:
[----:B------:R-:W-:Y:S01]  /*138d0*/  SYNCS.ARRIVE.TRANS64.RED.A1T0 RZ, [UR5], RZ ;  /* 0x000000ffffff79a7 */ /* 0x000fe20008100405 */
[----:B------:R-:W-:-:S09]  /*138e0*/  UISETP.NE.AND UP0, UPT, UR42, URZ, UPT ;  /* 0x000000ff2a00728c */ /* 0x000fd2000bf05270 */
[----:B------:R-:W-:Y:S05]  /*138f0*/  BRA.U UP0, `(.L_x_249) ;  /* 0x0000000100047547 */ /* 0x000fea000b800000 */
[----:B------:R-:W-:Y:S05]  /*13900*/  BPT.TRAP 0x1 ;  /* 0x000000040000795c */ /* 0x000fea0000300000 */
.L_x_249:
[----:B-1----:R-:W-:-:S04]  /*13910*/  MOV R3, UR38 ;  /* 0x0000002600037c02 */ /* 0x002fc80008000f00 */
[----:B------:R-:W-:-:S04]  /*13920*/  SHF.L.U32 R3, R3, 0x1f, RZ ;  /* 0x0000001f03037819 */ /* 0x000fc800000006ff */
[----:B------:R-:W1:Y:S02]  /*13930*/  SYNCS.PHASECHK.TRANS64.TRYWAIT P0, [UR36+0x38090], R3 ;  /* 0x03809003ff0075a7 */ /* 0x000e640008001124 */
[----:B-1----:R-:W-:Y:S05]  /*13940*/  @!P0 BRA `(.L_x_250) ;  /* 0x0000013400dc8947 */ /* 0x002fea0003800000 */
.L_x_460:
[----:B------:R-:W-:-:S09]  /*13950*/  UISETP.NE.AND UP0, UPT, UR42, URZ, UPT ;  /* 0x000000ff2a00728c */ /* 0x000fd2000bf05270 */
[----:B------:R-:W-:Y:S05]  /*13960*/  BRA.U UP0, `(.L_x_251) ;  /* 0x0000000100047547 */ /* 0x000fea000b800000 */
[----:B------:R-:W-:Y:S05]  /*13970*/  BPT.TRAP 0x1 ;  /* 0x000000040000795c */ /* 0x000fea0000300000 */
.L_x_251:
[----:B------:R-:W-:Y:S01]  /*13980*/  MOV R5, 0x1 ;  /* 0x0000000100057802 */ /* 0x000fe20000000f00 */
[----:B-1----:R1:W2:Y:S03]  /*13990*/  MUFU.RCP R3, R24 ;  /* 0x0000001800037308 */ /* 0x0022a60000001000 */
[----:B------:R-:W-:-:S04]  /*139a0*/  SHF.L.U32 R5, R5, 0x1f, RZ ;  /* 0x0000001f05057819 */ /* 0x000fc800000006ff */
[----:B------:R-:W3:Y:S02]  /*139b0*/  SYNCS.PHASECHK.TRANS64.TRYWAIT P0, [UR36+0x380c0], R5 ;  /* 0x0380c005ff0075a7 */ /* 0x000ee40008001124 */
[----:B-123--:R-:W-:Y:S05]  /*139c0*/  @!P0 BRA `(.L_x_252) ;  /* 0x0000013400d48947 */ /* 0x00efea0003800000 */
.L_x_461:
[----:B------:R-:W2:Y:S01]  /*139d0*/  LDCU UR4, c[0x0][0x708] ;  /* 0x0000e100ff0477ac */ /* 0x000ea20008000800 */
[----:B-1----:R-:W-:Y:S01]  /*139e0*/  FFMA R0, -R24, R3, 1 ;  /* 0x3f80000018007423 */ /* 0x002fe20000000103 */
[----:B------:R-:W1:Y:S01]  /*139f0*/  LDC R33, c[0x0][0x708] ;  /* 0x0001c200ff217b82 */ /* 0x000e620000000800 */
[----:B------:R-:W-:Y:S02]  /*13a00*/  BSSY.RECONVERGENT B2, `(.L_x_253) ;  /* 0x000000b000027945 */ /* 0x000fe40003800200 */
[----:B------:R-:W-:Y:S01]  /*13a10*/  FFMA R0, R3, R0, R3 ;  /* 0x0000000003007223 */ /* 0x000fe20000000003 */
[----:B--2---:R-:W-:-:S03]  /*13a20*/  MOV R3, UR4 ;  /* 0x0000000400037c02 */ /* 0x004fc60008000f00 */
[----:B------:R-:W-:Y:S01]  /*13a30*/  FFMA R29, R0, UR4, RZ ;  /* 0x00000004001d7c23 */ /* 0x000fe200080000ff */
[----:B------:R-:W2:Y:S03]  /*13a40*/  FCHK P0, R3, R24 ;  /* 0x0000001803007302 */ /* 0x000ea60000000000 */
[----:B------:R-:W-:-:S04]  /*13a50*/  FFMA R4, -R24, R29, UR4 ;  /* 0x0000000418047e23 */ /* 0x000fc8000800011d */
[----:B------:R-:W-:Y:S01]  /*13a60*/  FFMA R29, R0, R4, R29 ;  /* 0x00000004001d7223 */ /* 0x000fe2000000001d */
[----:B--2---:R-:W-:Y:S06]  /*13a70*/  @!P0 BRA `(.L_x_254) ;  /* 0x00000000000c8947 */ /* 0x004fec0003800000 */
[----:B------:R-:W-:Y:S02]  /*13a80*/  MOV R4, 0x13aa0 ;  /* 0x00013aa000047802 */ /* 0x000fe40000000f00 */
[----:B-1----:R-:W-:Y:S05]  /*13a90*/  CALL.REL.NOINC `($__internal_3_$__cuda_sm3x_div_rn_noftz_f32_slowpath) ;  /* 0x0000014000347944 */ /* 0x002fea0003c00000 */
[----:B------:R-:W-:Y:S02]  /*13aa0*/  MOV R29, R32 ;  /* 0x00000020001d7202 */ /* 0x000fe40000000f00 */
.L_x_254:
[----:B------:R-:W-:Y:S05]  /*13ab0*/  BSYNC.RECONVERGENT B2 ;  /* 0x0000000000027941 */ /* 0x000fea0003800200 */
.L_x_253:
[----:B------:R-:W-:Y:S01]  /*13ac0*/  VIADD R3, R22, 0x100 ;  /* 0x0000010016037836 */ /* 0x000fe20000000000 */
[----:B------:R-:W-:Y:S01]  /*13ad0*/  SHF.R.U32.HI R0, RZ, 0x5, R2 ;  /* 0x00000005ff007819 */ /* 0x000fe20000011602 */
[C---:B------:R-:W-:Y:S02]  /*13ae0*/  IMAD.SHL.U32 R4, R2.reuse, 0x100, RZ ;  /* 0x0000010002047824 */ /* 0x040fe400078e00ff */
[----:B------:R-:W-:Y:S01]  /*13af0*/  IMAD.SHL.U32 R5, R2, 0x40, RZ ;  /* 0x0000004002057824 */ /* 0x000fe200078e00ff */
[----:B------:R-:W-:Y:S01]  /*13b00*/  SHF.R.U32.HI R3, RZ, 0x15, R3 ;  /* 0x00000015ff037819 */ /* 0x000fe20000011603 */
[C---:B------:R-:W-:Y:S01]  /*13b10*/  IMAD.SHL.U32 R23, R0.reuse, 0x2000, RZ ;  /* 0x0000200000177824 */ /* 0x040fe200078e00ff */
[----:B------:R-:W-:Y:S02]  /*13b20*/  LOP3.LUT R28, R0, 0x3, RZ, 0xc0, !PT ;  /* 0x00000003001c7812 */ /* 0x000fe400078ec0ff */
[----:B------:R-:W-:Y:S02]  /*13b30*/  LOP3.LUT R4, R4, 0x1800, RZ, 0xc0, !PT ;  /* 0x0000180004047812 */ /* 0x000fe400078ec0ff */
[----:B------:R-:W-:-:S02]  /*13b40*/  ISETP.NE.AND P0, PT, R28, R3, PT ;  /* 0x000000031c00720c */ /* 0x000fc40003f05270 */
[----:B------:R-:W-:-:S04]  /*13b50*/  LOP3.LUT R4, R4, 0x1c0, R5, 0xf8, !PT ;  /* 0x000001c004047812 */ /* 0x000fc800078ef805 */
[----:B------:R-:W-:-:S07]  /*13b60*/  LOP3.LUT R23, R4, 0x6000, R23, 0xf8, !PT ;  /* 0x0000600004177812 */ /* 0x000fce00078ef817 */
        /* <DEDUP_REMOVED lines=17> */
.L_x_255:
[----:B------:R-:W2:Y:S01]  /*13c80*/  S2UR UR6, SR_SWINHI ;  /* 0x00000000000679c3 */ /* 0x000ea20000002f00 */
[----:B------:R-:W-:Y:S01]  /*13c90*/  UMOV UR4, UR36 ;  /* 0x0000002400047c82 */ /* 0x000fe20008000000 */
[----:B--2---:R-:W-:Y:S01]  /*13ca0*/  UMOV UR5, UR6 ;  /* 0x0000000600057c82 */ /* 0x004fe20008000000 */
[----:B------:R-:W-:-:S05]  /*13cb0*/  LEA R23, P0, R23, UR4, 0x1 ;  /* 0x0000000417177c11 */ /* 0x000fca000f8008ff */
[----:B------:R-:W-:Y:S01]  /*13cc0*/  IMAD.X R27, RZ, RZ, UR5, P0 ;  /* 0x00000005ff1b7e24 */ /* 0x000fe200080e06ff */
[----:B------:R-:W-:Y:S05]  /*13cd0*/  WARPSYNC.ALL ;  /* 0x0000000000007948 */ /* 0x000fea0003800000 */
[----:B------:R-:W-:Y:S02]  /*13ce0*/  R2UR UR4, R22 ;  /* 0x00000000160472ca */ /* 0x000fe400000e0000 */
[----:B------:R-:W-:-:S05]  /*13cf0*/  IADD3 R3, P0, PT, R23, 0x10, RZ ;  /* 0x0000001017037810 */ /* 0x000fca0007f1e0ff */
[----:B------:R-:W-:-:S05]  /*13d00*/  IMAD.X R35, RZ, RZ, R27, P0 ;  /* 0x000000ffff237224 */ /* 0x000fca00000e061b */
[C---:B------:R-:W-:Y:S01]  /*13d10*/  SHF.R.U64 R0, R3.reuse, 0x3, R35 ;  /* 0x0000000303007819 */ /* 0x040fe20000001223 */
[----:B------:R-:W2:Y:S03]  /*13d20*/  LDTM.x16 R4, tmem[UR4+0x100] ;  /* 0x00010004000479ee */ /* 0x000ea60008240000 */
[----:B------:R-:W-:Y:S01]  /*13d30*/  LOP3.LUT R34, R3, 0x70, R0, 0x78, !PT ;  /* 0x0000007003227812 */ /* 0x000fe200078e7800 */
[----:B------:R-:W-:Y:S01]  /*13d40*/  VIADD R3, R22, 0x110 ;  /* 0x0000011016037836 */ /* 0x000fe20000000000 */
[----:B------:R-:W-:-:S04]  /*13d50*/  SHF.R.U64 R0, R23, 0x3, R27 ;  /* 0x0000000317007819 */ /* 0x000fc8000000121b */
[----:B------:R-:W-:Y:S02]  /*13d60*/  LOP3.LUT R26, R23, 0x70, R0, 0x78, !PT ;  /* 0x00000070171a7812 */ /* 0x000fe400078e7800 */
[----:B------:R-:W-:-:S04]  /*13d70*/  SHF.R.U32.HI R3, RZ, 0x15, R3 ;  /* 0x00000015ff037819 */ /* 0x000fc80000011603 */
[----:B------:R-:W-:Y:S01]  /*13d80*/  ISETP.NE.AND P0, PT, R28, R3, PT ;  /* 0x000000031c00720c */ /* 0x000fe20003f05270 */
[C---:B--2---:R-:W-:Y:S02]  /*13d90*/  FMUL2 R4, R29.reuse.F32, R4.F32x2.HI_LO ;  /* 0x000000041d04724a */ /* 0x044fe40000040000 */
[C---:B------:R-:W-:Y:S02]  /*13da0*/  FMUL2 R6, R29.reuse.F32, R6.F32x2.HI_LO ;  /* 0x000000061d06724a */ /* 0x040fe40000040000 */
[----:B------:R-:W-:Y:S01]  /*13db0*/  FMUL2 R20, R29.F32, R8.F32x2.HI_LO ;  /* 0x000000081d14724a */ /* 0x000fe20000040000 */
[----:B------:R-:W-:Y:S01]  /*13dc0*/  F2FP.F16.F32.PACK_AB R8, R5, R4 ;  /* 0x000000040508723e */ /* 0x000fe200000000ff */
        /* <DEDUP_REMOVED lines=10> */
[----:B------:R2:W-:Y:S01]  /*13e70*/  ST.E.128 desc[UR46][R26.64], R8 ;  /* 0x000000081a007985 */ /* 0x0005e2000c101d2e */
[----:B------:R-:W-:-:S02]  /*13e80*/  F2FP.F16.F32.PACK_AB R6, R17, R16 ;  /* 0x000000101106723e */ /* 0x000fc400000000ff */
[----:B------:R-:W-:-:S05]  /*13e90*/  F2FP.F16.F32.PACK_AB R7, R19, R18 ;  /* 0x000000121307723e */ /* 0x000fca00000000ff */
[----:B------:R2:W-:Y:S01]  /*13ea0*/  ST.E.128 desc[UR46][R34.64], R4 ;  /* 0x0000000422007985 */ /* 0x0005e2000c101d2e */
[----:B------:R-:W-:Y:S05]  /*13eb0*/  @!P0 BRA `(.L_x_256) ;  /* 0x0000000000408947 */ /* 0x000fea0003800000 */
[----:B------:R-:W-:Y:S01]  /*13ec0*/  MOV R14, 0x8 ;  /* 0x00000008000e7802 */ /* 0x000fe20000000f00 */
[----:B------:R-:W3:Y:S01]  /*13ed0*/  LDCU.64 UR8, c[0x4][0xb0] ;  /* 0x01001600ff0877ac */ /* 0x000ee20008000a00 */
[----:B------:R-:W-:Y:S02]  /*13ee0*/  HFMA2 R12, -RZ, RZ, 0, 5.9604644775390625e-08 ;  /* 0x00000001ff0c7431 */ /* 0x000fe400000001ff */
[----:B--2---:R-:W-:Y:S01]  /*13ef0*/  IMAD.MOV.U32 R8, RZ, RZ, 0x192 ;  /* 0x00000192ff087424 */ /* 0x004fe200078e00ff */
[----:B------:R-:W2:Y:S01]  /*13f00*/  LDCU.64 UR6, c[0x4][0xb8] ;  /* 0x01001700ff0677ac */ /* 0x000ea20008000a00 */
[----:B------:R-:W4:Y:S01]  /*13f10*/  LDC.64 R14, c[0x4][R14] ;  /* 0x010000000e0e7b82 */ /* 0x000f220000000a00 */
[----:B------:R-:W-:Y:S01]  /*13f20*/  IMAD.MOV.U32 R13, RZ, RZ, RZ ;  /* 0x000000ffff0d7224 */ /* 0x000fe200078e00ff */
[----:B------:R-:W5:Y:S01]  /*13f30*/  LDCU.64 UR4, c[0x4][0x40] ;  /* 0x01000800ff0477ac */ /* 0x000f620008000a00 */
[----:B---3--:R-:W-:Y:S01]  /*13f40*/  IMAD.U32 R4, RZ, RZ, UR8 ;  /* 0x00000008ff047e24 */ /* 0x008fe2000f8e00ff */
[----:B------:R-:W-:Y:S01]  /*13f50*/  MOV R5, UR9 ;  /* 0x0000000900057c02 */ /* 0x000fe20008000f00 */
[----:B--2---:R-:W-:Y:S01]  /*13f60*/  IMAD.U32 R6, RZ, RZ, UR6 ;  /* 0x00000006ff067e24 */ /* 0x004fe2000f8e00ff */
[----:B------:R-:W-:Y:S01]  /*13f70*/  MOV R7, UR7 ;  /* 0x0000000700077c02 */ /* 0x000fe20008000f00 */
[----:B-----5:R-:W-:Y:S01]  /*13f80*/  IMAD.U32 R10, RZ, RZ, UR4 ;  /* 0x00000004ff0a7e24 */ /* 0x020fe2000f8e00ff */
[----:B------:R-:W-:-:S02]  /*13f90*/  MOV R11, UR5 ;  /* 0x00000005000b7c02 */ /* 0x000fc40008000f00 */
[----:B------:R-:W-:-:S07]  /*13fa0*/  LEPC R20, `(.L_x_256) ;  /* 0x000000001014794e */ /* 0x000fce0000000000 */
[----:B-1--4-:R-:W-:Y:S05]  /*13fb0*/  CALL.ABS.NOINC R14 ;  /* 0x000000000e007343 */ /* 0x012fea0003c00000 */
.L_x_256:
[----:B------:R-:W-:Y:S05]  /*13fc0*/  WARPSYNC.ALL ;  /* 0x0000000000007948 */ /* 0x000fea0003800000 */
[----:B------:R-:W-:Y:S02]  /*13fd0*/  R2UR UR4, R22 ;  /* 0x00000000160472ca */ /* 0x000fe400000e0000 */
[C---:B------:R-:W-:Y:S02]  /*13fe0*/  IADD3 R36, P0, PT, R23.reuse, 0x30, RZ ;  /* 0x0000003017247810 */ /* 0x040fe40007f1e0ff */
[----:B------:R-:W-:-:S03]  /*13ff0*/  IADD3 R3, P1, PT, R23, 0x20, RZ ;  /* 0x0000002017037810 */ /* 0x000fc60007f3e0ff */
[--C-:B------:R-:W-:Y:S02]  /*14000*/  IMAD.X R37, RZ, RZ, R27.reuse, P0 ;  /* 0x000000ffff257224 */ /* 0x100fe400000e061b */
[----:B--2---:R-:W-:-:S04]  /*14010*/  IMAD.X R35, RZ, RZ, R27, P1 ;  /* 0x000000ffff237224 */ /* 0x004fc800008e061b */
[----:B------:R-:W2:Y:S01]  /*14020*/  LDTM.x16 R4, tmem[UR4+0x110] ;  /* 0x00011004000479ee */ /* 0x000ea20008240000 */
[----:B------:R-:W-:-:S04]  /*14030*/  SHF.R.U64 R0, R3, 0x3, R35 ;  /* 0x0000000303007819 */ /* 0x000fc80000001223 */
[----:B------:R-:W-:Y:S01]  /*14040*/  LOP3.LUT R34, R3, 0x70, R0, 0x78, !PT ;  /* 0x0000007003227812 */ /* 0x000fe200078e7800 */
[----:B------:R-:W-:-:S05]  /*14050*/  VIADD R3, R22, 0x120 ;  /* 0x0000012016037836 */ /* 0x000fca0000000000 */
[----:B------:R-:W-:-:S04]  /*14060*/  SHF.R.U32.HI R3, RZ, 0x15, R3 ;  /* 0x00000015ff037819 */ /* 0x000fc80000011603 */
[----:B------:R-:W-:Y:S01]  /*14070*/  ISETP.NE.AND P0, PT, R28, R3, PT ;  /* 0x000000031c00720c */ /* 0x000fe20003f05270 */
[C---:B--2---:R-:W-:Y:S01]  /*14080*/  FMUL2 R20, R29.reuse.F32, R8.F32x2.HI_LO ;  /* 0x000000081d14724a */ /* 0x044fe20000040000 */
[C---:B------:R-:W-:Y:S01]  /*14090*/  SHF.R.U64 R9, R36.reuse, 0x3, R37 ;  /* 0x0000000324097819 */ /* 0x040fe20000001225 */
[C---:B------:R-:W-:Y:S02]  /*140a0*/  FMUL2 R4, R29.reuse.F32, R4.F32x2.HI_LO ;  /* 0x000000041d04724a */ /* 0x040fe40000040000 */
[C---:B------:R-:W-:Y:S01]  /*140b0*/  FMUL2 R6, R29.reuse.F32, R6.F32x2.HI_LO ;  /* 0x000000061d06724a */ /* 0x040fe20000040000 */
[----:B------:R-:W-:Y:S01]  /*140c0*/  LOP3.LUT R36, R36, 0x70, R9, 0x78, !PT ;  /* 0x0000007024247812 */ /* 0x000fe200078e7809 */
        /* <DEDUP_REMOVED lines=9> */
[----:B------:R-:W-:-:S02]  /*14160*/  F2FP.F16.F32.PACK_AB R4, R13, R12 ;  /* 0x0000000c0d04723e */ /* 0x000fc400000000ff */
[----:B------:R-:W-:Y:S01]  /*14170*/  F2FP.F16.F32.PACK_AB R5, R15, R14 ;  /* 0x0000000e0f05723e */ /* 0x000fe200000000ff */
[----:B------:R2:W-:Y:S01]  /*14180*/  ST.E.128 desc[UR46][R34.64], R8 ;  /* 0x0000000822007985 */ /* 0x0005e2000c101d2e */
[----:B------:R-:W-:Y:S02]  /*14190*/  F2FP.F16.F32.PACK_AB R6, R17, R16 ;  /* 0x000000101106723e */ /* 0x000fe400000000ff */
        /* <DEDUP_REMOVED lines=19> */
.L_x_257:
[----:B------:R-:W-:Y:S05]  /*142d0*/  WARPSYNC.ALL ;  /* 0x0000000000007948 */ /* 0x000fea0003800000 */
[----:B------:R-:W-:Y:S02]  /*142e0*/  R2UR UR4, R22 ;  /* 0x00000000160472ca */ /* 0x000fe400000e0000 */
[C---:B--2---:R-:W-:Y:S02]  /*142f0*/  IADD3 R36, P0, PT, R23.reuse, 0x50, RZ ;  /* 0x0000005017247810 */ /* 0x044fe40007f1e0ff */
[----:B------:R-:W-:-:S03]  /*14300*/  IADD3 R3, P1, PT, R23, 0x40, RZ ;  /* 0x0000004017037810 */ /* 0x000fc60007f3e0ff */
[--C-:B------:R-:W-:Y:S02]  /*14310*/  IMAD.X R37, RZ, RZ, R27.reuse, P0 ;  /* 0x000000ffff257224 */ /* 0x100fe400000e061b */
[----:B------:R-:W-:-:S04]  /*14320*/  IMAD.X R35, RZ, RZ, R27, P1 ;  /* 0x000000ffff237224 */ /* 0x000fc800008e061b */
        /* <DEDUP_REMOVED lines=43> */
.L_x_258:
        /* <DEDUP_REMOVED lines=49> */
.L_x_259:
        /* <DEDUP_REMOVED lines=49> */
.L_x_260:
        /* <DEDUP_REMOVED lines=49> */
.L_x_261:
        /* <DEDUP_REMOVED lines=49> */
.L_x_262:
[----:B------:R-:W-:Y:S05]  /*15220*/  WARPSYNC.ALL ;  /* 0x0000000000007948 */ /* 0x000fea0003800000 */
[C---:B------:R-:W-:Y:S01]  /*15230*/  R2UR UR4, R22.reuse ;  /* 0x00000000160472ca */ /* 0x040fe200000e0000 */
[----:B------:R-:W-:Y:S01]  /*15240*/  VIADD R49, R22, 0x180 ;  /* 0x0000018016317836 */ /* 0x000fe20000000000 */
[C---:B--2---:R-:W-:Y:S02]  /*15250*/  IADD3 R36, P0, PT, R23.reuse, 0x470, RZ ;  /* 0x0000047017247810 */ /* 0x044fe40007f1e0ff */
[----:B------:R-:W-:Y:S02]  /*15260*/  IADD3 R3, P1, PT, R23, 0x460, RZ ;  /* 0x0000046017037810 */ /* 0x000fe40007f3e0ff */
[----:B------:R-:W-:Y:S01]  /*15270*/  SHF.R.U32.HI R49, RZ, 0x15, R49 ;  /* 0x00000015ff317819 */ /* 0x000fe20000011631 */
[----:B------:R-:W-:-:S02]  /*15280*/  IMAD.X R37, RZ, RZ, R27, P0 ;  /* 0x000000ffff257224 */ /* 0x000fc400000e061b */
[----:B------:R-:W-:Y:S01]  /*15290*/  IMAD.X R35, RZ, RZ, R27, P1 ;  /* 0x000000ffff237224 */ /* 0x000fe200008e061b */
[----:B------:R-:W-:-:S03]  /*152a0*/  ISETP.NE.AND P0, PT, R28, R49, PT ;  /* 0x000000311c00720c */ /* 0x000fc60003f05270 */
[----:B------:R-:W2:Y:S01]  /*152b0*/  LDTM.x16 R4, tmem[UR4+0x170] ;  /* 0x00017004000479ee */ /* 0x000ea20008240000 */
[----:B------:R-:W-:-:S04]  /*152c0*/  SHF.R.U64 R0, R3, 0x3, R35 ;  /* 0x0000000303007819 */ /* 0x000fc80000001223 */
[----:B------:R-:W-:Y:S01]  /*152d0*/  LOP3.LUT R34, R3, 0x70, R0, 0x78, !PT ;  /* 0x0000007003227812 */ /* 0x000fe200078e7800 */
        /* <DEDUP_REMOVED lines=37> */
.L_x_263:
        /* <DEDUP_REMOVED lines=49> */
.L_x_264:
        /* <DEDUP_REMOVED lines=49> */
.L_x_265:
        /* <DEDUP_REMOVED lines=49> */
.L_x_266:
        /* <DEDUP_REMOVED lines=49> */
.L_x_267:
        /* <DEDUP_REMOVED lines=49> */
.L_x_268:
        /* <DEDUP_REMOVED lines=9> */
[----:B--2---:R-:W-:Y:S01]  /*16510*/  FMUL2 R20, R29.F32, R8.F32x2.HI_LO ;  /* 0x000000081d14724a */ /* 0x004fe20000040000 */
[----:B------:R-:W-:Y:S01]  /*16520*/  SHF.R.U64 R8, R37, 0x3, R51 ;  /* 0x0000000325087819 */ /* 0x000fe20000001233 */
[C---:B------:R-:W-:Y:S02]  /*16530*/  FMUL2 R4, R29.reuse.F32, R4.F32x2.HI_LO ;  /* 0x000000041d04724a */ /* 0x040fe40000040000 */
[----:B------:R-:W-:Y:S01]  /*16540*/  FMUL2 R6, R29.F32, R6.F32x2.HI_LO ;  /* 0x000000061d06724a */ /* 0x000fe20000040000 */
        /* <DEDUP_REMOVED lines=11> */
[----:B------:R-:W-:Y:S01]  /*16600*/  VIADD R37, R22, 0x1e0 ;  /* 0x000001e016257836 */ /* 0x000fe20000000000 */
[----:B------:R-:W-:Y:S01]  /*16610*/  F2FP.F16.F32.PACK_AB R5, R15, R14 ;  /* 0x0000000e0f05723e */ /* 0x000fe200000000ff */
[----:B------:R2:W-:Y:S01]  /*16620*/  ST.E.128 desc[UR46][R34.64], R8 ;  /* 0x0000000822007985 */ /* 0x0005e2000c101d2e */
[----:B------:R-:W-:-:S02]  /*16630*/  F2FP.F16.F32.PACK_AB R6, R17, R16 ;  /* 0x000000101106723e */ /* 0x000fc400000000ff */
[----:B------:R-:W-:Y:S02]  /*16640*/  F2FP.F16.F32.PACK_AB R7, R19, R18 ;  /* 0x000000121307723e */ /* 0x000fe400000000ff */
[----:B------:R-:W-:-:S03]  /*16650*/  SHF.R.U32.HI R37, RZ, 0x15, R37 ;  /* 0x00000015ff257819 */ /* 0x000fc60000011625 */
[----:B------:R2:W-:Y:S01]  /*16660*/  ST.E.128 desc[UR46][R50.64], R4 ;  /* 0x0000000432007985 */ /* 0x0005e2000c101d2e */
[----:B------:R-:W-:-:S13]  /*16670*/  ISETP.NE.AND P0, PT, R28, R37, PT ;  /* 0x000000251c00720c */ /* 0x000fda0003f05270 */
        /* <DEDUP_REMOVED lines=17> */
.L_x_269:
        /* <DEDUP_REMOVED lines=49> */
.L_x_270:
[----:B------:R-:W-:Y:S05]  /*16aa0*/  WARPSYNC.ALL ;  /* 0x0000000000007948 */ /* 0x000fea0003800000 */
[----:B------:R-:W-:Y:S02]  /*16ab0*/  R2UR UR4, R22 ;  /* 0x00000000160472ca */ /* 0x000fe400000e0000 */
[C---:B--2---:R-:W-:Y:S02]  /*16ac0*/  IADD3 R52, P0, PT, R23.reuse, 0xc70, RZ ;  /* 0x00000c7017347810 */ /* 0x044fe40007f1e0ff */
[----:B------:R-:W-:-:S03]  /*16ad0*/  IADD3 R3, P1, PT, R23, 0xc60, RZ ;  /* 0x00000c6017037810 */ /* 0x000fc60007f3e0ff */
[--C-:B------:R-:W-:Y:S02]  /*16ae0*/  IMAD.X R53, RZ, RZ, R27.reuse, P0 ;  /* 0x000000ffff357224 */ /* 0x100fe400000e061b */
[----:B------:R-:W-:-:S04]  /*16af0*/  IMAD.X R51, RZ, RZ, R27, P1 ;  /* 0x000000ffff337224 */ /* 0x000fc800008e061b */
[----:B------:R-:W2:Y:S01]  /*16b00*/  LDTM.x16 R4, tmem[UR4+0x1f0] ;  /* 0x0001f004000479ee */ /* 0x000ea20008240000 */
[----:B------:R-:W3:Y:S01]  /*16b10*/  LDCU.64 UR4, c[0x0][0x880] ;  /* 0x00011000ff0477ac */ /* 0x000ee20008000a00 */
[----:B------:R-:W-:-:S04]  /*16b20*/  SHF.R.U64 R0, R3, 0x3, R51 ;  /* 0x0000000303007819 */ /* 0x000fc80000001233 */
[----:B------:R-:W-:Y:S01]  /*16b30*/  LOP3.LUT R50, R3, 0x70, R0, 0x78, !PT ;  /* 0x0000007003327812 */ /* 0x000fe200078e7800 */
[----:B---3--:R-:W-:-:S04]  /*16b40*/  UISETP.NE.U32.AND UP0, UPT, UR4, URZ, UPT ;  /* 0x000000ff0400728c */ /* 0x008fc8000bf05070 */
[----:B------:R-:W-:Y:S01]  /*16b50*/  UISETP.NE.AND.EX UP0, UPT, UR5, URZ, UPT, UP0 ;  /* 0x000000ff0500728c */ /* 0x000fe2000bf05300 */
        /* <DEDUP_REMOVED lines=15> */
[----:B------:R-:W2:Y:S01]  /*16c50*/  S2R R31, SR_CTAID.X ;  /* 0x00000000001f7919 */ /* 0x000ea20000002500 */
[----:B------:R-:W-:-:S02]  /*16c60*/  F2FP.F16.F32.PACK_AB R5, R15, R14 ;  /* 0x0000000e0f05723e */ /* 0x000fc400000000ff */
[----:B------:R-:W-:Y:S01]  /*16c70*/  F2FP.F16.F32.PACK_AB R6, R17, R16 ;  /* 0x000000101106723e */ /* 0x000fe200000000ff */
[----:B------:R3:W-:Y:S01]  /*16c80*/  ST.E.128 desc[UR46][R50.64], R8 ;  /* 0x0000000832007985 */ /* 0x0007e2000c101d2e */
[----:B------:R-:W-:Y:S01]  /*16c90*/  F2FP.F16.F32.PACK_AB R7, R19, R18 ;  /* 0x000000121307723e */ /* 0x000fe200000000ff */
[----:B------:R-:W4:Y:S04]  /*16ca0*/  S2R R30, SR_CTAID.Y ;  /* 0x00000000001e7919 */ /* 0x000f280000002600 */
[----:B------:R3:W-:Y:S01]  /*16cb0*/  ST.E.128 desc[UR46][R52.64], R4 ;  /* 0x0000000434007985 */ /* 0x0007e2000c101d2e */
[----:B------:R-:W1:Y:S01]  /*16cc0*/  S2R R29, SR_CTAID.Z ;  /* 0x00000000001d7919 */ /* 0x000e620000002700 */
[----:B------:R-:W-:Y:S01]  /*16cd0*/  @!PT LDS RZ, [RZ] ;  /* 0x00000000fffff984 */ /* 0x000fe20000000800 */
[----:B------:R-:W-:Y:S01]  /*16ce0*/  @!PT LDS RZ, [RZ] ;  /* 0x00000000fffff984 */ /* 0x000fe20000000800 */
[----:B------:R-:W-:Y:S01]  /*16cf0*/  @!PT LDS RZ, [RZ] ;  /* 0x00000000fffff984 */ /* 0x000fe20000000800 */
[----:B------:R-:W-:Y:S01]  /*16d00*/  @!PT LDS RZ, [RZ] ;  /* 0x00000000fffff984 */ /* 0x000fe20000000800 */
[----:B------:R5:W-:Y:S06]  /*16d10*/  MEMBAR.ALL.CTA ;  /* 0x0000000000007992 */ /* 0x000bec0000008000 */
[----:B-----5:R-:W1:Y:S01]  /*16d20*/  FENCE.VIEW.ASYNC.S ;  /* 0x00000000000073c6 */ /* 0x020e620000000000 */
[----:B------:R-:W-:Y:S05]  /*16d30*/  BRA.U !UP0, `(.L_x_271) ;  /* 0x0000000508007547 */ /* 0x000fea000b800000 */
[C---:B------:R-:W-:Y:S01]  /*16d40*/  FSETP.GEU.AND P0, PT, R24.reuse, 1.175494350822287508e-38, PT ;  /* 0x008000001800780b */ /* 0x040fe20003f0e000 */
[----:B------:R-:W5:Y:S01]  /*16d50*/  LDCU UR4, c[0x0][0x380] ;  /* 0x00007000ff0477ac */ /* 0x000f620008000800 */
[----:B------:R-:W-:Y:S01]  /*16d60*/  MOV R0, 0x3e055027 ;  /* 0x3e05502700007802 */ /* 0x000fe20000000f00 */
[----:B------:R-:W-:Y:S01]  /*16d70*/  BSSY.RECONVERGENT B0, `(.L_x_271) ;  /* 0x000003c000007945 */ /* 0x000fe20003800200 */
[----:B---3--:R-:W-:Y:S01]  /*16d80*/  FSEL R5, RZ, -23, P0 ;  /* 0xc1b80000ff057808 */ /* 0x008fe20000000000 */
[----:B------:R-:W3:Y:S08]  /*16d90*/  LDCU UR5, c[0x0][0x700] ;  /* 0x0000e000ff0577ac */ /* 0x000ef00008000800 */
[----:B------:R-:W-:-:S05]  /*16da0*/  @!P0 FMUL R24, R24, 8388608 ;  /* 0x4b00000018188820 */ /* 0x000fca0000400000 */
[C---:B------:R-:W-:Y:S02]  /*16db0*/  IADD3 R7, PT, PT, R24.reuse, -0x3f2aaaab, RZ ;  /* 0xc0d5555518077810 */ /* 0x040fe40007ffe0ff */
[C---:B------:R-:W-:Y:S02]  /*16dc0*/  ISETP.GT.U32.AND P0, PT, R24.reuse, 0x7f7fffff, PT ;  /* 0x7f7fffff1800780c */ /* 0x040fe40003f04070 */
[----:B------:R-:W-:Y:S02]  /*16dd0*/  LOP3.LUT R7, R7, 0xff800000, RZ, 0xc0, !PT ;  /* 0xff80000007077812 */ /* 0x000fe400078ec0ff */
[C---:B------:R-:W-:Y:S02]  /*16de0*/  FSETP.NEU.AND P1, PT, R24.reuse, RZ, PT ;  /* 0x000000ff1800720b */ /* 0x040fe40003f2d000 */
[-C--:B------:R-:W-:Y:S02]  /*16df0*/  IADD3 R3, PT, PT, R24, -R7.reuse, RZ ;  /* 0x8000000718037210 */ /* 0x080fe40007ffe0ff */
[----:B------:R-:W-:-:S03]  /*16e00*/  I2FP.F32.S32 R4, R7 ;  /* 0x0000000700047245 */ /* 0x000fc60000201400 */
[----:B------:R-:W-:Y:S02]  /*16e10*/  FADD R3, R3, -1 ;  /* 0xbf80000003037421 */ /* 0x000fe40000000000 */
[----:B------:R-:W-:Y:S02]  /*16e20*/  FFMA R4, R4, 1.1920928955078125e-07, R5 ;  /* 0x3400000004047823 */ /* 0x000fe40000000005 */
[----:B------:R-:W-:-:S04]  /*16e30*/  FFMA R0, R3, -R0, 0.14084610342979431152 ;  /* 0x3e1039f603007423 */ /* 0x000fc80000000800 */
[----:B------:R-:W-:-:S04]  /*16e40*/  FFMA R0, R3, R0, -0.12148627638816833496 ;  /* 0xbdf8cdcc03007423 */ /* 0x000fc80000000000 */
[----:B------:R-:W-:-:S04]  /*16e50*/  FFMA R0, R3, R0, 0.13980610668659210205 ;  /* 0x3e0f295503007423 */ /* 0x000fc80000000000 */
[----:B------:R-:W-:-:S04]  /*16e60*/  FFMA R0, R3, R0, -0.16684235632419586182 ;  /* 0xbe2ad8b903007423 */ /* 0x000fc80000000000 */
[----:B------:R-:W-:-:S04]  /*16e70*/  FFMA R0, R3, R0, 0.20012299716472625732 ;  /* 0x3e4ced0b03007423 */ /* 0x000fc80000000000 */
[----:B------:R-:W-:-:S04]  /*16e80*/  FFMA R0, R3, R0, -0.24999669194221496582 ;  /* 0xbe7fff2203007423 */ /* 0x000fc80000000000 */
[----:B------:R-:W-:-:S04]  /*16e90*/  FFMA R0, R3, R0, 0.33333182334899902344 ;  /* 0x3eaaaa7803007423 */ /* 0x000fc80000000000 */
[----:B------:R-:W-:-:S04]  /*16ea0*/  FFMA R0, R3, R0, -0.5 ;  /* 0xbf00000003007423 */ /* 0x000fc80000000000 */
[----:B------:R-:W-:-:S04]  /*16eb0*/  FMUL R0, R3, R0 ;  /* 0x0000000003007220 */ /* 0x000fc80000400000 */
[----:B------:R-:W-:Y:S01]  /*16ec0*/  FFMA R5, R3, R0, R3 ;  /* 0x0000000003057223 */ /* 0x000fe20000000003 */
[----:B------:R-:W-:Y:S02]  /*16ed0*/  LOP3.LUT R0, R2, 0x7f, RZ, 0xc0, !PT ;  /* 0x0000007f02007812 */ /* 0x000fe400078ec0ff */
[----:B------:R-:W-:Y:S01]  /*16ee0*/  MOV R3, 0x7f800000 ;  /* 0x7f80000000037802 */ /* 0x000fe20000000f00 */
[----:B------:R-:W-:Y:S01]  /*16ef0*/  FFMA R4, R4, 0.69314718246459960938, R5 ;  /* 0x3f31721804047823 */ /* 0x000fe20000000005 */
[----:B--2---:R-:W-:-:S03]  /*16f00*/  LEA R0, R31, R0, 0x8 ;  /* 0x000000001f007211 */ /* 0x004fc600078e40ff */
[----:B------:R-:W-:Y:S01]  /*16f10*/  @P0 FFMA R4, R24, R3, +INF ;  /* 0x7f80000018040423 */ /* 0x000fe20000000003 */
[----:B-----5:R-:W-:-:S04]  /*16f20*/  ISETP.GE.AND P0, PT, R0, UR4, PT ;  /* 0x0000000400007c0c */ /* 0x020fc8000bf06270 */
[----:B------:R-:W-:-:S05]  /*16f30*/  FSEL R4, R4, -INF , P1 ;  /* 0xff80000004047808 */ /* 0x000fca0000800000 */
[----:B---3--:R-:W-:-:S04]  /*16f40*/  FFMA R25, R25, UR5, R4 ;  /* 0x0000000519197c23 */ /* 0x008fc80008000004 */
[----:B------:R-:W-:Y:S05]  /*16f50*/  @P0 BRA `(.L_x_272) ;  /* 0x0000000000740947 */ /* 0x000fea0003800000 */
[----:B------:R-:W2:Y:S01]  /*16f60*/  LDCU UR4, c[0x0][0x38c] ;  /* 0x00007180ff0477ac */ /* 0x000ea20008000800 */
[----:B------:R-:W-:Y:S01]  /*16f70*/  HFMA2 R4, -RZ, RZ, 0, 0 ;  /* 0x00000000ff047431 */ /* 0x000fe200000001ff */
[----:B------:R-:W1:Y:S01]  /*16f80*/  LDCU UR5, c[0x0][0x890] ;  /* 0x00011200ff0577ac */ /* 0x000e620008000800 */
[----:B------:R-:W3:Y:S01]  /*16f90*/  LDCU.64 UR6, c[0x0][0x888] ;  /* 0x00011100ff0677ac */ /* 0x000ee20008000a00 */
[----:B--2---:R-:W2:Y:S01]  /*16fa0*/  I2F.U32.RP R7, UR4 ;  /* 0x0000000400077d06 */ /* 0x004ea20008209000 */
[----:B------:R-:W-:Y:S01]  /*16fb0*/  ISETP.NE.U32.AND P0, PT, RZ, UR4, PT ;  /* 0x00000004ff007c0c */ /* 0x000fe2000bf05070 */
[----:B-1----:R-:W-:-:S06]  /*16fc0*/  IMAD R0, R29, UR5, R0 ;  /* 0x000000051d007c24 */ /* 0x002fcc000f8e0200 */
[----:B--2---:R-:W1:Y:S02]  /*16fd0*/  MUFU.RCP R6, R7 ;  /* 0x0000000700067308 */ /* 0x004e640000001000 */
[----:B-1----:R-:W-:-:S06]  /*16fe0*/  IADD3 R6, PT, PT, R6, 0xffffffe, RZ ;  /* 0x0ffffffe06067810 */ /* 0x002fcc0007ffe0ff */
[----:B------:R-:W1:Y:S02]  /*16ff0*/  F2I.FTZ.U32.TRUNC.NTZ R5, R6 ;  /* 0x0000000600057305 */ /* 0x000e64000021f000 */
[----:B-1----:R-:W-:Y:S01]  /*17000*/  IADD3 R3, PT, PT, RZ, -R5, RZ ;  /* 0x80000005ff037210 */ /* 0x002fe20007ffe0ff */
[----:B------:R-:W1:Y:S04]  /*17010*/  LDC.64 R6, c[0x0][0x880] ;  /* 0x00022000ff067b82 */ /* 0x000e680000000a00 */
[----:B------:R-:W-:-:S04]  /*17020*/  IMAD R3, R3, UR4, RZ ;  /* 0x0000000403037c24 */ /* 0x000fc8000f8e02ff */
[----:B------:R-:W-:-:S06]  /*17030*/  IMAD.HI.U32 R3, R5, R3, R4 ;  /* 0x0000000305037227 */ /* 0x000fcc00078e0004 */
[----:B----4-:R-:W-:-:S05]  /*17040*/  IMAD.HI.U32 R3, R3, R30, RZ ;  /* 0x0000001e03037227 */ /* 0x010fca00078e00ff */
[----:B------:R-:W-:-:S05]  /*17050*/  IADD3 R5, PT, PT, -R3, RZ, RZ ;  /* 0x000000ff03057210 */ /* 0x000fca0007ffe1ff */
[----:B------:R-:W-:-:S05]  /*17060*/  IMAD R4, R5, UR4, R30 ;  /* 0x0000000405047c24 */ /* 0x000fca000f8e021e */
[----:B------:R-:W-:-:S13]  /*17070*/  ISETP.GE.U32.AND P2, PT, R4, UR4, PT ;  /* 0x0000000404007c0c */ /* 0x000fda000bf46070 */
[----:B------:R-:W-:Y:S02]  /*17080*/  @P2 IADD3 R4, PT, PT, R4, -UR4, RZ ;  /* 0x8000000404042c10 */ /* 0x000fe4000fffe0ff */
[----:B------:R-:W-:Y:S02]  /*17090*/  @P2 IADD3 R3, PT, PT, R3, 0x1, RZ ;  /* 0x0000000103032810 */ /* 0x000fe40007ffe0ff */
[----:B------:R-:W-:-:S13]  /*170a0*/  ISETP.GE.U32.AND P1, PT, R4, UR4, PT ;  /* 0x0000000404007c0c */ /* 0x000fda000bf26070 */
[----:B------:R-:W-:Y:S02]  /*170b0*/  @P1 IADD3 R3, PT, PT, R3, 0x1, RZ ;  /* 0x0000000103031810 */ /* 0x000fe40007ffe0ff */
[----:B------:R-:W-:-:S04]  /*170c0*/  @!P0 LOP3.LUT R3, RZ, UR4, RZ, 0x33, !PT ;  /* 0x00000004ff038c12 */ /* 0x000fc8000f8e33ff */
[C---:B------:R-:W-:Y:S01]  /*170d0*/  IADD3 R5, PT, PT, -R3.reuse, RZ, RZ ;  /* 0x000000ff03057210 */ /* 0x040fe20007ffe1ff */
[----:B---3--:R-:W-:-:S04]  /*170e0*/  IMAD R0, R3, UR7, R0 ;  /* 0x0000000703007c24 */ /* 0x008fc8000f8e0200 */
[----:B------:R-:W-:-:S04]  /*170f0*/  IMAD R5, R5, UR4, R30 ;  /* 0x0000000405057c24 */ /* 0x000fc8000f8e021e */
[----:B------:R-:W-:-:S04]  /*17100*/  IMAD R5, R5, UR6, R0 ;  /* 0x0000000605057c24 */ /* 0x000fc8000f8e0200 */
[----:B-1----:R-:W-:-:S05]  /*17110*/  IMAD.WIDE.U32 R6, R5, 0x4, R6 ;  /* 0x0000000405067825 */ /* 0x002fca00078e0006 */
[----:B------:R2:W-:Y:S02]  /*17120*/  STG.E desc[UR46][R6.64], R25 ;  /* 0x0000001906007986 */ /* 0x0005e4000c10192e */
.L_x_272:
[----:B------:R-:W-:Y:S05]  /*17130*/  BSYNC.RECONVERGENT B0 ;  /* 0x0000000000007941 */ /* 0x000fea0003800200 */
.L_x_271:
[----:B------:R-:W-:Y:S01]  /*17140*/  UISETP.NE.AND UP0, UPT, UR42, URZ, UPT ;  /* 0x000000ff2a00728c */ /* 0x000fe2000bf05270 */
[----:B------:R-:W-:-:S08]  /*17150*/  NOP ;  /* 0x0000000000007918 */ /* 0x000fd00000000000 */
[----:B------:R-:W-:Y:S05]  /*17160*/  BRA.U UP0, `(.L_x_273) ;  /* 0x0000000100087547 */ /* 0x000fea000b800000 */
[----:B------:R-:W-:Y:S05]  /*17170*/  BPT.TRAP 0x1 ;  /* 0x000000040000795c */ /* 0x000fea0000300000 */
[----:B------:R-:W-:Y:S05]  /*17180*/  BPT.TRAP 0x1 ;  /* 0x000000040000795c */ /* 0x000fea0000300000 */
.L_x_273:
[----:B------:R-:W-:Y:S02]  /*17190*/  UIADD3 UR4, UPT, UPT, UR36, 0x380a0, URZ ;  /* 0x000380a024047890 */ /* 0x000fe4000fffe0ff */
[----:B------:R-:W-:Y:S02]  /*171a0*/  UISETP.NE.AND UP0, UPT, UR42, URZ, UPT ;  /* 0x000000ff2a00728c */ /* 0x000fe4000bf05270 */
[----:B------:R-:W-:-:S09]  /*171b0*/  UPRMT UR4, UR40, 0x654, UR4 ;  /* 0x0000065428047896 */ /* 0x000fd20008000004 */
[----:B-1----:R-:W-:Y:S01]  /*171c0*/  SYNCS.ARRIVE.TRANS64.RED.A1T0 RZ, [UR4], RZ ;  /* 0x000000ffffff79a7 */ /* 0x002fe20008100404 */
[----:B------:R-:W-:Y:S05]  /*171d0*/  BRA.U UP0, `(.L_x_274) ;  /* 0x0000000100047547 */ /* 0x000fea000b800000 */
[----:B------:R-:W-:Y:S05]  /*171e0*/  BPT.TRAP 0x1 ;  /* 0x000000040000795c */ /* 0x000fea0000300000 */
.L_x_274:
[----:B------:R-:W-:Y:S01]  /*171f0*/  SYNCS.ARRIVE.TRANS64.A1T0 RZ, [UR36+0x380b0], RZ ;  /* 0x0380b0ffffff79a7 */ /* 0x000fe20008100024 */
[----:B------:R-:W-:-:S09]  /*17200*/  UISETP.NE.AND UP0, UPT, UR45, URZ, UPT ;  /* 0x000000ff2d00728c */ /* 0x000fd2000bf05270 */
[----:B------:R-:W-:Y:S05]  /*17210*/  BRA.U !UP0, `(.L_x_275) ;  /* 0x0000000108047547 */ /* 0x000fea000b800000 */
[----:B------:R-:W-:Y:S05]  /*17220*/  BPT.TRAP 0x1 ;  /* 0x000000040000795c */ /* 0x000fea0000300000 */
.L_x_275:
[----:B------:R-:W-:Y:S02]  /*17230*/  IMAD.U32 R3, RZ, RZ, UR44 ;  /* 0x0000002cff037e24 */ /* 0x000fe4000f8e00ff */
[----:B---3--:R-:W-:-:S03]  /*17240*/  VIADD R5, R22, 0x80 ;  /* 0x0000008016057836 */ /* 0x008fc60000000000 */
[----:B------:R-:W-:Y:S02]  /*17250*/  SHF.L.U32 R3, R3, 0x1f, RZ ;  /* 0x0000001f03037819 */ /* 0x000fe400000006ff */
[----:B------:R-:W-:Y:S02]  /*17260*/  SHF.R.U32.HI R5, RZ, 0x15, R5 ;  /* 0x00000015ff057819 */ /* 0x000fe40000011605 */
[----:B------:R-:W1:Y:S02]  /*17270*/  SYNCS.PHASECHK.TRANS64.TRYWAIT P1, [UR36+0x38080], R3 ;  /* 0x03808003ff0075a7 */ /* 0x000e640008021124 */
[----:B------:R-:W-:Y:S01]  /*17280*/  ISETP.NE.AND P0, PT, R28, R5, PT ;  /* 0x000000051c00720c */ /* 0x000fe20003f05270 */
[----:B-1----:R-:W-:-:S12]  /*17290*/  @!P1 BRA `(.L_x_276) ;  /* 0x000000fc00b89947 */ /* 0x002fd80003800000 */
.L_x_462:
[----:B------:R-:W-:Y:S05]  /*172a0*/  @!P0 BRA `(.L_x_277) ;  /* 0x0000000000408947 */ /* 0x000fea0003800000 */
[----:B------:R-:W-:Y:S01]  /*172b0*/  MOV R14, 0x8 ;  /* 0x00000008000e7802 */ /* 0x000fe20000000f00 */
[----:B------:R-:W3:Y:S01]  /*172c0*/  LDCU.64 UR8, c[0x4][0xb0] ;  /* 0x01001600ff0877ac */ /* 0x000ee20008000a00 */
[----:B------:R-:W-:Y:S02]  /*172d0*/  HFMA2 R12, -RZ, RZ, 0, 5.9604644775390625e-08 ;  /* 0x00000001ff0c7431 */ /* 0x000fe400000001ff */
[----:B------:R-:W-:Y:S01]  /*172e0*/  IMAD.MOV.U32 R8, RZ, RZ, 0x192 ;  /* 0x00000192ff087424 */ /* 0x000fe200078e00ff */
[----:B------:R-:W2:Y:S01]  /*172f0*/  LDCU.64 UR6, c[0x4][0xb8] ;  /* 0x01001700ff0677ac */ /* 0x000ea20008000a00 */
[----:B------:R-:W1:Y:S01]  /*17300*/  LDC.64 R14, c[0x4][R14] ;  /* 0x010000000e0e7b82 */ /* 0x000e620000000a00 */
        /* <DEDUP_REMOVED lines=10> */
.L_x_277:
[----:B------:R-:W-:Y:S05]  /*173b0*/  WARPSYNC.ALL ;  /* 0x0000000000007948 */ /* 0x000fea0003800000 */
[----:B------:R-:W-:Y:S01]  /*173c0*/  R2UR UR4, R22 ;  /* 0x00000000160472ca */ /* 0x000fe200000e0000 */
[----:B------:R-:W-:-:S12]  /*173d0*/  UISETP.NE.AND UP0, UPT, UR45, URZ, UPT ;  /* 0x000000ff2d00728c */ /* 0x000fd8000bf05270 */
[----:B--2---:R-:W2:Y:S02]  /*173e0*/  LDTM.x2 R24, tmem[UR4+0x80] ;  /* 0x00008004001879ee */ /* 0x004ea400080c0000 */
[----:B--2---:R-:W-:Y:S05]  /*173f0*/  BRA.U !UP0, `(.L_x_278) ;  /* 0x0000000108047547 */ /* 0x004fea000b800000 */
[----:B------:R-:W-:Y:S05]  /*17400*/  BPT.TRAP 0x1 ;  /* 0x000000040000795c */ /* 0x000fea0000300000 */
.L_x_278:
[----:B------:R-:W-:Y:S02]  /*17410*/  UPRMT UR4, UR40, 0x654, UR37 ;  /* 0x0000065428047896 */ /* 0x000fe40008000025 */
[----:B------:R-:W-:-:S07]  /*17420*/  UISETP.NE.AND UP0, UPT, UR42, URZ, UPT ;  /* 0x000000ff2a00728c */ /* 0x000fce000bf05270 */
[----:B------:R-:W-:Y:S02]  /*17430*/  SYNCS.ARRIVE.TRANS64.RED.A1T0 RZ, [UR4], RZ ;  /* 0x000000ffffff79a7 */ /* 0x000fe40008100404 */
[----:B------:R-:W-:Y:S05]  /*17440*/  BRA.U UP0, `(.L_x_279) ;  /* 0x0000000100047547 */ /* 0x000fea000b800000 */
[----:B------:R-:W-:Y:S05]  /*17450*/  BPT.TRAP 0x1 ;  /* 0x000000040000795c */ /* 0x000fea0000300000 */
.L_x_279:
[----:B-1----:R-:W-:-:S04]  /*17460*/  MOV R3, UR38 ;  /* 0x0000002600037c02 */ /* 0x002fc80008000f00 */
[----:B------:R-:W-:-:S04]  /*17470*/  SHF.L.U32 R3, R3, 0x1f, RZ ;  /* 0x0000001f03037819 */ /* 0x000fc800000006ff */
[----:B------:R-:W1:Y:S02]  /*17480*/  SYNCS.PHASECHK.TRANS64.TRYWAIT P0, [UR36+0x38098], R3 ;  /* 0x03809803ff0075a7 */ /* 0x000e640008001124 */
[----:B-1----:R-:W-:Y:S05]  /*17490*/  @!P0 BRA `(.L_x_280) ;  /* 0x000000fc00508947 */ /* 0x002fea0003800000 */
.L_x_463:
[----:B------:R-:W-:-:S09]  /*174a0*/  UISETP.NE.AND UP0, UPT, UR42, URZ, UPT ;  /* 0x000000ff2a00728c */ /* 0x000fd2000bf05270 */
[----:B------:R-:W-:Y:S05]  /*174b0*/  BRA.U UP0, `(.L_x_281) ;  /* 0x0000000100047547 */ /* 0x000fea000b800000 */
[----:B------:R-:W-:Y:S05]  /*174c0*/  BPT.TRAP 0x1 ;  /* 0x000000040000795c */ /* 0x000fea0000300000 */
.L_x_281:
[----:B-1----:R-:W-:Y:S01]  /*174d0*/  MOV R3, 0x1 ;  /* 0x0000000100037802 */ /* 0x002fe20000000f00 */
[----:B------:R1:W2:Y:S03]  /*174e0*/  MUFU.RCP R5, R24 ;  /* 0x0000001800057308 */ /* 0x0002a60000001000 */
[----:B------:R-:W-:-:S04]  /*174f0*/  SHF.L.U32 R3, R3, 0x1f, RZ ;  /* 0x0000001f03037819 */ /* 0x000fc800000006ff */
[----:B------:R-:W3:Y:S02]  /*17500*/  SYNCS.PHASECHK.TRANS64.TRYWAIT P0, [UR36+0x380c8], R3 ;  /* 0x0380c803ff0075a7 */ /* 0x000ee40008001124 */
[----:B-123--:R-:W-:Y:S05]  /*17510*/  @!P0 BRA `(.L_x_282) ;  /* 0x000000fc00488947 */ /* 0x00efea0003800000 */
.L_x_464:
[----:B------:R-:W1:Y:S01]  /*17520*/  LDCU UR4, c[0x0][0x708] ;  /* 0x0000e100ff0477ac */ /* 0x000e620008000800 */
[----:B------:R-:W-:Y:S01]  /*17530*/  FFMA R32, -R24, R5, 1 ;  /* 0x3f80000018207423 */ /* 0x000fe20000000105 */
[----:B------:R-:W-:Y:S01]  /*17540*/  BSSY.RECONVERGENT B2, `(.L_x_283) ;  /* 0x000000b000027945 */ /* 0x000fe20003800200 */
[----:B------:R-:W-:Y:S02]  /*17550*/  ISETP.NE.AND P1, PT, R28, R49, PT ;  /* 0x000000311c00720c */ /* 0x000fe40003f25270 */
[----:B------:R-:W-:Y:S01]  /*17560*/  FFMA R32, R5, R32, R5 ;  /* 0x0000002005207223 */ /* 0x000fe20000000005 */
[----:B-1----:R-:W-:-:S03]  /*17570*/  MOV R3, UR4 ;  /* 0x0000000400037c02 */ /* 0x002fc60008000f00 */
[----:B------:R-:W-:Y:S01]  /*17580*/  FFMA R5, R32, UR4, RZ ;  /* 0x0000000420057c23 */ /* 0x000fe200080000ff */
[----:B------:R-:W1:Y:S03]  /*17590*/  FCHK P0, R3, R24 ;  /* 0x0000001803007302 */ /* 0x000e660000000000 */
[----:B------:R-:W-:-:S04]  /*175a0*/  FFMA R0, -R24, R5, UR4 ;  /* 0x0000000418007e23 */ /* 0x000fc80008000105 */
[----:B------:R-:W-:Y:S01]  /*175b0*/  FFMA R32, R32, R0, R5 ;  /* 0x0000000020207223 */ /* 0x000fe20000000005 */
[----:B-1----:R-:W-:Y:S05]  /*175c0*/  @!P0 BRA `(.L_x_284) ;  /* 0x0000000000088947 */ /* 0x002fea0003800000 */
[----:B------:R-:W-:Y:S02]  /*175d0*/  MOV R4, 0x175f0 ;  /* 0x000175f000047802 */ /* 0x000fe40000000f00 */
[----:B----4-:R-:W-:Y:S05]  /*175e0*/  CALL.REL.NOINC `($__internal_3_$__cuda_sm3x_div_rn_noftz_f32_slowpath) ;  /* 0x0000010400607944 */ /* 0x010fea0003c00000 */
.L_x_284:
[----:B------:R-:W-:Y:S05]  /*175f0*/  BSYNC.RECONVERGENT B2 ;  /* 0x0000000000027941 */ /* 0x000fea0003800200 */
.L_x_283:
[----:B------:R-:W-:Y:S05]  /*17600*/  @!P1 BRA `(.L_x_285) ;  /* 0x0000000000409947 */ /* 0x000fea0003800000 */
[----:B------:R-:W-:Y:S01]  /*17610*/  MOV R14, 0x8 ;  /* 0x00000008000e7802 */ /* 0x000fe20000000f00 */
[----:B------:R-:W1:Y:S01]  /*17620*/  LDCU.64 UR8, c[0x4][0xb0] ;  /* 0x01001600ff0877ac */ /* 0x000e620008000a00 */
[----:B------:R-:W-:Y:S02]  /*17630*/  HFMA2 R12, -RZ, RZ, 0, 5.9604644775390625e-08 ;  /* 0x00000001ff0c7431 */ /* 0x000fe400000001ff */
[----:B------:R-:W-:Y:S01]  /*17640*/  IMAD.MOV.U32 R8, RZ, RZ, 0x192 ;  /* 0x00000192ff087424 */ /* 0x000fe200078e00ff */
[----:B------:R-:W2:Y:S01]  /*17650*/  LDCU.64 UR6, c[0x4][0xb8] ;  /* 0x01001700ff0677ac */ /* 0x000ea20008000a00 */
[----:B------:R-:W3:Y:S01]  /*17660*/  LDC.64 R14, c[0x4][R14] ;  /* 0x010000000e0e7b82 */ /* 0x000ee20000000a00 */
[----:B------:R-:W-:Y:S01]  /*17670*/  IMAD.MOV.U32 R13, RZ, RZ, RZ ;  /* 0x000000ffff0d7224 */ /* 0x000fe200078e00ff */
[----:B------:R-:W5:Y:S01]  /*17680*/  LDCU.64 UR4, c[0x4][0x40] ;  /* 0x01000800ff0477ac */ /* 0x000f620008000a00 */
[----:B-1----:R-:W-:Y:S01]  /*17690*/  IMAD.U32 R4, RZ, RZ, UR8 ;  /* 0x00000008ff047e24 */ /* 0x002fe2000f8e00ff */
[----:B------:R-:W-:Y:S01]  /*176a0*/  MOV R5, UR9 ;  /* 0x0000000900057c02 */ /* 0x000fe20008000f00 */
[----:B--2---:R-:W-:Y:S01]  /*176b0*/  IMAD.U32 R6, RZ, RZ, UR6 ;  /* 0x00000006ff067e24 */ /* 0x004fe2000f8e00ff */
[----:B------:R-:W-:Y:S01]  /*176c0*/  MOV R7, UR7 ;  /* 0x0000000700077c02 */ /* 0x000fe20008000f00 */
[----:B-----5:R-:W-:Y:S01]  /*176d0*/  IMAD.U32 R10, RZ, RZ, UR4 ;  /* 0x00000004ff0a7e24 */ /* 0x020fe2000f8e00ff */
[----:B------:R-:W-:-:S02]  /*176e0*/  MOV R11, UR5 ;  /* 0x00000005000b7c02 */ /* 0x000fc40008000f00 */
[----:B------:R-:W-:-:S07]  /*176f0*/  LEPC R20, `(.L_x_285) ;  /* 0x000000001014794e */ /* 0x000fce0000000000 */
[----:B---34-:R-:W-:Y:S05]  /*17700*/  CALL.ABS.NOINC R14 ;  /* 0x000000000e007343 */ /* 0x018fea0003c00000 */
.L_x_285:
[----:B------:R-:W-:Y:S05]  /*17710*/  WARPSYNC.ALL ;  /* 0x0000000000007948 */ /* 0x000fea0003800000 */
[----:B------:R-:W-:Y:S02]  /*17720*/  R2UR UR4, R22 ;  /* 0x00000000160472ca */ /* 0x000fe400000e0000 */
[C---:B------:R-:W-:Y:S02]  /*17730*/  IADD3 R33, P0, PT, R23.reuse, 0x10010, RZ ;  /* 0x0001001017217810 */ /* 0x040fe40007f1e0ff */
[----:B------:R-:W-:-:S03]  /*17740*/  IADD3 R3, P1, PT, R23, 0x10000, RZ ;  /* 0x0001000017037810 */ /* 0x000fc60007f3e0ff */
[--C-:B------:R-:W-:Y:S01]  /*17750*/  IMAD.X R53, RZ, RZ, R27.reuse, P0 ;  /* 0x000000ffff357224 */ /* 0x100fe200000e061b */
[----:B------:R-:W-:Y:S01]  /*17760*/  ISETP.NE.AND P0, PT, R28, R47, PT ;  /* 0x0000002f1c00720c */ /* 0x000fe20003f05270 */
[----:B------:R-:W-:-:S04]  /*17770*/  IMAD.X R51, RZ, RZ, R27, P1 ;  /* 0x000000ffff337224 */ /* 0x000fc800008e061b */
[----:B------:R-:W1:Y:S01]  /*17780*/  LDTM.x16 R4, tmem[UR4+0x180] ;  /* 0x00018004000479ee */ /* 0x000e620008240000 */
[----:B------:R-:W-:-:S04]  /*17790*/  SHF.R.U64 R0, R3, 0x3, R51 ;  /* 0x0000000303007819 */ /* 0x000fc80000001233 */
[----:B------:R-:W-:Y:S01]  /*177a0*/  LOP3.LUT R50, R3, 0x70, R0, 0x78, !PT ;  /* 0x0000007003327812 */ /* 0x000fe200078e7800 */
[C---:B-1----:R-:W-:Y:S01]  /*177b0*/  FMUL2 R20, R32.reuse.F32, R8.F32x2.HI_LO ;  /* 0x000000082014724a */ /* 0x042fe20000040000 */
[C---:B------:R-:W-:Y:S01]  /*177c0*/  SHF.R.U64 R8, R33.reuse, 0x3, R53 ;  /* 0x0000000321087819 */ /* 0x040fe20000001235 */
[C---:B------:R-:W-:Y:S02]  /*177d0*/  FMUL2 R4, R32.reuse.F32, R4.F32x2.HI_LO ;  /* 0x000000042004724a */ /* 0x040fe40000040000 */
[C---:B------:R-:W-:Y:S01]  /*177e0*/  FMUL2 R6, R32.reuse.F32, R6.F32x2.HI_LO ;  /* 0x000000062006724a */ /* 0x040fe20000040000 */
[----:B------:R-:W-:Y:S01]  /*177f0*/  LOP3.LUT R52, R33, 0x70, R8, 0x78, !PT ;  /* 0x0000007021347812 */ /* 0x000fe200078e7808 */
[C---:B------:R-:W-:Y:S01]  /*17800*/  FMUL2 R48, R32.reuse.F32, R10.F32x2.HI_LO ;  /* 0x0000000a2030724a */ /* 0x040fe20000040000 */
[----:B------:R-:W-:Y:S01]  /*17810*/  F2FP.F16.F32.PACK_AB R8, R5, R4 ;  /* 0x000000040508723e */ /* 0x000fe200000000ff */
[C---:B------:R-:W-:Y:S01]  /*17820*/  FMUL2 R12, R32.reuse.F32, R12.F32x2.HI_LO ;  /* 0x0000000c200c724a */ /* 0x040fe20000040000 */
[----:B------:R-:W-:Y:S01]  /*17830*/  F2FP.F16.F32.PACK_AB R9, R7, R6 ;  /* 0x000000060709723e */ /* 0x000fe200000000ff */
[C---:B------:R-:W-:Y:S01]  /*17840*/  FMUL2 R14, R32.reuse.F32, R14.F32x2.HI_LO ;  /* 0x0000000e200e724a */ /* 0x040fe20000040000 */
[----:B------:R-:W-:Y:S01]  /*17850*/  F2FP.F16.F32.PACK_AB R10, R21, R20 ;  /* 0x00000014150a723e */ /* 0x000fe200000000ff */
[C---:B------:R-:W-:Y:S01]  /*17860*/  FMUL2 R16, R32.reuse.F32, R16.F32x2.HI_LO ;  /* 0x000000102010724a */ /* 0x040fe20000040000 */
        /* <DEDUP_REMOVED lines=10> */
[----:B------:R-:W2:Y:S01]  /*17910*/  LDCU.64 UR8, c[0x4][0xb0] ;  /* 0x01001600ff0877ac */ /* 0x000ea20008000a00 */
[----:B------:R-:W-:Y:S02]  /*17920*/  HFMA2 R12, -RZ, RZ, 0, 5.9604644775390625e-08 ;  /* 0x00000001ff0c7431 */ /* 0x000fe400000001ff */
[----:B-1----:R-:W-:Y:S01]  /*17930*/  IMAD.MOV.U32 R8, RZ, RZ, 0x192 ;  /* 0x00000192ff087424 */ /* 0x002fe200078e00ff */
[----:B------:R-:W1:Y:S01]  /*17940*/  LDCU.64 UR6, c[0x4][0xb8] ;  /* 0x01001700ff0677ac */ /* 0x000e620008000a00 */
[----:B------:R-:W3:Y:S01]  /*17950*/  LDC.64 R14, c[0x4][R14] ;  /* 0x010000000e0e7b82 */ /* 0x000ee20000000a00 */
[----:B------:R-:W-:Y:S01]  /*17960*/  IMAD.MOV.U32 R13, RZ, RZ, RZ ;  /* 0x000000ffff0d7224 */ /* 0x000fe200078e00ff */
[----:B------:R-:W5:Y:S01]  /*17970*/  LDCU.64 UR4, c[0x4][0x40] ;  /* 0x01000800ff0477ac */ /* 0x000f620008000a00 */
[----:B--2---:R-:W-:Y:S01]  /*17980*/  IMAD.U32 R4, RZ, RZ, UR8 ;  /* 0x00000008ff047e24 */ /* 0x004fe2000f8e00ff */
[----:B------:R-:W-:Y:S01]  /*17990*/  MOV R5, UR9 ;  /* 0x0000000900057c02 */ /* 0x000fe20008000f00 */
[----:B-1----:R-:W-:Y:S01]  /*179a0*/  IMAD.U32 R6, RZ, RZ, UR6 ;  /* 0x00000006ff067e24 */ /* 0x002fe2000f8e00ff */
[----:B------:R-:W-:Y:S01]  /*179b0*/  MOV R7, UR7 ;  /* 0x0000000700077c02 */ /* 0x000fe20008000f00 */
[----:B-----5:R-:W-:Y:S01]  /*179c0*/  IMAD.U32 R10, RZ, RZ, UR4 ;  /* 0x00000004ff0a7e24 */ /* 0x020fe2000f8e00ff */
[----:B------:R-:W-:-:S02]  /*179d0*/  MOV R11, UR5 ;  /* 0x00000005000b7c02 */ /* 0x000fc40008000f00 */
[----:B------:R-:W-:-:S07]  /*179e0*/  LEPC R20, `(.L_x_286) ;  /* 0x000000001014794e */ /* 0x000fce0000000000 */
[----:B---34-:R-:W-:Y:S05]  /*179f0*/  CALL.ABS.NOINC R14 ;  /* 0x000000000e007343 */ /* 0x018fea0003c00000 */
.L_x_286:
[----:B------:R-:W-:Y:S05]  /*17a00*/  WARPSYNC.ALL ;  /* 0x0000000000007948 */ /* 0x000fea0003800000 */
[----:B------:R-:W-:Y:S02]  /*17a10*/  R2UR UR4, R22 ;  /* 0x00000000160472ca */ /* 0x000fe400000e0000 */
[C---:B------:R-:W-:Y:S02]  /*17a20*/  IADD3 R33, P0, PT, R23.reuse, 0x10030, RZ ;  /* 0x0001003017217810 */ /* 0x040fe40007f1e0ff */
[----:B------:R-:W-:-:S03]  /*17a30*/  IADD3 R3, P1, PT, R23, 0x10020, RZ ;  /* 0x0001002017037810 */ /* 0x000fc60007f3e0ff */
[--C-:B-1----:R-:W-:Y:S01]  /*17a40*/  IMAD.X R51, RZ, RZ, R27.reuse, P0 ;  /* 0x000000ffff337224 */ /* 0x102fe200000e061b */
        /* <DEDUP_REMOVED lines=42> */
.L_x_287:
        /* <DEDUP_REMOVED lines=47> */
.L_x_288:
        /* <DEDUP_REMOVED lines=47> */
.L_x_289:
        /* <DEDUP_REMOVED lines=47> */
.L_x_290:
        /* <DEDUP_REMOVED lines=47> */
.L_x_291:
        /* <DEDUP_REMOVED lines=47> */
.L_x_292:
[----:B------:R-:W-:Y:S05]  /*18ba0*/  WARPSYNC.ALL ;  /* 0x0000000000007948 */ /* 0x000fea0003800000 */
[----:B------:R-:W-:Y:S02]  /*18bb0*/  R2UR UR4, R22 ;  /* 0x00000000160472ca */ /* 0x000fe400000e0000 */
[C---:B------:R-:W-:Y:S02]  /*18bc0*/  IADD3 R33, P0, PT, R23.reuse, 0x10470, RZ ;  /* 0x0001047017217810 */ /* 0x040fe40007f1e0ff */
[----:B------:R-:W-:-:S03]  /*18bd0*/  IADD3 R3, P1, PT, R23, 0x10460, RZ ;  /* 0x0001046017037810 */ /* 0x000fc60007f3e0ff */
[--C-:B-1----:R-:W-:Y:S02]  /*18be0*/  IMAD.X R39, RZ, RZ, R27.reuse, P0 ;  /* 0x000000ffff277224 */ /* 0x102fe400000e061b */
[----:B------:R-:W-:-:S04]  /*18bf0*/  IMAD.X R37, RZ, RZ, R27, P1 ;  /* 0x000000ffff257224 */ /* 0x000fc800008e061b */
[----:B------:R-:W1:Y:S01]  /*18c00*/  LDTM.x16 R4, tmem[UR4+0x1f0] ;  /* 0x0001f004000479ee */ /* 0x000e620008240000 */
[----:B------:R-:W-:-:S04]  /*18c10*/  SHF.R.U64 R0, R3, 0x3, R37 ;  /* 0x0000000303007819 */ /* 0x000fc80000001225 */
[----:B------:R-:W-:Y:S01]  /*18c20*/  LOP3.LUT R36, R3, 0x70, R0, 0x78, !PT ;  /* 0x0000007003247812 */ /* 0x000fe200078e7800 */
[----:B------:R-:W-:-:S05]  /*18c30*/  VIADD R3, R22, 0x200 ;  /* 0x0000020016037836 */ /* 0x000fca0000000000 */
[----:B------:R-:W-:-:S04]  /*18c40*/  SHF.R.U32.HI R3, RZ, 0x15, R3 ;  /* 0x00000015ff037819 */ /* 0x000fc80000011603 */
[----:B------:R-:W-:Y:S01]  /*18c50*/  ISETP.NE.AND P0, PT, R28, R3, PT ;  /* 0x000000031c00720c */ /* 0x000fe20003f05270 */
        /* <DEDUP_REMOVED lines=37> */
.L_x_293:
        /* <DEDUP_REMOVED lines=49> */
.L_x_294:
        /* <DEDUP_REMOVED lines=49> */
.L_x_295:
        /* <DEDUP_REMOVED lines=49> */
.L_x_296:
        /* <DEDUP_REMOVED lines=49> */
.L_x_297:
        /* <DEDUP_REMOVED lines=49> */
.L_x_298:
        /* <DEDUP_REMOVED lines=49> */
.L_x_299:
        /* <DEDUP_REMOVED lines=49> */
.L_x_300:
[----:B------:R-:W2:Y:S01]  /*1a420*/  LDCU.64 UR4, c[0x0][0x880] ;  /* 0x00011000ff0477ac */ /* 0x000ea20008000a00 */
[C---:B------:R-:W-:Y:S02]  /*1a430*/  IADD3 R3, P2, PT, R23.reuse, 0x10c60, RZ ;  /* 0x00010c6017037810 */ /* 0x040fe40007f5e0ff */
[----:B------:R-:W-:-:S03]  /*1a440*/  IADD3 R26, P1, PT, R23, 0x10c70, RZ ;  /* 0x00010c70171a7810 */ /* 0x000fc60007f3e0ff */
[--C-:B------:R-:W-:Y:S02]  /*1a450*/  IMAD.X R35, RZ, RZ, R27.reuse, P2 ;  /* 0x000000ffff237224 */ /* 0x100fe400010e061b */
[----:B------:R-:W-:-:S03]  /*1a460*/  IMAD.X R27, RZ, RZ, R27, P1 ;  /* 0x000000ffff1b7224 */ /* 0x000fc600008e061b */
[----:B------:R-:W-:-:S04]  /*1a470*/  SHF.R.U64 R0, R3, 0x3, R35 ;  /* 0x0000000303007819 */ /* 0x000fc80000001223 */
[----:B------:R-:W-:Y:S02]  /*1a480*/  LOP3.LUT R34, R3, 0x70, R0, 0x78, !PT ;  /* 0x0000007003227812 */ /* 0x000fe400078e7800 */
[----:B--2---:R-:W-:-:S04]  /*1a490*/  ISETP.NE.U32.AND P0, PT, RZ, UR4, PT ;  /* 0x00000004ff007c0c */ /* 0x004fc8000bf05070 */
[----:B------:R-:W-:Y:S01]  /*1a4a0*/  ISETP.NE.AND.EX P0, PT, RZ, UR5, PT, P0 ;  /* 0x00000005ff007c0c */ /* 0x000fe2000bf05300 */
[----:B------:R-:W-:Y:S05]  /*1a4b0*/  WARPSYNC.ALL ;  /* 0x0000000000007948 */ /* 0x000fea0003800000 */
[----:B------:R-:W-:-:S13]  /*1a4c0*/  R2UR UR4, R22 ;  /* 0x00000000160472ca */ /* 0x000fda00000e0000 */
[----:B-1----:R-:W1:Y:S02]  /*1a4d0*/  LDTM.x16 R4, tmem[UR4+0x270] ;  /* 0x00027004000479ee */ /* 0x002e640008240000 */
[----:B-1----:R-:W-:Y:S01]  /*1a4e0*/  FMUL2 R20, R32.F32, R8.F32x2.HI_LO ;  /* 0x000000082014724a */ /* 0x002fe20000040000 */
[----:B------:R-:W-:Y:S01]  /*1a4f0*/  SHF.R.U64 R9, R26, 0x3, R27 ;  /* 0x000000031a097819 */ /* 0x000fe2000000121b */
[C---:B------:R-:W-:Y:S02]  /*1a500*/  FMUL2 R4, R32.reuse.F32, R4.F32x2.HI_LO ;  /* 0x000000042004724a */ /* 0x040fe40000040000 */
[----:B------:R-:W-:Y:S01]  /*1a510*/  FMUL2 R6, R32.F32, R6.F32x2.HI_LO ;  /* 0x000000062006724a */ /* 0x000fe20000040000 */
        /* <DEDUP_REMOVED lines=16> */
[----:B------:R-:W-:Y:S01]  /*1a620*/  @!PT LDS RZ, [RZ] ;  /* 0x00000000fffff984 */ /* 0x000fe20000000800 */
[----:B------:R-:W-:Y:S01]  /*1a630*/  @!PT LDS RZ, [RZ] ;  /* 0x00000000fffff984 */ /* 0x000fe20000000800 */
[----:B------:R-:W-:Y:S01]  /*1a640*/  @!PT LDS RZ, [RZ] ;  /* 0x00000000fffff984 */ /* 0x000fe20000000800 */
[----:B------:R-:W-:Y:S01]  /*1a650*/  @!PT LDS RZ, [RZ] ;  /* 0x00000000fffff984 */ /* 0x000fe20000000800 */
[----:B------:R2:W-:Y:S06]  /*1a660*/  MEMBAR.ALL.CTA ;  /* 0x0000000000007992 */ /* 0x0005ec0000008000 */
[----:B--2---:R-:W2:Y:S01]  /*1a670*/  FENCE.VIEW.ASYNC.S ;  /* 0x00000000000073c6 */ /* 0x004ea20000000000 */
[----:B------:R-:W-:Y:S05]  /*1a680*/  @!P0 BRA `(.L_x_301) ;  /* 0x0000000400048947 */ /* 0x000fea0003800000 */
[----:B------:R-:W-:Y:S01]  /*1a690*/  FSETP.GEU.AND P0, PT, R24, 1.175494350822287508e-38, PT ;  /* 0x008000001800780b */ /* 0x000fe20003f0e000 */
[----:B------:R-:W3:Y:S01]  /*1a6a0*/  LDCU UR4, c[0x0][0x380] ;  /* 0x00007000ff0477ac */ /* 0x000ee20008000800 */
[----:B------:R-:W-:Y:S01]  /*1a6b0*/  MOV R0, 0x3e055027 ;  /* 0x3e05502700007802 */ /* 0x000fe20000000f00 */
[----:B------:R-:W-:Y:S01]  /*1a6c0*/  BSSY.RECONVERGENT B0, `(.L_x_301) ;  /* 0x000003d000007945 */ /* 0x000fe20003800200 */
[----:B-1----:R-:W-:Y:S01]  /*1a6d0*/  FSEL R5, RZ, -23, P0 ;  /* 0xc1b80000ff057808 */ /* 0x002fe20000000000 */
[----:B------:R-:W1:Y:S01]  /*1a6e0*/  LDCU UR5, c[0x0][0x700] ;  /* 0x0000e000ff0577ac */ /* 0x000e620008000800 */
[----:B------:R-:W-:-:S07]  /*1a6f0*/  LOP3.LUT R2, R2, 0x7f, RZ, 0xc0, !PT ;  /* 0x0000007f02027812 */ /* 0x000fce00078ec0ff */
        /* <DEDUP_REMOVED lines=8> */
[----:B------:R-:W-:Y:S01]  /*1a780*/  FFMA R4, R4, 1.1920928955078125e-07, R5 ;  /* 0x3400000004047823 */ /* 0x000fe20000000005 */
[----:B------:R-:W-:Y:S01]  /*1a790*/  MOV R5, 0x7f800000 ;  /* 0x7f80000000057802 */ /* 0x000fe20000000f00 */
        /* <DEDUP_REMOVED lines=10> */
[----:B------:R-:W-:-:S03]  /*1a840*/  LEA R0, R31, R2, 0x8 ;  /* 0x000000021f007211 */ /* 0x000fc600078e40ff */
[----:B------:R-:W-:Y:S01]  /*1a850*/  FFMA R3, R4, 0.69314718246459960938, R3 ;  /* 0x3f31721804037823 */ /* 0x000fe20000000003 */
[----:B------:R-:W-:Y:S01]  /*1a860*/  IADD3 R0, PT, PT, R0, 0x80, RZ ;  /* 0x0000008000007810 */ /* 0x000fe20007ffe0ff */
[----:B------:R-:W-:-:S03]  /*1a870*/  @P0 FFMA R3, R24, R5, +INF ;  /* 0x7f80000018030423 */ /* 0x000fc60000000005 */
[----:B---3--:R-:W-:Y:S02]  /*1a880*/  ISETP.GE.AND P0, PT, R0, UR4, PT ;  /* 0x0000000400007c0c */ /* 0x008fe4000bf06270 */
[----:B------:R-:W-:-:S05]  /*1a890*/  FSEL R2, R3, -INF , P1 ;  /* 0xff80000003027808 */ /* 0x000fca0000800000 */
[----:B-1----:R-:W-:-:S06]  /*1a8a0*/  FFMA R25, R25, UR5, R2 ;  /* 0x0000000519197c23 */ /* 0x002fcc0008000002 */
[----:B------:R-:W-:Y:S05]  /*1a8b0*/  @P0 BRA `(.L_x_302) ;  /* 0x0000000000740947 */ /* 0x000fea0003800000 */
[----:B------:R-:W1:Y:S01]  /*1a8c0*/  LDCU UR4, c[0x0][0x38c] ;  /* 0x00007180ff0477ac */ /* 0x000e620008000800 */
[----:B------:R-:W3:Y:S01]  /*1a8d0*/  LDCU UR5, c[0x0][0x890] ;  /* 0x00011200ff0577ac */ /* 0x000ee20008000800 */
[----:B------:R-:W5:Y:S01]  /*1a8e0*/  LDCU.64 UR6, c[0x0][0x888] ;  /* 0x00011100ff0677ac */ /* 0x000f620008000a00 */
[----:B-1----:R-:W1:Y:S01]  /*1a8f0*/  I2F.U32.RP R6, UR4 ;  /* 0x0000000400067d06 */ /* 0x002e620008209000 */
[----:B------:R-:W-:Y:S01]  /*1a900*/  ISETP.NE.U32.AND P0, PT, RZ, UR4, PT ;  /* 0x00000004ff007c0c */ /* 0x000fe2000bf05070 */
[----:B---3--:R-:W-:-:S06]  /*1a910*/  IMAD R29, R29, UR5, R0 ;  /* 0x000000051d1d7c24 */ /* 0x008fcc000f8e0200 */
[----:B-1----:R-:W1:Y:S02]  /*1a920*/  MUFU.RCP R4, R6 ;  /* 0x0000000600047308 */ /* 0x002e640000001000 */
[----:B-1----:R-:W-:-:S06]  /*1a930*/  IADD3 R4, PT, PT, R4, 0xffffffe, RZ ;  /* 0x0ffffffe04047810 */ /* 0x002fcc0007ffe0ff */
[----:B------:R-:W1:Y:S02]  /*1a940*/  F2I.FTZ.U32.TRUNC.NTZ R3, R4 ;  /* 0x0000000400037305 */ /* 0x000e64000021f000 */
[----:B-1----:R-:W-:-:S05]  /*1a950*/  IADD3 R2, PT, PT, RZ, -R3, RZ ;  /* 0x80000003ff027210 */ /* 0x002fca0007ffe0ff */
[----:B------:R-:W-:Y:S02]  /*1a960*/  IMAD R5, R2, UR4, RZ ;  /* 0x0000000402057c24 */ /* 0x000fe4000f8e02ff */
[----:B------:R-:W-:-:S05]  /*1a970*/  HFMA2 R2, -RZ, RZ, 0, 0 ;  /* 0x00000000ff027431 */ /* 0x000fca00000001ff */
[----:B------:R-:W-:-:S06]  /*1a980*/  IMAD.HI.U32 R5, R3, R5, R2 ;  /* 0x0000000503057227 */ /* 0x000fcc00078e0002 */
[----:B----4-:R-:W-:Y:S02]  /*1a990*/  IMAD.HI.U32 R2, R5, R30, RZ ;  /* 0x0000001e05027227 */ /* 0x010fe400078e00ff */
[----:B------:R-:W1:Y:S03]  /*1a9a0*/  LDC.64 R4, c[0x0][0x880] ;  /* 0x00022000ff047b82 */ /* 0x000e660000000a00 */
        /* <DEDUP_REMOVED lines=9> */
[----:B-----5:R-:W-:-:S04]  /*1aa40*/  IMAD R29, R2, UR7, R29 ;  /* 0x00000007021d7c24 */ /* 0x020fc8000f8e021d */
[----:B------:R-:W-:-:S04]  /*1aa50*/  IMAD R30, R3, UR4, R30 ;  /* 0x00000004031e7c24 */ /* 0x000fc8000f8e021e */
[----:B------:R-:W-:-:S04]  /*1aa60*/  IMAD R29, R30, UR6, R29 ;  /* 0x000000061e1d7c24 */ /* 0x000fc8000f8e021d */
[----:B-1----:R-:W-:-:S05]  /*1aa70*/  IMAD.WIDE.U32 R4, R29, 0x4, R4 ;  /* 0x000000041d047825 */ /* 0x002fca00078e0004 */
[----:B------:R1:W-:Y:S02]  /*1aa80*/  STG.E desc[UR46][R4.64], R25 ;  /* 0x0000001904007986 */ /* 0x0003e4000c10192e */
.L_x_302:
[----:B------:R-:W-:Y:S05]  /*1aa90*/  BSYNC.RECONVERGENT B0 ;  /* 0x0000000000007941 */ /* 0x000fea0003800200 */
.L_x_301:
[----:B------:R-:W-:Y:S01]  /*1aaa0*/  UISETP.NE.AND UP0, UPT, UR42, URZ, UPT ;  /* 0x000000ff2a00728c */ /* 0x000fe2000bf05270 */
[----:B------:R-:W-:-:S08]  /*1aab0*/  NOP ;  /* 0x0000000000007918 */ /* 0x000fd00000000000 */
[----:B------:R-:W-:Y:S05]  /*1aac0*/  BRA.U UP0, `(.L_x_303) ;  /* 0x0000000100087547 */ /* 0x000fea000b800000 */
[----:B------:R-:W-:Y:S05]  /*1aad0*/  BPT.TRAP 0x1 ;  /* 0x000000040000795c */ /* 0x000fea0000300000 */
[----:B------:R-:W-:Y:S05]  /*1aae0*/  BPT.TRAP 0x1 ;  /* 0x000000040000795c */ /* 0x000fea0000300000 */
.L_x_303:
[----:B------:R-:W-:Y:S02]  /*1aaf0*/  UIADD3 UR4, UPT, UPT, UR36, 0x380a8, URZ ;  /* 0x000380a824047890 */ /* 0x000fe4000fffe0ff */
[----:B------:R-:W-:Y:S02]  /*1ab00*/  UISETP.NE.AND UP0, UPT, UR42, URZ, UPT ;  /* 0x000000ff2a00728c */ /* 0x000fe4000bf05270 */
[----:B------:R-:W-:-:S09]  /*1ab10*/  UPRMT UR4, UR40, 0x654, UR4 ;  /* 0x0000065428047896 */ /* 0x000fd20008000004 */
[----:B--2---:R-:W-:Y:S01]  /*1ab20*/  SYNCS.ARRIVE.TRANS64.RED.A1T0 RZ, [UR4], RZ ;  /* 0x000000ffffff79a7 */ /* 0x004fe20008100404 */
[----:B------:R-:W-:Y:S05]  /*1ab30*/  BRA.U UP0, `(.L_x_304) ;  /* 0x0000000100047547 */ /* 0x000fea000b800000 */
[----:B------:R-:W-:Y:S05]  /*1ab40*/  BPT.TRAP 0x1 ;  /* 0x000000040000795c */ /* 0x000fea0000300000 */
.L_x_304:
[----:B------:R-:W-:Y:S01]  /*1ab50*/  SYNCS.ARRIVE.TRANS64.A1T0 RZ, [UR36+0x380b8], RZ ;  /* 0x0380b8ffffff79a7 */ /* 0x000fe20008100024 */
[----:B------:R-:W-:Y:S05]  /*1ab60*/  EXIT ;  /* 0x000000000000794d */ /* 0x000fea0003800000 */
.L_x_27:
[----:B------:R-:W-:-:S08]  /*1ab70*/  NOP ;  /* 0x0000000000007918 */ /* 0x000fd00000000000 */
[----:B------:R-:W1:Y:S02]  /*1ab80*/  USETMAXREG.TRY_ALLOC.CTAPOOL UP0, 0xc0 ;  /* 0x000000c0000079c8 */ /* 0x000e640008000600 */
[----:B-1----:R-:W-:Y:S05]  /*1ab90*/  BRA.U !UP0, `(.L_x_27) ;  /* 0xfffffffd08f47547 */ /* 0x002fea000b83ffff */
[----:B------:R-:W1:Y:S01]  /*1aba0*/  S2UR UR8, SR_CTAID.X ;  /* 0x00000000000879c3 */ /* 0x000e620000002500 */
[----:B------:R-:W2:Y:S02]  /*1abb0*/  LDCU.64 UR4, c[0x0][0x380] ;  /* 0x00007000ff0477ac */ /* 0x000ea40008000a00 */
[----:B--2---:R-:W-:Y:S02]  /*1abc0*/  UISETP.NE.AND UP0, UPT, UR5, URZ, UPT ;  /* 0x000000ff0500728c */ /* 0x004fe4000bf05270 */
[----:B-1----:R-:W-:-:S04]  /*1abd0*/  USHF.L.U32 UR60, UR8, 0x8, URZ ;  /* 0x00000008083c7899 */ /* 0x002fc800080006ff */
[----:B------:R-:W-:-:S06]  /*1abe0*/  UISETP.GE.U32.OR UP0, UPT, UR60, UR4, !UP0 ;  /* 0x000000043c00728c */ /* 0x000fcc000c706470 */
[----:B------:R-:W-:-:S13]  /*1abf0*/  PLOP3.LUT P0, PT, PT, PT, UP0, 0x80, 0x8 ;  /* 0x000000000008781c */ /* 0x000fda0003f0f008 */
[----:B------:R-:W-:Y:S05]  /*1ac00*/  @P0 EXIT ;  /* 0x000000000000094d */ /* 0x000fea0003800000 */
[----:B------:R-:W-:Y:S02]  /*1ac10*/  UIADD3 UR6, UPT, UPT, UR5, 0x3f, URZ ;  /* 0x0000003f05067890 */ /* 0x000fe4000fffe0ff */
[----:B------:R-:W-:Y:S02]  /*1ac20*/  ULEA UR7, UR8, 0x4, 0x2 ;  /* 0x0000000408077891 */ /* 0x000fe4000f8e10ff */
[----:B------:R-:W-:Y:S02]  /*1ac30*/  USHF.R.S32.HI UR4, URZ, 0x1f, UR6 ;  /* 0x0000001fff047899 */ /* 0x000fe40008011406 */
[----:B------:R-:W-:Y:S02]  /*1ac40*/  UISETP.NE.AND UP1, UPT, UR41, URZ, UPT ;  /* 0x000000ff2900728c */ /* 0x000fe4000bf25270 */
[----:B------:R-:W-:Y:S02]  /*1ac50*/  ULEA.HI UR6, UR4, UR6, URZ, 0x6 ;  /* 0x0000000604067291 */ /* 0x000fe4000f8f30ff */
[----:B------:R-:W-:-:S02]  /*1ac60*/  ULOP3.LUT UR4, UR7, 0x3fffffc, URZ, 0xc0, !UPT ;  /* 0x03fffffc07047892 */ /* 0x000fc4000f8ec0ff */
[----:B------:R-:W-:Y:S02]  /*1ac70*/  USHF.R.S32.HI UR6, URZ, 0x6, UR6 ;  /* 0x00000006ff067899 */ /* 0x000fe40008011406 */
[----:B------:R-:W-:Y:S02]  /*1ac80*/  USEL UR59, URZ, 0x80, UP1 ;  /* 0x00000080ff3b7887 */ /* 0x000fe40008800000 */
[----:B------:R-:W-:-:S04]  /*1ac90*/  UISETP.LT.AND UP0, UPT, UR6, UR4, UPT ;  /* 0x000000040600728c */ /* 0x000fc8000bf01270 */
[----:B------:R-:W-:Y:S02]  /*1aca0*/  USEL UR51, UR6, UR4, UP0 ;  /* 0x0000000406337287 */ /* 0x000fe40008000000 */
[----:B------:R-:W-:Y:S02]  /*1acb0*/  USEL UR4, UR11, UR10, UP1 ;  /* 0x0000000a0b047287 */ /* 0x000fe40008800000 */
[----:B------:R-:W-:Y:S02]  /*1acc0*/  UISETP.LT.AND UP0, UPT, UR51, 0x4, UPT ;  /* 0x000000043300788c */ /* 0x000fe4000bf01270 */
[----:B------:R-:W-:Y:S02]  /*1acd0*/  ULOP3.LUT UR49, UR4, 0x1, URZ, 0xc0, !UPT ;  /* 0x0000000104317892 */ /* 0x000fe4000f8ec0ff */
[----:B------:R-:W-:Y:S02]  /*1ace0*/  USEL UR58, UR51, 0x4, UP0 ;  /* 0x00000004333a7887 */ /* 0x000fe40008000000 */
[----:B------:R-:W-:-:S02]  /*1acf0*/  UISETP.NE.U32.AND UP0, UPT, UR49, 0x1, UPT ;  /* 0x000000013100788c */ /* 0x000fc4000bf05070 */
[----:B------:R-:W-:-:S07]  /*1ad00*/  UIADD3 UR4, UPT, UPT, -UR58, UR51, URZ ;  /* 0x000000333a047290 */ /* 0x000fce000fffe1ff */
[----:B------:R-:W-:Y:S05]  /*1ad10*/  BRA.U !UP0, `(.L_x_305) ;  /* 0x0000000108047547 */ /* 0x000fea000b800000 */
[----:B------:R-:W-:Y:S05]  /*1ad20*/  BPT.TRAP 0x1 ;  /* 0x000000040000795c */ /* 0x000fea0000300000 */
.L_x_305:
[----:B------:R-:W1:Y:S01]  /*1ad30*/  S2UR UR56, SR_CgaCtaId ;  /* 0x00000000003879c3 */ /* 0x000e620000008800 */
[----:B------:R-:W-:Y:S01]  /*1ad40*/  UISETP.NE.AND UP0, UPT, UR41, URZ, UPT ;  /* 0x000000ff2900728c */ /* 0x000fe2000bf05270 */
[----:B------:R-:W-:Y:S01]  /*1ad50*/  MOV R3, 0x1 ;  /* 0x0000000100037802 */ /* 0x000fe20000000f00 */
[----:B------:R-:W-:Y:S01]  /*1ad60*/  UMOV UR37, 0x400 ;  /* 0x0000040000257882 */ /* 0x000fe20000000000 */
[----:B------:R-:W-:Y:S02]  /*1ad70*/  USHF.L.U32 UR52, UR52, 0x3, URZ ;  /* 0x0000000334347899 */ /* 0x000fe400080006ff */
[----:B------:R-:W-:Y:S01]  /*1ad80*/  SHF.L.U32 R3, R3, 0x1f, RZ ;  /* 0x0000001f03037819 */ /* 0x000fe200000006ff */
[----:B------:R-:W-:Y:S01]  /*1ad90*/  UMOV UR46, 0x1 ;  /* 0x00000001002e7882 */ /* 0x000fe20000000000 */
[----:B------:R-:W-:Y:S01]  /*1ada0*/  UMOV UR45, 0x1 ;  /* 0x00000001002d7882 */ /* 0x000fe20000000000 */
[----:B-1----:R-:W-:-:S04]  /*1adb0*/  ULEA UR37, UR56, UR37, 0x18 ;  /* 0x0000002538257291 */ /* 0x002fc8000f8ec0ff */
[----:B------:R-:W-:Y:S02]  /*1adc0*/  UIADD3 UR53, UPT, UPT, UR37, 0x38078, URZ ;  /* 0x0003807825357890 */ /* 0x000fe4000fffe0ff */
[----:B------:R-:W-:Y:S02]  /*1add0*/  @!UP0 UIADD3 UR53, UPT, UPT, UR37, 0x38088, URZ ;  /* 0x0003808825358890 */ /* 0x000fe4000fffe0ff */
[----:B------:R-:W-:-:S07]  /*1ade0*/  UIADD3 UR61, UPT, UPT, UR37, UR52, URZ ;  /* 0x00000034253d7290 */ /* 0x000fce000fffe0ff */
[----:B------:R-:W1:Y:S02]  /*1adf0*/  SYNCS.PHASECHK.TRANS64.TRYWAIT P0, [UR53], R3 ;  /* 0x00000003ff0075a7 */ /* 0x000e640008001135 */
[----:B-1----:R-:W-:Y:S05]  /*1ae00*/  @!P0 BRA `(.L_x_306) ;  /* 0x000000c400248947 */ /* 0x002fea0003800000 */
.L_x_465:
[----:B------:R-:W-:Y:S01]  /*1ae10*/  UISETP.GE.AND UP0, UPT, UR4, 0x1, UPT ;  /* 0x000000010400788c */ /* 0x000fe2000bf06270 */
[----:B------:R-:W-:Y:S01]  /*1ae20*/  SHF.R.U32.HI R19, RZ, 0x5, R2 ;  /* 0x00000005ff137819 */ /* 0x000fe20000011602 */
[----:B------:R-:W-:Y:S01]  /*1ae30*/  IMAD.MOV.U32 R22, RZ, RZ, RZ ;  /* 0x000000ffff167224 */ /* 0x000fe200078e00ff */
[----:B------:R-:W-:Y:S01]  /*1ae40*/  MOV R17, 0xff800000 ;  /* 0xff80000000117802 */ /* 0x000fe20000000f00 */
[----:B------:R-:W-:Y:S01]  /*1ae50*/  IMAD.MOV.U32 R16, RZ, RZ, RZ ;  /* 0x000000ffff107224 */ /* 0x000fe200078e00ff */
[----:B------:R-:W-:Y:S01]  /*1ae60*/  UMOV UR48, URZ ;  /* 0x000000ff00307c82 */ /* 0x000fe20008000000 */
[----:B------:R-:W-:-:S03]  /*1ae70*/  UMOV UR47, URZ ;  /* 0x000000ff002f7c82 */ /* 0x000fc60008000000 */
[----:B------:R-:W-:Y:S05]  /*1ae80*/  BRA.U !UP0, `(.L_x_307) ;  /* 0x0000002508747547 */ /* 0x000fea000b800000 */
[----:B------:R-:W-:Y:S01]  /*1ae90*/  IMAD.U32 R122, R2, 0x10000, RZ ;  /* 0x00010000027a7824 */ /* 0x000fe200078e00ff */
[----:B------:R-:W-:Y:S01]  /*1aea0*/  R2UR UR5, R18 ;  /* 0x00000000120572ca */ /* 0x000fe200000e0000 */
[----:B------:R-:W-:Y:S01]  /*1aeb0*/  UISETP.NE.AND UP0, UPT, UR41, URZ, UPT ;  /* 0x000000ff2900728c */ /* 0x000fe2000bf05270 */
[----:B------:R-:W-:Y:S01]  /*1aec0*/  LOP3.LUT R23, R19, 0x3, RZ, 0xc0, !PT ;  /* 0x0000000313177812 */ /* 0x000fe200078ec0ff */
[----:B------:R-:W-:Y:S01]  /*1aed0*/  USHF.L.U32 UR4, UR4, 0x6, URZ ;  /* 0x0000000604047899 */ /* 0x000fe200080006ff */
[----:B------:R-:W-:Y:S01]  /*1aee0*/  LOP3.LUT R122, R122, 0x600000, RZ, 0xc0, !PT ;  /* 0x006000007a7a7812 */ /* 0x000fe200078ec0ff */
[----:B------:R-:W-:Y:S01]  /*1aef0*/  ULOP3.LUT UR42, URZ, UR58, URZ, 0x33, !UPT ;  /* 0x0000003aff2a7292 */ /* 0x000fe2000f8e33ff */
[----:B------:R-:W-:Y:S01]  /*1af00*/  IMAD.MOV.U32 R16, RZ, RZ, RZ ;  /* 0x000000ffff107224 */ /* 0x000fe200078e00ff */
[----:B------:R-:W-:Y:S01]  /*1af10*/  UMOV UR54, 0x20 ;  /* 0x0000002000367882 */ /* 0x000fe20000000000 */
[----:B------:R-:W-:Y:S01]  /*1af20*/  LOP3.LUT R123, R122, UR59, RZ, 0xfc, !PT ;  /* 0x0000003b7a7b7c12 */ /* 0x000fe2000f8efcff */
[----:B------:R-:W-:Y:S01]  /*1af30*/  IMAD.MOV.U32 R88, RZ, RZ, -0x800000 ;  /* 0xff800000ff587424 */ /* 0x000fe200078e00ff */
[----:B------:R-:W-:Y:S01]  /*1af40*/  SHF.R.U32.HI R126, RZ, 0x15, R122 ;  /* 0x00000015ff7e7819 */ /* 0x000fe2000001167a */
[----:B------:R-:W-:Y:S01]  /*1af50*/  IMAD.U32 R22, RZ, RZ, UR4 ;  /* 0x00000004ff167e24 */ /* 0x000fe2000f8e00ff */
[----:B------:R-:W-:Y:S01]  /*1af60*/  UIADD3 UR50, UPT, UPT, UR37, 0x38060, URZ ;  /* 0x0003806025327890 */ /* 0x000fe2000fffe0ff */
[----:B------:R-:W-:Y:S01]  /*1af70*/  VIADD R124, R123, 0x20 ;  /* 0x000000207b7c7836 */ /* 0x000fe20000000000 */
[----:B------:R-:W-:-:S02]  /*1af80*/  USEL UR43, UR57, UR5, UP0 ;  /* 0x00000005392b7287 */ /* 0x000fc40008000000 */
[----:B------:R-:W-:Y:S02]  /*1af90*/  ULOP3.LUT UR55, UR52, 0x8, URZ, 0x3c, !UPT ;  /* 0x0000000834377892 */ /* 0x000fe4000f8e3cff */
[----:B------:R-:W-:Y:S01]  /*1afa0*/  SHF.R.U32.HI R124, RZ, 0x15, R124 ;  /* 0x00000015ff7c7819 */ /* 0x000fe2000001167c */
[----:B------:R-:W-:Y:S01]  /*1afb0*/  UMOV UR47, URZ ;  /* 0x000000ff002f7c82 */ /* 0x000fe20008000000 */
[----:B------:R-:W-:Y:S01]  /*1afc0*/  UMOV UR45, 0x1 ;  /* 0x00000001002d7882 */ /* 0x000fe20000000000 */
[----:B------:R-:W2:Y:S01]  /*1afd0*/  LDCU UR39, c[0x0][0x704] ;  /* 0x0000e080ff2777ac */ /* 0x000ea20008000800 */
[----:B------:R-:W-:Y:S02]  /*1afe0*/  USEL UR54, UR54, 0xa0, UP0 ;  /* 0x000000a036367887 */ /* 0x000fe40008000000 */
[----:B------:R-:W-:Y:S02]  /*1aff0*/  @UP0 UIADD3 UR50, UPT, UPT, UR37, 0x38050, URZ ;  /* 0x0003805025320890 */ /* 0x000fe4000fffe0ff */
[----:B------:R-:W-:Y:S01]  /*1b000*/  UIADD3 UR42, UPT, UPT, UR42, UR51, URZ ;  /* 0x000000332a2a7290 */ /* 0x000fe2000fffe0ff */
[----:B------:R-:W-:Y:S01]  /*1b010*/  UMOV UR46, 0x1 ;  /* 0x00000001002e7882 */ /* 0x000fe20000000000 */
[----:B------:R-:W-:-:S10]  /*1b020*/  UMOV UR48, URZ ;  /* 0x000000ff00307c82 */ /* 0x000fd40008000000 */
.L_x_325:
[----:B-12---:R-:W-:Y:S01]  /*1b030*/  IADD3 R0, PT, PT, R122, UR54, RZ ;  /* 0x000000367a007c10 */ /* 0x006fe2000fffe0ff */
[----:B------:R-:W-:-:S04]  /*1b040*/  UISETP.NE.AND UP0, UPT, UR41, URZ, UPT ;  /* 0x000000ff2900728c */ /* 0x000fc8000bf05270 */
[----:B------:R-:W-:Y:S01]  /*1b050*/  USEL UR40, UR48, UR47, UP0 ;  /* 0x0000002f30287287 */ /* 0x000fe20008000000 */
[----:B------:R-:W1:Y:S01]  /*1b060*/  SHFL.IDX PT, R0, R0, RZ, 0x1f ;  /* 0x00001fff00007589 */ /* 0x000e6200000e0000 */
[----:B------:R-:W-:Y:S01]  /*1b070*/  UISETP.GT.U32.AND UP0, UPT, UR43, 0x1, UPT ;  /* 0x000000012b00788c */ /* 0x000fe2000bf04070 */
[----:B-1----:R-:W-:-:S08]  /*1b080*/  R2UR UR38, R0 ;  /* 0x00000000002672ca */ /* 0x002fd000000e0000 */
[----:B---3--:R-:W-:Y:S07]  /*1b090*/  BRA.U UP0, `(.L_x_308) ;  /* 0x0000000100047547 */ /* 0x008fee000b800000 */
[----:B--2---:R-:W-:Y:S05]  /*1b0a0*/  BPT.TRAP 0x1 ;  /* 0x000000040000795c */ /* 0x004fea0000300000 */
.L_x_308:
[----:B------:R-:W-:Y:S01]  /*1b0b0*/  IMAD.U32 R3, RZ, RZ, UR40 ;  /* 0x00000028ff037e24 */ /* 0x000fe2000f8e00ff */
[----:B------:R-:W-:-:S04]  /*1b0c0*/  ISETP.NE.AND P0, PT, R23, R126, PT ;  /* 0x0000007e1700720c */ /* 0x000fc80003f05270 */
[----:B------:R-:W-:-:S04]  /*1b0d0*/  SHF.L.U32 R3, R3, 0x1f, RZ ;  /* 0x0000001f03037819 */ /* 0x000fc800000006ff */
[----:B------:R-:W1:Y:S02]  /*1b0e0*/  SYNCS.PHASECHK.TRANS64.TRYWAIT P1, [UR50], R3 ;  /* 0x00000003ff0075a7 */ /* 0x000e640008021132 */
[----:B-1----:R-:W-:Y:S05]  /*1b0f0*/  @!P1 BRA `(.L_x_309) ;  /* 0x000000c000809947 */ /* 0x002fea0003800000 */
.L_x_466:
        /* <DEDUP_REMOVED lines=17> */
.L_x_310:
[----:B------:R-:W-:Y:S05]  /*1b210*/  WARPSYNC.ALL ;  /* 0x0000000000007948 */ /* 0x000fea0003800000 */
[----:B------:R-:W-:Y:S02]  /*1b220*/  R2UR UR4, R123 ;  /* 0x000000007b0472ca */ /* 0x000fe400000e0000 */
[----:B------:R-:W-:-:S11]  /*1b230*/  ISETP.NE.AND P0, PT, R23, R124, PT ;  /* 0x0000007c1700720c */ /* 0x000fd60003f05270 */
[----:B------:R-:W3:Y:S02]  /*1b240*/  LDTM.x32 R56, tmem[UR4] ;  /* 0x00000004003879ee */ /* 0x000ee400082c0000 */
[----:B---3--:R-:W-:Y:S05]  /*1b250*/  @!P0 BRA `(.L_x_311) ;  /* 0x0000000000408947 */ /* 0x008fea0003800000 */
        /* <DEDUP_REMOVED lines=16> */
.L_x_311:
[----:B------:R-:W-:Y:S05]  /*1b360*/  WARPSYNC.ALL ;  /* 0x0000000000007948 */ /* 0x000fea0003800000 */
[----:B------:R-:W-:Y:S02]  /*1b370*/  R2UR UR4, R123 ;  /* 0x000000007b0472ca */ /* 0x000fe400000e0000 */
[C---:B-1----:R-:W-:Y:S02]  /*1b380*/  FMNMX3 R3, R88.reuse, R56, R60, !PT ;  /* 0x0000003858037276 */ /* 0x042fe4000780003c */
[C---:B------:R-:W-:Y:S02]  /*1b390*/  FMNMX3 R0, R88.reuse, R57, R61, !PT ;  /* 0x0000003958007276 */ /* 0x040fe4000780003d */
[----:B------:R-:W-:-:S02]  /*1b3a0*/  FMNMX3 R5, R88, R58, R62, !PT ;  /* 0x0000003a58057276 */ /* 0x000fc4000780003e */
[----:B------:R-:W-:Y:S02]  /*1b3b0*/  FMNMX3 R3, R3, R64, R68, !PT ;  /* 0x0000004003037276 */ /* 0x000fe40007800044 */
[----:B------:R-:W-:Y:S02]  /*1b3c0*/  FMNMX3 R0, R0, R65, R69, !PT ;  /* 0x0000004100007276 */ /* 0x000fe40007800045 */
[----:B------:R-:W-:Y:S01]  /*1b3d0*/  FMNMX3 R6, R88, R59, R63, !PT ;  /* 0x0000003b58067276 */ /* 0x000fe2000780003f */
[----:B------:R-:W1:Y:S01]  /*1b3e0*/  LDTM.x32 R24, tmem[UR4+0x20] ;  /* 0x00002004001879ee */ /* 0x000e6200082c0000 */
[----:B------:R-:W-:Y:S02]  /*1b3f0*/  FMNMX3 R5, R5, R66, R70, !PT ;  /* 0x0000004205057276 */ /* 0x000fe40007800046 */
[----:B------:R-:W-:Y:S02]  /*1b400*/  FMNMX3 R3, R3, R72, R76, !PT ;  /* 0x0000004803037276 */ /* 0x000fe4000780004c */
[----:B------:R-:W-:-:S02]  /*1b410*/  FMNMX3 R0, R0, R73, R77, !PT ;  /* 0x0000004900007276 */ /* 0x000fc4000780004d */
[----:B------:R-:W-:Y:S02]  /*1b420*/  FMNMX3 R6, R6, R67, R71, !PT ;  /* 0x0000004306067276 */ /* 0x000fe40007800047 */
[----:B------:R-:W-:Y:S02]  /*1b430*/  FMNMX3 R5, R5, R74, R78, !PT ;  /* 0x0000004a05057276 */ /* 0x000fe4000780004e */
[----:B------:R-:W-:Y:S02]  /*1b440*/  FMNMX3 R3, R3, R80, R84, !PT ;  /* 0x0000005003037276 */ /* 0x000fe40007800054 */
[----:B------:R-:W-:Y:S02]  /*1b450*/  FMNMX3 R0, R0, R81, R85, !PT ;  /* 0x0000005100007276 */ /* 0x000fe40007800055 */
[----:B------:R-:W-:Y:S02]  /*1b460*/  FMNMX3 R6, R6, R75, R79, !PT ;  /* 0x0000004b06067276 */ /* 0x000fe4000780004f */
[----:B------:R-:W-:-:S02]  /*1b470*/  FMNMX3 R5, R5, R82, R86, !PT ;  /* 0x0000005205057276 */ /* 0x000fc40007800056 */
[----:B------:R-:W-:Y:S02]  /*1b480*/  FMNMX3 R6, R6, R83, R87, !PT ;  /* 0x0000005306067276 */ /* 0x000fe40007800057 */
[----:B------:R-:W-:Y:S02]  /*1b490*/  ISETP.NE.AND P0, PT, R23, R126, PT ;  /* 0x0000007e1700720c */ /* 0x000fe40003f05270 */
[----:B-1----:R-:W-:Y:S02]  /*1b4a0*/  FMNMX3 R3, R3, R24, R28, !PT ;  /* 0x0000001803037276 */ /* 0x002fe4000780001c */
        /* <DEDUP_REMOVED lines=15> */
[----:B------:R-:W-:-:S04]  /*1b5a0*/  FMNMX3 R0, R4, R3, R0, !PT ;  /* 0x0000000304007276 */ /* 0x000fc80007800000 */
[----:B------:R-:W-:-:S04]  /*1b5b0*/  FMNMX R17, R17, R0, !PT ;  /* 0x0000000011117209 */ /* 0x000fc80007800000 */
[----:B------:R-:W-:-:S04]  /*1b5c0*/  FSETP.NEU.AND P1, PT, R17, -INF , PT ;  /* 0xff8000001100780b */ /* 0x000fc80003f2d000 */
[----:B------:R-:W-:Y:S01]  /*1b5d0*/  FSEL R89, R17, RZ, P1 ;  /* 0x000000ff11597208 */ /* 0x000fe20000800000 */
[----:B------:R-:W-:Y:S08]  /*1b5e0*/  @!P0 BRA `(.L_x_312) ;  /* 0x0000000000408947 */ /* 0x000ff00003800000 */
[----:B------:R-:W-:Y:S01]  /*1b5f0*/  MOV R14, 0x8 ;  /* 0x00000008000e7802 */ /* 0x000fe20000000f00 */
[----:B------:R-:W1:Y:S01]  /*1b600*/  LDCU.64 UR6, c[0x4][0xb0] ;  /* 0x01001600ff0677ac */ /* 0x000e620008000a00 */
[----:B------:R-:W-:Y:S02]  /*1b610*/  HFMA2 R12, -RZ, RZ, 0, 5.9604644775390625e-08 ;  /* 0x00000001ff0c7431 */ /* 0x000fe400000001ff */
[----:B------:R-:W-:Y:S01]  /*1b620*/  IMAD.MOV.U32 R8, RZ, RZ, 0x1be ;  /* 0x000001beff087424 */ /* 0x000fe200078e00ff */
[----:B------:R-:W3:Y:S01]  /*1b630*/  LDCU.64 UR4, c[0x4][0xb8] ;  /* 0x01001700ff0477ac */ /* 0x000ee20008000a00 */
[----:B------:R-:W4:Y:S01]  /*1b640*/  LDC.64 R14, c[0x4][R14] ;  /* 0x010000000e0e7b82 */ /* 0x000f220000000a00 */
[----:B------:R-:W-:Y:S01]  /*1b650*/  IMAD.MOV.U32 R13, RZ, RZ, RZ ;  /* 0x000000ffff0d7224 */ /* 0x000fe200078e00ff */
[----:B------:R-:W5:Y:S01]  /*1b660*/  LDCU.64 UR8, c[0x4][0x18] ;  /* 0x01000300ff0877ac */ /* 0x000f620008000a00 */
[----:B-1----:R-:W-:Y:S01]  /*1b670*/  IMAD.U32 R4, RZ, RZ, UR6 ;  /* 0x00000006ff047e24 */ /* 0x002fe2000f8e00ff */
[----:B------:R-:W-:Y:S01]  /*1b680*/  MOV R5, UR7 ;  /* 0x0000000700057c02 */ /* 0x000fe20008000f00 */
[----:B---3--:R-:W-:Y:S01]  /*1b690*/  IMAD.U32 R6, RZ, RZ, UR4 ;  /* 0x00000004ff067e24 */ /* 0x008fe2000f8e00ff */
[----:B------:R-:W-:Y:S01]  /*1b6a0*/  MOV R7, UR5 ;  /* 0x0000000500077c02 */ /* 0x000fe20008000f00 */
[----:B-----5:R-:W-:Y:S01]  /*1b6b0*/  IMAD.U32 R10, RZ, RZ, UR8 ;  /* 0x00000008ff0a7e24 */ /* 0x020fe2000f8e00ff */
[----:B------:R-:W-:-:S02]  /*1b6c0*/  MOV R11, UR9 ;  /* 0x00000009000b7c02 */ /* 0x000fc40008000f00 */
[----:B------:R-:W-:-:S07]  /*1b6d0*/  LEPC R20, `(.L_x_312) ;  /* 0x000000001014794e */ /* 0x000fce0000000000 */
[----:B--2-4-:R-:W-:Y:S05]  /*1b6e0*/  CALL.ABS.NOINC R14 ;  /* 0x000000000e007343 */ /* 0x014fea0003c00000 */
.L_x_312:
[----:B------:R-:W-:Y:S05]  /*1b6f0*/  WARPSYNC.ALL ;  /* 0x0000000000007948 */ /* 0x000fea0003800000 */
[----:B------:R-:W-:Y:S02]  /*1b700*/  R2UR UR4, R123 ;  /* 0x000000007b0472ca */ /* 0x000fe400000e0000 */
[----:B------:R-:W-:-:S11]  /*1b710*/  ISETP.NE.AND P0, PT, RZ, UR49, PT ;  /* 0x00000031ff007c0c */ /* 0x000fd6000bf05270 */
[----:B------:R1:W-:Y:S02]  /*1b720*/  STTM.x2 tmem[UR4], R88 ;  /* 0x00000058000079ed */ /* 0x0003e400080c0004 */
[----:B------:R-:W-:Y:S05]  /*1b730*/  @P0 BRA `(.L_x_313) ;  /* 0x0000000000040947 */ /* 0x000fea0003800000 */
[----:B--2---:R-:W-:Y:S05]  /*1b740*/  BPT.TRAP 0x1 ;  /* 0x000000040000795c */ /* 0x004fea0000300000 */
.L_x_313:
[----:B------:R-:W-:Y:S01]  /*1b750*/  UISETP.NE.AND UP0, UPT, UR41, URZ, UPT ;  /* 0x000000ff2900728c */ /* 0x000fe2000bf05270 */
[----:B------:R-:W-:Y:S01]  /*1b760*/  MOV R3, UR44 ;  /* 0x0000002c00037c02 */ /* 0x000fe20008000f00 */
[----:B------:R-:W-:Y:S01]  /*1b770*/  UIADD3 UR4, UPT, UPT, UR37, 0x38080, URZ ;  /* 0x0003808025047890 */ /* 0x000fe2000fffe0ff */
[----:B------:R-:W-:Y:S01]  /*1b780*/  MOV R4, UR52 ;  /* 0x0000003400047c02 */ /* 0x000fe20008000f00 */
[----:B--2---:R-:W-:Y:S01]  /*1b790*/  FMUL R0, R89, -UR39 ;  /* 0x8000002759007c20 */ /* 0x004fe20008400000 */
[----:B------:R-:W-:-:S03]  /*1b7a0*/  SHF.L.U32 R3, R3, 0x1f, RZ ;  /* 0x0000001f03037819 */ /* 0x000fc600000006ff */
[--C-:B------:R-:W-:Y:S02]  /*1b7b0*/  FFMA2 R56, R56.F32x2.HI_LO, UR39.F32, R0.reuse.F32 ;  /* 0x0000002738387c49 */ /* 0x100fe40009200000 */
[--C-:B------:R-:W-:Y:S01]  /*1b7c0*/  FFMA2 R58, R58.F32x2.HI_LO, UR39.F32, R0.reuse.F32 ;  /* 0x000000273a3a7c49 */ /* 0x100fe20009200000 */
[----:B------:R-:W-:Y:S01]  /*1b7d0*/  @UP0 UIADD3 UR4, UPT, UPT, UR37, 0x38070, URZ ;  /* 0x0003807025040890 */ /* 0x000fe2000fffe0ff */
[--C-:B------:R-:W-:Y:S01]  /*1b7e0*/  FFMA2 R60, R60.F32x2.HI_LO, UR39.F32, R0.reuse.F32 ;  /* 0x000000273c3c7c49 */ /* 0x100fe20009200000 */
[----:B------:R-:W-:Y:S01]  /*1b7f0*/  FSETP.GEU.AND P1, PT, R56, -126, PT ;  /* 0xc2fc00003800780b */ /* 0x000fe20003f2e000 */
[----:B------:R-:W-:Y:S01]  /*1b800*/  FFMA2 R62, R62.F32x2.HI_LO, UR39.F32, R0.F32 ;  /* 0x000000273e3e7c49 */ /* 0x000fe20009200000 */
[----:B------:R-:W-:Y:S02]  /*1b810*/  FSETP.GEU.AND P0, PT, R57, -126, PT ;  /* 0xc2fc00003900780b */ /* 0x000fe40003f0e000 */
[----:B------:R-:W-:Y:S02]  /*1b820*/  FSETP.GEU.AND P6, PT, R58, -126, PT ;  /* 0xc2fc00003a00780b */ /* 0x000fe40003fce000 */
[----:B------:R-:W-:Y:S01]  /*1b830*/  FSETP.GEU.AND P5, PT, R59, -126, PT ;  /* 0xc2fc00003b00780b */ /* 0x000fe20003fae000 */
[----:B------:R-:W-:Y:S01]  /*1b840*/  SYNCS.ARRIVE.TRANS64.A1T0 RZ, [UR4], RZ ;  /* 0x000000ffffff79a7 */ /* 0x000fe20008100004 */
[----:B------:R-:W-:Y:S01]  /*1b850*/  USEL UR4, UR46, UR45, UP0 ;  /* 0x0000002d2e047287 */ /* 0x000fe20008000000 */
[----:B------:R-:W-:-:S02]  /*1b860*/  FSETP.GEU.AND P4, PT, R60, -126, PT ;  /* 0xc2fc00003c00780b */ /* 0x000fc40003f8e000 */
[----:B------:R-:W-:Y:S01]  /*1b870*/  FSETP.GEU.AND P3, PT, R61, -126, PT ;  /* 0xc2fc00003d00780b */ /* 0x000fe20003f6e000 */
[----:B------:R-:W-:Y:S01]  /*1b880*/  ULOP3.LUT UR36, UR4, 0x1, URZ, 0x3c, !UPT ;  /* 0x0000000104247892 */ /* 0x000fe2000f8e3cff */
[----:B------:R-:W-:Y:S01]  /*1b890*/  @!P1 FMUL R56, R56, 0.5 ;  /* 0x3f00000038389820 */ /* 0x000fe20000400000 */
[----:B------:R-:W2:Y:S01]  /*1b8a0*/  SYNCS.PHASECHK.TRANS64.TRYWAIT P2, [R4+UR37+0x380d0], R3 ;  /* 0x0380d003040075a7 */ /* 0x000ea20008041125 */
[----:B------:R-:W-:Y:S02]  /*1b8b0*/  @!P0 FMUL R57, R57, 0.5 ;  /* 0x3f00000039398820 */ /* 0x000fe40000400000 */
[----:B------:R-:W-:Y:S02]  /*1b8c0*/  @!P6 FMUL R58, R58, 0.5 ;  /* 0x3f0000003a3ae820 */ /* 0x000fe40000400000 */
[----:B------:R-:W-:Y:S01]  /*1b8d0*/  @!P5 FMUL R59, R59, 0.5 ;  /* 0x3f0000003b3bd820 */ /* 0x000fe20000400000 */
[----:B------:R-:W3:Y:S08]  /*1b8e0*/  MUFU.EX2 R56, R56 ;  /* 0x0000003800387308 */ /* 0x000ef00000000800 */
[----:B------:R-:W4:Y:S08]  /*1b8f0*/  MUFU.EX2 R57, R57 ;  /* 0x0000003900397308 */ /* 0x000f300000000800 */
[----:B------:R-:W1:Y:S08]  /*1b900*/  MUFU.EX2 R58, R58 ;  /* 0x0000003a003a7308 */ /* 0x000e700000000800 */
[----:B------:R-:W1:Y:S02]  /*1b910*/  MUFU.EX2 R59, R59 ;  /* 0x0000003b003b7308 */ /* 0x000e640000000800 */
[----:B-1234-:R-:W-:Y:S05]  /*1b920*/  @!P2 BRA `(.L_x_314) ;  /* 0x000000b8008ca947 */ /* 0x01efea0003800000 */
.L_x_467:
[----:B------:R-:W-:Y:S01]  /*1b930*/  @!P1 FMUL R56, R56, R56 ;  /* 0x0000003838389220 */ /* 0x000fe20000400000 */
[----:B------:R-:W-:Y:S01]  /*1b940*/  FSETP.GEU.AND P2, PT, R62, -126, PT ;  /* 0xc2fc00003e00780b */ /* 0x000fe20003f4e000 */
[----:B------:R-:W-:Y:S01]  /*1b950*/  @!P4 FMUL R60, R60, 0.5 ;  /* 0x3f0000003c3cc820 */ /* 0x000fe20000400000 */
[----:B------:R-:W-:Y:S01]  /*1b960*/  FSETP.GEU.AND P1, PT, R63, -126, PT ;  /* 0xc2fc00003f00780b */ /* 0x000fe20003f2e000 */
[----:B------:R-:W-:Y:S01]  /*1b970*/  @!P3 FMUL R61, R61, 0.5 ;  /* 0x3f0000003d3db820 */ /* 0x000fe20000400000 */
[--C-:B------:R-:W-:Y:S01]  /*1b980*/  FFMA2 R64, R64.F32x2.HI_LO, UR39.F32, R0.reuse.F32 ;  /* 0x0000002740407c49 */ /* 0x100fe20009200000 */
[----:B------:R-:W-:Y:S01]  /*1b990*/  USHF.R.U32.HI UR4, URZ, 0x15, UR38 ;  /* 0x00000015ff047899 */ /* 0x000fe20008011626 */
[----:B------:R-:W-:Y:S01]  /*1b9a0*/  @!P0 FMUL R57, R57, R57 ;  /* 0x0000003939398220 */ /* 0x000fe20000400000 */
[----:B------:R-:W2:Y:S01]  /*1b9b0*/  MUFU.EX2 R60, R60 ;  /* 0x0000003c003c7308 */ /* 0x000ea20000000800 */
[--C-:B------:R-:W-:Y:S01]  /*1b9c0*/  FFMA2 R66, R66.F32x2.HI_LO, UR39.F32, R0.reuse.F32 ;  /* 0x0000002742427c49 */ /* 0x100fe20009200000 */
[----:B------:R-:W-:Y:S01]  /*1b9d0*/  FSETP.GEU.AND P0, PT, R64, -126, PT ;  /* 0xc2fc00004000780b */ /* 0x000fe20003f0e000 */
[--C-:B------:R-:W-:Y:S01]  /*1b9e0*/  FFMA2 R68, R68.F32x2.HI_LO, UR39.F32, R0.reuse.F32 ;  /* 0x0000002744447c49 */ /* 0x100fe20009200000 */
[----:B------:R-:W-:Y:S01]  /*1b9f0*/  UISETP.NE.AND UP0, UPT, UR41, URZ, UPT ;  /* 0x000000ff2900728c */ /* 0x000fe2000bf05270 */
[--C-:B------:R-:W-:Y:S01]  /*1ba00*/  FFMA2 R70, R70.F32x2.HI_LO, UR39.F32, R0.reuse.F32 ;  /* 0x0000002746467c49 */ /* 0x100fe20009200000 */
[----:B-1----:R-:W-:Y:S01]  /*1ba10*/  MOV R3, UR55 ;  /* 0x0000003700037c02 */ /* 0x002fe20008000f00 */
[----:B------:R-:W-:Y:S01]  /*1ba20*/  @!P2 FMUL R62, R62, 0.5 ;  /* 0x3f0000003e3ea820 */ /* 0x000fe20000400000 */
[----:B------:R-:W-:Y:S01]  /*1ba30*/  @!P1 FMUL R63, R63, 0.5 ;  /* 0x3f0000003f3f9820 */ /* 0x000fe20000400000 */
[----:B------:R-:W1:Y:S01]  /*1ba40*/  MUFU.EX2 R61, R61 ;  /* 0x0000003d003d7308 */ /* 0x000e620000000800 */
[----:B------:R-:W-:Y:S01]  /*1ba50*/  @!P6 FMUL R58, R58, R58 ;  /* 0x0000003a3a3ae220 */ /* 0x000fe20000400000 */
[----:B------:R-:W-:Y:S01]  /*1ba60*/  @!P5 FMUL R59, R59, R59 ;  /* 0x0000003b3b3bd220 */ /* 0x000fe20000400000 */
[----:B------:R-:W-:Y:S01]  /*1ba70*/  FSETP.GEU.AND P6, PT, R65, -126, PT ;  /* 0xc2fc00004100780b */ /* 0x000fe20003fce000 */
[--C-:B------:R-:W-:Y:S01]  /*1ba80*/  FFMA2 R72, R72.F32x2.HI_LO, UR39.F32, R0.reuse.F32 ;  /* 0x0000002748487c49 */ /* 0x100fe20009200000 */
[----:B------:R-:W-:Y:S01]  /*1ba90*/  FSETP.GEU.AND P5, PT, R66, -126, PT ;  /* 0xc2fc00004200780b */ /* 0x000fe20003fae000 */
[----:B------:R-:W-:Y:S01]  /*1baa0*/  @!P0 FMUL R64, R64, 0.5 ;  /* 0x3f00000040408820 */ /* 0x000fe20000400000 */
[--C-:B------:R-:W-:Y:S01]  /*1bab0*/  FFMA2 R74, R74.F32x2.HI_LO, UR39.F32, R0.reuse.F32 ;  /* 0x000000274a4a7c49 */ /* 0x100fe20009200000 */
[----:B------:R-:W3:Y:S01]  /*1bac0*/  MUFU.EX2 R62, R62 ;  /* 0x0000003e003e7308 */ /* 0x000ee20000000800 */
[----:B--2---:R-:W-:Y:S01]  /*1bad0*/  @!P4 FMUL R60, R60, R60 ;  /* 0x0000003c3c3cc220 */ /* 0x004fe20000400000 */
[----:B------:R-:W-:Y:S01]  /*1bae0*/  FSETP.GEU.AND P4, PT, R67, -126, PT ;  /* 0xc2fc00004300780b */ /* 0x000fe20003f8e000 */
[--C-:B------:R-:W-:Y:S01]  /*1baf0*/  FFMA2 R76, R76.F32x2.HI_LO, UR39.F32, R0.reuse.F32 ;  /* 0x000000274c4c7c49 */ /* 0x100fe20009200000 */
[----:B------:R-:W-:Y:S01]  /*1bb00*/  ULOP3.LUT UR44, UR44, 0x1, URZ, 0x3c, !UPT ;  /* 0x000000012c2c7892 */ /* 0x000fe2000f8e3cff */
[--C-:B------:R-:W-:Y:S01]  /*1bb10*/  FFMA2 R78, R78.F32x2.HI_LO, UR39.F32, R0.reuse.F32 ;  /* 0x000000274e4e7c49 */ /* 0x100fe20009200000 */
[----:B------:R2:W-:Y:S01]  /*1bb20*/  SYNCS.ARRIVE.TRANS64.A1T0 RZ, [R3+UR37+0x380d0], RZ ;  /* 0x0380d0ff03ff79a7 */ /* 0x0005e20008100025 */
[--C-:B------:R-:W-:Y:S01]  /*1bb30*/  FFMA2 R80, R80.F32x2.HI_LO, UR39.F32, R0.reuse.F32 ;  /* 0x0000002750507c49 */ /* 0x100fe20009200000 */
[----:B------:R-:W4:Y:S01]  /*1bb40*/  MUFU.EX2 R63, R63 ;  /* 0x0000003f003f7308 */ /* 0x000f220000000800 */
[----:B-1----:R-:W-:Y:S01]  /*1bb50*/  @!P3 FMUL R61, R61, R61 ;  /* 0x0000003d3d3db220 */ /* 0x002fe20000400000 */
[----:B------:R-:W-:Y:S01]  /*1bb60*/  FSETP.GEU.AND P3, PT, R68, -126, PT ;  /* 0xc2fc00004400780b */ /* 0x000fe20003f6e000 */
[----:B------:R-:W-:Y:S01]  /*1bb70*/  @!P6 FMUL R65, R65, 0.5 ;  /* 0x3f0000004141e820 */ /* 0x000fe20000400000 */
[----:B------:R-:W-:Y:S01]  /*1bb80*/  @!P5 FMUL R66, R66, 0.5 ;  /* 0x3f0000004242d820 */ /* 0x000fe20000400000 */
[--C-:B------:R-:W-:Y:S01]  /*1bb90*/  FFMA2 R82, R82.F32x2.HI_LO, UR39.F32, R0.reuse.F32 ;  /* 0x0000002752527c49 */ /* 0x100fe20009200000 */
[----:B------:R-:W-:Y:S01]  /*1bba0*/  USEL UR46, UR36, UR46, UP0 ;  /* 0x0000002e242e7287 */ /* 0x000fe20008000000 */
[----:B------:R-:W-:Y:S01]  /*1bbb0*/  @!P4 FMUL R67, R67, 0.5 ;  /* 0x3f0000004343c820 */ /* 0x000fe20000400000 */
[----:B------:R-:W1:Y:S01]  /*1bbc0*/  MUFU.EX2 R64, R64 ;  /* 0x0000004000407308 */ /* 0x000e620000000800 */
[----:B---3--:R-:W-:Y:S01]  /*1bbd0*/  @!P2 FMUL R62, R62, R62 ;  /* 0x0000003e3e3ea220 */ /* 0x008fe20000400000 */
[----:B------:R-:W-:Y:S01]  /*1bbe0*/  FSETP.GEU.AND P2, PT, R69, -126, PT ;  /* 0xc2fc00004500780b */ /* 0x000fe20003f4e000 */
[--C-:B------:R-:W-:Y:S01]  /*1bbf0*/  FFMA2 R84, R84.F32x2.HI_LO, UR39.F32, R0.reuse.F32 ;  /* 0x0000002754547c49 */ /* 0x100fe20009200000 */
[----:B------:R-:W-:Y:S01]  /*1bc00*/  USEL UR45, UR45, UR36, UP0 ;  /* 0x000000242d2d7287 */ /* 0x000fe20008000000 */
[----:B------:R-:W-:-:S02]  /*1bc10*/  FFMA2 R86, R86.F32x2.HI_LO, UR39.F32, R0.F32 ;  /* 0x0000002756567c49 */ /* 0x000fc40009200000 */
[----:B------:R-:W-:Y:S01]  /*1bc20*/  @!P3 FMUL R68, R68, 0.5 ;  /* 0x3f0000004444b820 */ /* 0x000fe20000400000 */
[----:B------:R-:W3:Y:S01]  /*1bc30*/  MUFU.EX2 R65, R65 ;  /* 0x0000004100417308 */ /* 0x000ee20000000800 */
[----:B----4-:R-:W-:Y:S01]  /*1bc40*/  @!P1 FMUL R63, R63, R63 ;  /* 0x0000003f3f3f9220 */ /* 0x010fe20000400000 */
[----:B------:R-:W-:Y:S01]  /*1bc50*/  FSETP.GEU.AND P1, PT, R70, -126, PT ;  /* 0xc2fc00004600780b */ /* 0x000fe20003f2e000 */
[--C-:B------:R-:W-:Y:S02]  /*1bc60*/  FFMA2 R24, R24.F32x2.HI_LO, UR39.F32, R0.reuse.F32 ;  /* 0x0000002718187c49 */ /* 0x100fe40009200000 */
[--C-:B------:R-:W-:Y:S02]  /*1bc70*/  FFMA2 R26, R26.F32x2.HI_LO, UR39.F32, R0.reuse.F32 ;  /* 0x000000271a1a7c49 */ /* 0x100fe40009200000 */
[----:B------:R-:W-:Y:S01]  /*1bc80*/  @!P2 FMUL R69, R69, 0.5 ;  /* 0x3f0000004545a820 */ /* 0x000fe20000400000 */
[----:B------:R-:W4:Y:S01]  /*1bc90*/  MUFU.EX2 R66, R66 ;  /* 0x0000004200427308 */ /* 0x000f220000000800 */
[----:B-1----:R-:W-:Y:S01]  /*1bca0*/  @!P0 FMUL R64, R64, R64 ;  /* 0x0000004040408220 */ /* 0x002fe20000400000 */
[----:B------:R-:W-:Y:S01]  /*1bcb0*/  FSETP.GEU.AND P0, PT, R71, -126, PT ;  /* 0xc2fc00004700780b */ /* 0x000fe20003f0e000 */
[----:B------:R-:W-:-:S02]  /*1bcc0*/  FFMA2 R28, R28.F32x2.HI_LO, UR39.F32, R0.F32 ;  /* 0x000000271c1c7c49 */ /* 0x000fc40009200000 */
[--C-:B------:R-:W-:Y:S02]  /*1bcd0*/  FFMA2 R30, R30.F32x2.HI_LO, UR39.F32, R0.reuse.F32 ;  /* 0x000000271e1e7c49 */ /* 0x100fe40009200000 */
[----:B------:R-:W-:Y:S01]  /*1bce0*/  @!P1 FMUL R70, R70, 0.5 ;  /* 0x3f00000046469820 */ /* 0x000fe20000400000 */
[----:B------:R-:W1:Y:S01]  /*1bcf0*/  MUFU.EX2 R67, R67 ;  /* 0x0000004300437308 */ /* 0x000e620000000800 */
[----:B---3--:R-:W-:Y:S01]  /*1bd00*/  @!P6 FMUL R65, R65, R65 ;  /* 0x000000414141e220 */ /* 0x008fe20000400000 */
[----:B------:R-:W-:Y:S01]  /*1bd10*/  FSETP.GEU.AND P6, PT, R72, -126, PT ;  /* 0xc2fc00004800780b */ /* 0x000fe20003fce000 */
[--C-:B------:R-:W-:Y:S02]  /*1bd20*/  FFMA2 R32, R32.F32x2.HI_LO, UR39.F32, R0.reuse.F32 ;  /* 0x0000002720207c49 */ /* 0x100fe40009200000 */
[--C-:B------:R-:W-:Y:S02]  /*1bd30*/  FFMA2 R34, R34.F32x2.HI_LO, UR39.F32, R0.reuse.F32 ;  /* 0x0000002722227c49 */ /* 0x100fe40009200000 */
[----:B------:R-:W-:Y:S01]  /*1bd40*/  @!P0 FMUL R71, R71, 0.5 ;  /* 0x3f00000047478820 */ /* 0x000fe20000400000 */
[----:B------:R-:W3:Y:S01]  /*1bd50*/  MUFU.EX2 R68, R68 ;  /* 0x0000004400447308 */ /* 0x000ee20000000800 */
[----:B----4-:R-:W-:Y:S01]  /*1bd60*/  @!P5 FMUL R66, R66, R66 ;  /* 0x000000424242d220 */ /* 0x010fe20000400000 */
[----:B------:R-:W-:Y:S01]  /*1bd70*/  FSETP.GEU.AND P5, PT, R73, -126, PT ;  /* 0xc2fc00004900780b */ /* 0x000fe20003fae000 */
[----:B------:R-:W-:-:S02]  /*1bd80*/  FFMA2 R36, R36.F32x2.HI_LO, UR39.F32, R0.F32 ;  /* 0x0000002724247c49 */ /* 0x000fc40009200000 */
[--C-:B------:R-:W-:Y:S02]  /*1bd90*/  FFMA2 R38, R38.F32x2.HI_LO, UR39.F32, R0.reuse.F32 ;  /* 0x0000002726267c49 */ /* 0x100fe40009200000 */
[----:B------:R-:W-:Y:S01]  /*1bda0*/  @!P6 FMUL R72, R72, 0.5 ;  /* 0x3f0000004848e820 */ /* 0x000fe20000400000 */
[----:B------:R-:W4:Y:S01]  /*1bdb0*/  MUFU.EX2 R69, R69 ;  /* 0x0000004500457308 */ /* 0x000f220000000800 */
[----:B-1----:R-:W-:Y:S01]  /*1bdc0*/  @!P4 FMUL R67, R67, R67 ;  /* 0x000000434343c220 */ /* 0x002fe20000400000 */
[----:B------:R-:W-:Y:S01]  /*1bdd0*/  FSETP.GEU.AND P4, PT, R74, -126, PT ;  /* 0xc2fc00004a00780b */ /* 0x000fe20003f8e000 */
[--C-:B------:R-:W-:Y:S02]  /*1bde0*/  FFMA2 R40, R40.F32x2.HI_LO, UR39.F32, R0.reuse.F32 ;  /* 0x0000002728287c49 */ /* 0x100fe40009200000 */
[--C-:B------:R-:W-:Y:S02]  /*1bdf0*/  FFMA2 R42, R42.F32x2.HI_LO, UR39.F32, R0.reuse.F32 ;  /* 0x000000272a2a7c49 */ /* 0x100fe40009200000 */
[----:B------:R-:W-:Y:S01]  /*1be00*/  @!P5 FMUL R73, R73, 0.5 ;  /* 0x3f0000004949d820 */ /* 0x000fe20000400000 */
[----:B------:R-:W1:Y:S01]  /*1be10*/  MUFU.EX2 R70, R70 ;  /* 0x0000004600467308 */ /* 0x000e620000000800 */
[----:B---3--:R-:W-:Y:S01]  /*1be20*/  @!P3 FMUL R68, R68, R68 ;  /* 0x000000444444b220 */ /* 0x008fe20000400000 */
[----:B------:R-:W-:Y:S01]  /*1be30*/  FSETP.GEU.AND P3, PT, R75, -126, PT ;  /* 0xc2fc00004b00780b */ /* 0x000fe20003f6e000 */
[----:B------:R-:W-:-:S02]  /*1be40*/  FFMA2 R44, R44.F32x2.HI_LO, UR39.F32, R0.F32 ;  /* 0x000000272c2c7c49 */ /* 0x000fc40009200000 */
[--C-:B------:R-:W-:Y:S02]  /*1be50*/  FFMA2 R46, R46.F32x2.HI_LO, UR39.F32, R0.reuse.F32 ;  /* 0x000000272e2e7c49 */ /* 0x100fe40009200000 */
        /* <DEDUP_REMOVED lines=11> */
[----:B------:R-:W-:Y:S01]  /*1bf10*/  FFMA2 R54, R54.F32x2.HI_LO, UR39.F32, R0.F32 ;  /* 0x0000002736367c49 */ /* 0x000fe20009200000 */
[----:B------:R-:W-:Y:S01]  /*1bf20*/  MOV R0, UR4 ;  /* 0x0000000400007c02 */ /* 0x000fe20008000f00 */
[----:B------:R-:W-:Y:S01]  /*1bf30*/  @!P2 FMUL R76, R76, 0.5 ;  /* 0x3f0000004c4ca820 */ /* 0x000fe20000400000 */
[----:B------:R-:W1:Y:S01]  /*1bf40*/  MUFU.EX2 R73, R73 ;  /* 0x0000004900497308 */ /* 0x000e620000000800 */
[----:B---3--:R-:W-:Y:S01]  /*1bf50*/  @!P0 FMUL R71, R71, R71 ;  /* 0x0000004747478220 */ /* 0x008fe20000400000 */
[----:B------:R-:W-:-:S05]  /*1bf60*/  FSETP.GEU.AND P0, PT, R78, -126, PT ;  /* 0xc2fc00004e00780b */ /* 0x000fca0003f0e000 */
[----:B------:R-:W-:Y:S01]  /*1bf70*/  @!P1 FMUL R77, R77, 0.5 ;  /* 0x3f0000004d4d9820 */ /* 0x000fe20000400000 */
[----:B------:R-:W3:Y:S01]  /*1bf80*/  MUFU.EX2 R74, R74 ;  /* 0x0000004a004a7308 */ /* 0x000ee20000000800 */
[----:B----4-:R-:W-:Y:S01]  /*1bf90*/  @!P6 FMUL R72, R72, R72 ;  /* 0x000000484848e220 */ /* 0x010fe20000400000 */
[----:B------:R-:W-:-:S05]  /*1bfa0*/  FSETP.GEU.AND P6, PT, R79, -126, PT ;  /* 0xc2fc00004f00780b */ /* 0x000fca0003fce000 */
[----:B------:R-:W-:Y:S01]  /*1bfb0*/  @!P0 FMUL R78, R78, 0.5 ;  /* 0x3f0000004e4e8820 */ /* 0x000fe20000400000 */
[----:B------:R-:W4:Y:S01]  /*1bfc0*/  MUFU.EX2 R75, R75 ;  /* 0x0000004b004b7308 */ /* 0x000f220000000800 */
[----:B-1----:R-:W-:Y:S01]  /*1bfd0*/  @!P5 FMUL R73, R73, R73 ;  /* 0x000000494949d220 */ /* 0x002fe20000400000 */
[----:B------:R-:W-:-:S05]  /*1bfe0*/  FSETP.GEU.AND P5, PT, R80, -126, PT ;  /* 0xc2fc00005000780b */ /* 0x000fca0003fae000 */
        /* <DEDUP_REMOVED lines=59> */
[----:B------:R-:W-:Y:S02]  /*1c3a0*/  FSETP.GEU.AND P4, PT, R31, -126, PT ;  /* 0xc2fc00001f00780b */ /* 0x000fe40003f8e000 */
[----:B------:R-:W-:-:S03]  /*1c3b0*/  F2FP.F16.F32.PACK_AB R24, R57, R56 ;  /* 0x000000383918723e */ /* 0x000fc600000000ff */
[----:B------:R-:W-:Y:S01]  /*1c3c0*/  @!P5 FMUL R30, R30, 0.5 ;  /* 0x3f0000001e1ed820 */ /* 0x000fe20000400000 */
[----:B------:R-:W1:Y:S01]  /*1c3d0*/  MUFU.EX2 R93, R27 ;  /* 0x0000001b005d7308 */ /* 0x000e620000000800 */
[----:B---3--:R-:W-:Y:S01]  /*1c3e0*/  @!P3 FMUL R91, R91, R91 ;  /* 0x0000005b5b5bb220 */ /* 0x008fe20000400000 */
[----:B------:R-:W-:Y:S02]  /*1c3f0*/  FSETP.GEU.AND P3, PT, R32, -126, PT ;  /* 0xc2fc00002000780b */ /* 0x000fe40003f6e000 */
[----:B------:R-:W-:-:S03]  /*1c400*/  F2FP.F16.F32.PACK_AB R25, R59, R58 ;  /* 0x0000003a3b19723e */ /* 0x000fc600000000ff */
[----:B------:R-:W-:Y:S01]  /*1c410*/  @!P4 FMUL R31, R31, 0.5 ;  /* 0x3f0000001f1fc820 */ /* 0x000fe20000400000 */
[----:B------:R-:W3:Y:S01]  /*1c420*/  MUFU.EX2 R94, R28 ;  /* 0x0000001c005e7308 */ /* 0x000ee20000000800 */
[----:B----4-:R-:W-:Y:S01]  /*1c430*/  @!P2 FMUL R92, R92, R92 ;  /* 0x0000005c5c5ca220 */ /* 0x010fe20000400000 */
[----:B------:R-:W-:Y:S02]  /*1c440*/  FSETP.GEU.AND P2, PT, R33, -126, PT ;  /* 0xc2fc00002100780b */ /* 0x000fe40003f4e000 */
[----:B------:R-:W-:-:S03]  /*1c450*/  F2FP.F16.F32.PACK_AB R26, R61, R60 ;  /* 0x0000003c3d1a723e */ /* 0x000fc600000000ff */
        /* <DEDUP_REMOVED lines=113> */
[----:B------:R-:W-:Y:S02]  /*1cb70*/  LOP3.LUT P0, RZ, R0, 0x3, R19, 0x48, !PT ;  /* 0x0000000300ff7812 */ /* 0x000fe40007804813 */
[----:B------:R-:W-:-:S03]  /*1cb80*/  F2FP.F16.F32.PACK_AB R49, R109, R108 ;  /* 0x0000006c6d31723e */ /* 0x000fc600000000ff */
[----:B------:R-:W-:Y:S01]  /*1cb90*/  @!P1 FMUL R55, R55, 0.5 ;  /* 0x3f00000037379820 */ /* 0x000fe20000400000 */
[----:B------:R-:W3:Y:S01]  /*1cba0*/  MUFU.EX2 R120, R52 ;  /* 0x0000003400787308 */ /* 0x000ee20000000800 */
[----:B----4-:R-:W-:Y:S01]  /*1cbb0*/  @!P6 FMUL R116, R116, R116 ;  /* 0x000000747474e220 */ /* 0x010fe20000400000 */
[----:B------:R-:W-:-:S06]  /*1cbc0*/  F2FP.F16.F32.PACK_AB R50, R111, R110 ;  /* 0x0000006e6f32723e */ /* 0x000fcc00000000ff */
[----:B------:R-:W4:Y:S01]  /*1cbd0*/  MUFU.EX2 R121, R53 ;  /* 0x0000003500797308 */ /* 0x000f220000000800 */
[----:B-1----:R-:W-:Y:S01]  /*1cbe0*/  @!P5 FMUL R117, R117, R117 ;  /* 0x000000757575d220 */ /* 0x002fe20000400000 */
[----:B------:R-:W-:-:S06]  /*1cbf0*/  F2FP.F16.F32.PACK_AB R51, R113, R112 ;  /* 0x000000707133723e */ /* 0x000fcc00000000ff */
[----:B------:R-:W1:Y:S01]  /*1cc00*/  MUFU.EX2 R118, R54 ;  /* 0x0000003600767308 */ /* 0x000e620000000800 */
[----:B---3--:R-:W-:Y:S01]  /*1cc10*/  @!P4 FMUL R120, R120, R120 ;  /* 0x000000787878c220 */ /* 0x008fe20000400000 */
[----:B------:R-:W-:-:S06]  /*1cc20*/  F2FP.F16.F32.PACK_AB R52, R115, R114 ;  /* 0x000000727334723e */ /* 0x000fcc00000000ff */
[----:B------:R-:W3:Y:S01]  /*1cc30*/  MUFU.EX2 R119, R55 ;  /* 0x0000003700777308 */ /* 0x000ee20000000800 */
[----:B----4-:R-:W-:Y:S01]  /*1cc40*/  @!P3 FMUL R121, R121, R121 ;  /* 0x000000797979b220 */ /* 0x010fe20000400000 */
[----:B------:R-:W-:Y:S01]  /*1cc50*/  F2FP.F16.F32.PACK_AB R53, R117, R116 ;  /* 0x000000747535723e */ /* 0x000fe200000000ff */
[----:B-1----:R-:W-:-:S03]  /*1cc60*/  @!P2 FMUL R118, R118, R118 ;  /* 0x000000767676a220 */ /* 0x002fc60000400000 */
[----:B------:R-:W-:Y:S01]  /*1cc70*/  F2FP.F16.F32.PACK_AB R54, R121, R120 ;  /* 0x000000787936723e */ /* 0x000fe200000000ff */
[----:B---3--:R-:W-:-:S05]  /*1cc80*/  @!P1 FMUL R119, R119, R119 ;  /* 0x0000007777779220 */ /* 0x008fca0000400000 */
[----:B------:R-:W-:Y:S01]  /*1cc90*/  F2FP.F16.F32.PACK_AB R55, R119, R118 ;  /* 0x000000767737723e */ /* 0x000fe200000000ff */
[----:B--2---:R-:W-:Y:S06]  /*1cca0*/  @!P0 BRA `(.L_x_315) ;  /* 0x0000000000408947 */ /* 0x004fec0003800000 */
[----:B------:R-:W-:Y:S01]  /*1ccb0*/  MOV R14, 0x8 ;  /* 0x00000008000e7802 */ /* 0x000fe20000000f00 */
        /* <DEDUP_REMOVED lines=15> */
.L_x_315:
[----:B------:R-:W-:Y:S01]  /*1cdb0*/  MOV R0, UR43 ;  /* 0x0000002b00007c02 */ /* 0x000fe20008000f00 */
[----:B------:R-:W-:Y:S05]  /*1cdc0*/  WARPSYNC.ALL ;  /* 0x0000000000007948 */ /* 0x000fea0003800000 */
[----:B------:R-:W-:Y:S01]  /*1cdd0*/  ISETP.GT.U32.AND P0, PT, R0, 0x1, PT ;  /* 0x000000010000780c */ /* 0x000fe20003f04070 */
[----:B------:R1:W-:Y:S01]  /*1cde0*/  STTM.x32 tmem[UR38], R24 ;  /* 0x00000018000079ed */ /* 0x0003e200082c0026 */
[----:B------:R-:W2:Y:S11]  /*1cdf0*/  FENCE.VIEW.ASYNC.T ;  /* 0x00000000000073c6 */ /* 0x000eb60000000200 */
[----:B------:R-:W-:Y:S05]  /*1ce00*/  @P0 BRA `(.L_x_316) ;  /* 0x0000000000080947 */ /* 0x000fea0003800000 */
[----:B------:R-:W-:Y:S05]  /*1ce10*/  BPT.TRAP 0x1 ;  /* 0x000000040000795c */ /* 0x000fea0000300000 */
[----:B------:R-:W-:Y:S05]  /*1ce20*/  BPT.TRAP 0x1 ;  /* 0x000000040000795c */ /* 0x000fea0000300000 */
.L_x_316:
[----:B------:R-:W-:Y:S02]  /*1ce30*/  UISETP.NE.AND UP0, UPT, UR41, URZ, UPT ;  /* 0x000000ff2900728c */ /* 0x000fe4000bf05270 */
[----:B------:R-:W-:-:S09]  /*1ce40*/  UIADD3 UR4, UPT, UPT, UR37, 0x38068, URZ ;  /* 0x0003806825047890 */ /* 0x000fd2000fffe0ff */
[----:B------:R-:W-:-:S04]  /*1ce50*/  @UP0 UIADD3 UR4, UPT, UPT, UR37, 0x38058, URZ ;  /* 0x0003805825040890 */ /* 0x000fc8000fffe0ff */
[----:B------:R-:W-:-:S09]  /*1ce60*/  UPRMT UR4, UR56, 0x654, UR4 ;  /* 0x0000065438047896 */ /* 0x000fd20008000004 */
[----:B--2---:R-:W-:Y:S01]  /*1ce70*/  SYNCS.ARRIVE.TRANS64.RED.A1T0 RZ, [UR4], RZ ;  /* 0x000000ffffff79a7 */ /* 0x004fe20008100404 */
[----:B------:R-:W-:-:S04]  /*1ce80*/  ULOP3.LUT UR4, UR40, 0x1, URZ, 0x3c, !UPT ;  /* 0x0000000128047892 */ /* 0x000fc8000f8e3cff */
[----:B------:R-:W-:Y:S02]  /*1ce90*/  USEL UR48, UR4, UR48, UP0 ;  /* 0x0000003004307287 */ /* 0x000fe40008000000 */
[----:B------:R-:W-:Y:S02]  /*1cea0*/  USEL UR47, UR47, UR4, UP0 ;  /* 0x000000042f2f7287 */ /* 0x000fe40008000000 */
[----:B------:R-:W-:-:S09]  /*1ceb0*/  UISETP.NE.AND UP0, UPT, UR49, URZ, UPT ;  /* 0x000000ff3100728c */ /* 0x000fd2000bf05270 */
[----:B------:R-:W-:Y:S05]  /*1cec0*/  BRA.U UP0, `(.L_x_317) ;  /* 0x0000000100047547 */ /* 0x000fea000b800000 */
[----:B------:R-:W-:Y:S05]  /*1ced0*/  BPT.TRAP 0x1 ;  /* 0x000000040000795c */ /* 0x000fea0000300000 */
.L_x_317:
[----:B------:R-:W-:Y:S01]  /*1cee0*/  MOV R0, UR36 ;  /* 0x0000002400007c02 */ /* 0x000fe20008000f00 */
[----:B------:R-:W-:Y:S01]  /*1cef0*/  FADD2 R58, R58.F32x2.HI_LO, RZ.F32 ;  /* 0x000000ff3a3a724b */ /* 0x000fe20000200000 */
[----:B------:R-:W-:Y:S01]  /*1cf00*/  FSETP.NEU.AND P1, PT, R88, R89, PT ;  /* 0x000000595800720b */ /* 0x000fe20003f2d000 */
[----:B------:R-:W-:Y:S01]  /*1cf10*/  FADD2 R60, R60.F32x2.HI_LO, RZ.F32 ;  /* 0x000000ff3c3c724b */ /* 0x000fe20000200000 */
[----:B------:R-:W-:Y:S01]  /*1cf20*/  SHF.L.U32 R0, R0, 0x1f, RZ ;  /* 0x0000001f00007819 */ /* 0x000fe200000006ff */
[----:B------:R-:W-:Y:S02]  /*1cf30*/  FADD2 R58, R58.F32x2.HI_LO, R66.F32x2.HI_LO ;  /* 0x000000423a3a724b */ /* 0x000fe40000000000 */
[----:B------:R-:W-:Y:S01]  /*1cf40*/  FADD2 R62, R62.F32x2.HI_LO, RZ.F32 ;  /* 0x000000ff3e3e724b */ /* 0x000fe20000200000 */
[----:B------:R-:W2:Y:S01]  /*1cf50*/  SYNCS.PHASECHK.TRANS64.TRYWAIT P2, [UR53], R0 ;  /* 0x00000000ff0075a7 */ /* 0x000ea20008041135 */
[----:B------:R-:W-:Y:S02]  /*1cf60*/  FADD2 R60, R60.F32x2.HI_LO, R68.F32x2.HI_LO ;  /* 0x000000443c3c724b */ /* 0x000fe40000000000 */
[----:B------:R-:W-:-:S02]  /*1cf70*/  FADD2 R62, R62.F32x2.HI_LO, R70.F32x2.HI_LO ;  /* 0x000000463e3e724b */ /* 0x000fc40000000000 */
[----:B------:R-:W-:Y:S02]  /*1cf80*/  FADD2 R58, R58.F32x2.HI_LO, R74.F32x2.HI_LO ;  /* 0x0000004a3a3a724b */ /* 0x000fe40000000000 */
[----:B------:R-:W-:Y:S01]  /*1cf90*/  FADD2 R60, R60.F32x2.HI_LO, R76.F32x2.HI_LO ;  /* 0x0000004c3c3c724b */ /* 0x000fe20000000000 */
[----:B--2---:R-:W-:Y:S06]  /*1cfa0*/  @!P2 BRA `(.L_x_318) ;  /* 0x000000a40004a947 */ /* 0x004fec0003800000 */
.L_x_468:
[----:B------:R-:W-:Y:S01]  /*1cfb0*/  BSSY.RECONVERGENT B0, `(.L_x_319) ;  /* 0x000000a000007945 */ /* 0x000fe20003800200 */
[----:B--2---:R-:W-:-:S03]  /*1cfc0*/  MOV R3, 0x3f000000 ;  /* 0x3f00000000037802 */ /* 0x004fc60000000f00 */
[----:B------:R-:W-:Y:S05]  /*1cfd0*/  @!P1 BRA `(.L_x_320) ;  /* 0x00000000001c9947 */ /* 0x000fea0003800000 */
[----:B------:R-:W-:-:S04]  /*1cfe0*/  FADD R0, -R89, R88 ;  /* 0x0000005859007221 */ /* 0x000fc80000000100 */
[----:B------:R-:W-:-:S05]  /*1cff0*/  FMUL R0, R0, UR39 ;  /* 0x0000002700007c20 */ /* 0x000fca0008400000 */
[----:B------:R-:W-:-:S13]  /*1d000*/  FSETP.GEU.AND P1, PT, R0, -126, PT ;  /* 0xc2fc00000000780b */ /* 0x000fda0003f2e000 */
[----:B------:R-:W-:-:S04]  /*1d010*/  @!P1 FMUL R0, R0, 0.5 ;  /* 0x3f00000000009820 */ /* 0x000fc80000400000 */
[----:B------:R-:W2:Y:S02]  /*1d020*/  MUFU.EX2 R3, R0 ;  /* 0x0000000000037308 */ /* 0x000ea40000000800 */
[----:B--2---:R-:W-:-:S04]  /*1d030*/  @!P1 FMUL R3, R3, R3 ;  /* 0x0000000303039220 */ /* 0x004fc80000400000 */
[----:B------:R-:W-:Y:S02]  /*1d040*/  FMUL R3, R3, 0.5 ;  /* 0x3f00000003037820 */ /* 0x000fe40000400000 */
.L_x_320:
[----:B------:R-:W-:Y:S05]  /*1d050*/  BSYNC.RECONVERGENT B0 ;  /* 0x0000000000007941 */ /* 0x000fea0003800200 */
.L_x_319:
[----:B------:R-:W-:Y:S01]  /*1d060*/  FMUL R16, R3, R16 ;  /* 0x0000001003107220 */ /* 0x000fe20000400000 */
[----:B------:R-:W-:Y:S01]  /*1d070*/  FADD2 R62, R62.F32x2.HI_LO, R78.F32x2.HI_LO ;  /* 0x0000004e3e3e724b */ /* 0x000fe20000000000 */
[----:B------:R-:W-:Y:S01]  /*1d080*/  ULOP3.LUT UP0, URZ, UR42, UR51, URZ, 0xfc, !UPT ;  /* 0x000000332aff7292 */ /* 0x000fe2000f80fcff */
[----:B------:R-:W-:Y:S02]  /*1d090*/  FADD2 R58, R58.F32x2.HI_LO, R82.F32x2.HI_LO ;  /* 0x000000523a3a724b */ /* 0x000fe40000000000 */
[----:B------:R-:W-:Y:S02]  /*1d0a0*/  FADD2 R56, R16.F32, R56.F32x2.HI_LO ;  /* 0x000000381038724b */ /* 0x000fe40000040000 */
[----:B------:R-:W-:Y:S02]  /*1d0b0*/  FADD2 R60, R60.F32x2.HI_LO, R84.F32x2.HI_LO ;  /* 0x000000543c3c724b */ /* 0x000fe40000000000 */
[----:B------:R-:W-:Y:S02]  /*1d0c0*/  FADD2 R56, R56.F32x2.HI_LO, R64.F32x2.HI_LO ;  /* 0x000000403838724b */ /* 0x000fe40000000000 */
[----:B------:R-:W-:-:S02]  /*1d0d0*/  FADD2 R62, R62.F32x2.HI_LO, R86.F32x2.HI_LO ;  /* 0x000000563e3e724b */ /* 0x000fc40000000000 */
[----:B------:R-:W-:Y:S02]  /*1d0e0*/  FADD2 R56, R56.F32x2.HI_LO, R72.F32x2.HI_LO ;  /* 0x000000483838724b */ /* 0x000fe40000000000 */
[----:B------:R-:W-:Y:S02]  /*1d0f0*/  FADD2 R58, R58.F32x2.HI_LO, R92.F32x2.HI_LO ;  /* 0x0000005c3a3a724b */ /* 0x000fe40000000000 */
[----:B------:R-:W-:Y:S02]  /*1d100*/  FADD2 R56, R56.F32x2.HI_LO, R80.F32x2.HI_LO ;  /* 0x000000503838724b */ /* 0x000fe40000000000 */
        /* <DEDUP_REMOVED lines=16> */
[----:B------:R-:W-:-:S04]  /*1d210*/  FADD2 R56, R56.F32x2.HI_LO, R58.F32x2.HI_LO ;  /* 0x0000003a3838724b */ /* 0x000fc80000000000 */
[----:B------:R-:W-:-:S04]  /*1d220*/  FADD2 R56, R56.F32x2.HI_LO, R60.F32x2.HI_LO ;  /* 0x0000003c3838724b */ /* 0x000fc80000000000 */
[----:B------:R-:W-:Y:S01]  /*1d230*/  FADD R16, R56, R57 ;  /* 0x0000003938107221 */ /* 0x000fe20000000000 */
[----:B------:R-:W-:Y:S06]  /*1d240*/  BRA.U UP0, `(.L_x_321) ;  /* 0x00000001006c7547 */ /* 0x000fec000b800000 */
[----:B------:R-:W-:Y:S05]  /*1d250*/  @P0 BRA `(.L_x_322) ;  /* 0x0000000000040947 */ /* 0x000fea0003800000 */
[----:B------:R-:W-:Y:S05]  /*1d260*/  BPT.TRAP 0x1 ;  /* 0x000000040000795c */ /* 0x000fea0000300000 */
.L_x_322:
[----:B------:R-:W-:Y:S01]  /*1d270*/  IMAD.U32 R3, RZ, RZ, UR4 ;  /* 0x00000004ff037e24 */ /* 0x000fe2000f8e00ff */
[----:B------:R-:W-:-:S04]  /*1d280*/  ISETP.NE.AND P0, PT, R23, R126, PT ;  /* 0x0000007e1700720c */ /* 0x000fc80003f05270 */
[----:B------:R-:W-:-:S04]  /*1d290*/  SHF.L.U32 R3, R3, 0x1f, RZ ;  /* 0x0000001f03037819 */ /* 0x000fc800000006ff */
[----:B------:R-:W2:Y:S02]  /*1d2a0*/  SYNCS.PHASECHK.TRANS64.TRYWAIT P1, [UR50], R3 ;  /* 0x00000003ff0075a7 */ /* 0x000ea40008021132 */
[----:B--2---:R-:W-:Y:S05]  /*1d2b0*/  @!P1 BRA `(.L_x_323) ;  /* 0x000000a000589947 */ /* 0x004fea0003800000 */
.L_x_469:
        /* <DEDUP_REMOVED lines=17> */
.L_x_324:
[----:B------:R-:W-:Y:S05]  /*1d3d0*/  WARPSYNC.ALL ;  /* 0x0000000000007948 */ /* 0x000fea0003800000 */
[----:B------:R-:W-:-:S13]  /*1d3e0*/  R2UR UR4, R123 ;  /* 0x000000007b0472ca */ /* 0x000fda00000e0000 */
[----:B------:R3:W-:Y:S02]  /*1d3f0*/  STTM.x2 tmem[UR4], R16 ;  /* 0x00000010000079ed */ /* 0x0007e400080c0004 */
.L_x_321:
[----:B------:R-:W-:Y:S01]  /*1d400*/  UIADD3 UR4, UPT, UPT, UR42, 0x1, URZ ;  /* 0x000000012a047890 */ /* 0x000fe2000fffe0ff */
[----:B------:R-:W-:Y:S01]  /*1d410*/  MOV R88, R17 ;  /* 0x0000001100587202 */ /* 0x000fe20000000f00 */
[----:B------:R-:W-:Y:S02]  /*1d420*/  UIADD3 UR5, UPT, UPT, UR42, -0x1, URZ ;  /* 0xffffffff2a057890 */ /* 0x000fe4000fffe0ff */
[----:B------:R-:W-:-:S05]  /*1d430*/  UISETP.GT.U32.AND UP0, UPT, UR4, 0x1, UPT ;  /* 0x000000010400788c */ /* 0x000fca000bf04070 */
[----:B------:R-:W-:-:S04]  /*1d440*/  UMOV UR42, UR5 ;  /* 0x00000005002a7c82 */ /* 0x000fc80008000000 */
[----:B------:R-:W-:Y:S05]  /*1d450*/  BRA.U UP0, `(.L_x_325) ;  /* 0xffffffd900f47547 */ /* 0x000fea000b83ffff */
.L_x_307:
[----:B------:R-:W-:-:S09]  /*1d460*/  UISETP.GE.AND UP0, UPT, UR51, 0x1, UPT ;  /* 0x000000013300788c */ /* 0x000fd2000bf06270 */
[----:B------:R-:W-:Y:S05]  /*1d470*/  BRA.U !UP0, `(.L_x_326) ;  /* 0x0000003908747547 */ /* 0x000fea000b800000 */
[----:B------:R-:W-:Y:S01]  /*1d480*/  IMAD.U32 R23, R2, 0x10000, RZ ;  /* 0x0001000002177824 */ /* 0x000fe200078e00ff */
[----:B------:R-:W-:Y:S01]  /*1d490*/  R2UR UR4, R18 ;  /* 0x00000000120472ca */ /* 0x000fe200000e0000 */
[----:B------:R-:W-:Y:S01]  /*1d4a0*/  UISETP.NE.AND UP0, UPT, UR41, URZ, UPT ;  /* 0x000000ff2900728c */ /* 0x000fe2000bf05270 */
[----:B------:R-:W-:Y:S01]  /*1d4b0*/  IMAD.U32 R123, RZ, RZ, UR60 ;  /* 0x0000003cff7b7e24 */ /* 0x000fe2000f8e00ff */
[----:B------:R-:W-:Y:S01]  /*1d4c0*/  LOP3.LUT R2, R2, 0x7f, RZ, 0xc0, !PT ;  /* 0x0000007f02027812 */ /* 0x000fe200078ec0ff */
[----:B------:R-:W-:Y:S01]  /*1d4d0*/  UMOV UR55, 0x20 ;  /* 0x0000002000377882 */ /* 0x000fe20000000000 */
[----:B------:R-:W-:Y:S01]  /*1d4e0*/  LOP3.LUT R23, R23, 0x600000, RZ, 0xc0, !PT ;  /* 0x0060000017177812 */ /* 0x000fe200078ec0ff */
[----:B------:R-:W-:Y:S01]  /*1d4f0*/  UIADD3 UR51, UPT, UPT, UR37, 0x38060, URZ ;  /* 0x0003806025337890 */ /* 0x000fe2000fffe0ff */
[----:B------:R-:W-:Y:S01]  /*1d500*/  IADD3 R123, PT, PT, R2, UR59, R123 ;  /* 0x0000003b027b7c10 */ /* 0x000fe2000fffe07b */
[----:B------:R-:W-:Y:S01]  /*1d510*/  ULOP3.LUT UR54, UR52, 0x8, URZ, 0x3c, !UPT ;  /* 0x0000000834367892 */ /* 0x000fe2000f8e3cff */
[----:B------:R-:W-:Y:S01]  /*1d520*/  LOP3.LUT R120, R23, UR59, RZ, 0xfc, !PT ;  /* 0x0000003b17787c12 */ /* 0x000fe2000f8efcff */
[----:B------:R-:W4:Y:S01]  /*1d530*/  LDCU UR40, c[0x0][0x704] ;  /* 0x0000e080ff2877ac */ /* 0x000f220008000800 */
[----:B------:R-:W-:-:S02]  /*1d540*/  LOP3.LUT R121, R19, 0x3, RZ, 0xc0, !PT ;  /* 0x0000000313797812 */ /* 0x000fc400078ec0ff */
[----:B------:R-:W-:Y:S01]  /*1d550*/  SHF.R.U32.HI R2, RZ, 0x15, R23 ;  /* 0x00000015ff027819 */ /* 0x000fe20000011617 */
[----:B------:R-:W-:Y:S01]  /*1d560*/  VIADD R122, R120, 0x20 ;  /* 0x00000020787a7836 */ /* 0x000fe20000000000 */
[----:B------:R-:W-:Y:S01]  /*1d570*/  USEL UR50, UR57, UR4, UP0 ;  /* 0x0000000439327287 */ /* 0x000fe20008000000 */
[----:B------:R-:W1:Y:S03]  /*1d580*/  LDCU UR36, c[0x0][0x384] ;  /* 0x00007080ff2477ac */ /* 0x000e660008000800 */
[----:B------:R-:W-:Y:S01]  /*1d590*/  SHF.R.U32.HI R122, RZ, 0x15, R122 ;  /* 0x00000015ff7a7819 */ /* 0x000fe2000001167a */
[----:B------:R-:W-:Y:S02]  /*1d5a0*/  UIADD3 UR43, UPT, UPT, UR58, -0x1, URZ ;  /* 0xffffffff3a2b7890 */ /* 0x000fe4000fffe0ff */
[----:B------:R-:W-:Y:S02]  /*1d5b0*/  USEL UR55, UR55, 0xa0, UP0 ;  /* 0x000000a037377887 */ /* 0x000fe40008000000 */
[----:B------:R-:W-:-:S12]  /*1d5c0*/  @UP0 UIADD3 UR51, UPT, UPT, UR37, 0x38050, URZ ;  /* 0x0003805025330890 */ /* 0x000fd8000fffe0ff */
.L_x_345:
[----:B-12---:R-:W-:Y:S01]  /*1d5d0*/  IADD3 R0, PT, PT, R23, UR55, RZ ;  /* 0x0000003717007c10 */ /* 0x006fe2000fffe0ff */
[----:B------:R-:W-:-:S04]  /*1d5e0*/  UISETP.NE.AND UP0, UPT, UR41, URZ, UPT ;  /* 0x000000ff2900728c */ /* 0x000fc8000bf05270 */
[----:B------:R-:W-:Y:S01]  /*1d5f0*/  USEL UR42, UR48, UR47, UP0 ;  /* 0x0000002f302a7287 */ /* 0x000fe20008000000 */
[----:B------:R-:W1:Y:S01]  /*1d600*/  SHFL.IDX PT, R0, R0, RZ, 0x1f ;  /* 0x00001fff00007589 */ /* 0x000e6200000e0000 */
[----:B------:R-:W-:Y:S01]  /*1d610*/  UISETP.GT.U32.AND UP0, UPT, UR50, 0x1, UPT ;  /* 0x000000013200788c */ /* 0x000fe2000bf04070 */
[----:B-1----:R-:W-:-:S08]  /*1d620*/  R2UR UR38, R0 ;  /* 0x00000000002672ca */ /* 0x002fd000000e0000 */
[----:B---3--:R-:W-:Y:S07]  /*1d630*/  BRA.U UP0, `(.L_x_327) ;  /* 0x0000000100047547 */ /* 0x008fee000b800000 */
[----:B----4-:R-:W-:Y:S05]  /*1d640*/  BPT.TRAP 0x1 ;  /* 0x000000040000795c */ /* 0x010fea0000300000 */
.L_x_327:
[----:B------:R-:W-:Y:S01]  /*1d650*/  IMAD.U32 R3, RZ, RZ, UR42 ;  /* 0x0000002aff037e24 */ /* 0x000fe2000f8e00ff */
[----:B------:R-:W-:-:S04]  /*1d660*/  ISETP.NE.AND P0, PT, R121, R2, PT ;  /* 0x000000027900720c */ /* 0x000fc80003f05270 */
[----:B------:R-:W-:-:S04]  /*1d670*/  SHF.L.U32 R3, R3, 0x1f, RZ ;  /* 0x0000001f03037819 */ /* 0x000fc800000006ff */
[----:B------:R-:W1:Y:S02]  /*1d680*/  SYNCS.PHASECHK.TRANS64.TRYWAIT P1, [UR51], R3 ;  /* 0x00000003ff0075a7 */ /* 0x000e640008021133 */
[----:B-1----:R-:W-:Y:S05]  /*1d690*/  @!P1 BRA `(.L_x_328) ;  /* 0x0000009c00789947 */ /* 0x002fea0003800000 */
.L_x_470:
[----:B------:R-:W-:Y:S05]  /*1d6a0*/  @!P0 BRA `(.L_x_329) ;  /* 0x0000000000408947 */ /* 0x000fea0003800000 */
[----:B------:R-:W-:Y:S01]  /*1d6b0*/  MOV R14, 0x8 ;  /* 0x00000008000e7802 */ /* 0x000fe20000000f00 */
[----:B------:R-:W2:Y:S01]  /*1d6c0*/  LDCU.64 UR8, c[0x4][0xb0] ;  /* 0x01001600ff0877ac */ /* 0x000ea20008000a00 */
[----:B------:R-:W-:Y:S02]  /*1d6d0*/  HFMA2 R12, -RZ, RZ, 0, 5.9604644775390625e-08 ;  /* 0x00000001ff0c7431 */ /* 0x000fe400000001ff */
[----:B------:R-:W-:Y:S01]  /*1d6e0*/  IMAD.MOV.U32 R8, RZ, RZ, 0x192 ;  /* 0x00000192ff087424 */ /* 0x000fe200078e00ff */
[----:B------:R-:W5:Y:S01]  /*1d6f0*/  LDCU.64 UR6, c[0x4][0xb8] ;  /* 0x01001700ff0677ac */ /* 0x000f620008000a00 */
[----:B------:R-:W1:Y:S01]  /*1d700*/  LDC.64 R14, c[0x4][R14] ;  /* 0x010000000e0e7b82 */ /* 0x000e620000000a00 */
[----:B------:R-:W-:Y:S01]  /*1d710*/  IMAD.MOV.U32 R13, RZ, RZ, RZ ;  /* 0x000000ffff0d7224 */ /* 0x000fe200078e00ff */
[----:B------:R-:W3:Y:S01]  /*1d720*/  LDCU.64 UR4, c[0x4][0x10] ;  /* 0x01000200ff0477ac */ /* 0x000ee20008000a00 */
[----:B--2---:R-:W-:Y:S01]  /*1d730*/  IMAD.U32 R4, RZ, RZ, UR8 ;  /* 0x00000008ff047e24 */ /* 0x004fe2000f8e00ff */
[----:B------:R-:W-:Y:S01]  /*1d740*/  MOV R5, UR9 ;  /* 0x0000000900057c02 */ /* 0x000fe20008000f00 */
[----:B-----5:R-:W-:Y:S01]  /*1d750*/  IMAD.U32 R6, RZ, RZ, UR6 ;  /* 0x00000006ff067e24 */ /* 0x020fe2000f8e00ff */
[----:B------:R-:W-:Y:S01]  /*1d760*/  MOV R7, UR7 ;  /* 0x0000000700077c02 */ /* 0x000fe20008000f00 */
[----:B---3--:R-:W-:Y:S01]  /*1d770*/  IMAD.U32 R10, RZ, RZ, UR4 ;  /* 0x00000004ff0a7e24 */ /* 0x008fe2000f8e00ff */
[----:B------:R-:W-:-:S02]  /*1d780*/  MOV R11, UR5 ;  /* 0x00000005000b7c02 */ /* 0x000fc40008000f00 */
[----:B------:R-:W-:-:S07]  /*1d790*/  LEPC R20, `(.L_x_329) ;  /* 0x000000001014794e */ /* 0x000fce0000000000 */
[----:B-1--4-:R-:W-:Y:S05]  /*1d7a0*/  CALL.ABS.NOINC R14 ;  /* 0x000000000e007343 */ /* 0x012fea0003c00000 */
.L_x_329:
[----:B------:R-:W-:Y:S05]  /*1d7b0*/  WARPSYNC.ALL ;  /* 0x0000000000007948 */ /* 0x000fea0003800000 */
[----:B------:R-:W-:Y:S01]  /*1d7c0*/  R2UR UR4, R120 ;  /* 0x00000000780472ca */ /* 0x000fe200000e0000 */
[----:B------:R-:W-:Y:S01]  /*1d7d0*/  BSSY.RECONVERGENT B6, `(.L_x_330) ;  /* 0x0000014000067945 */ /* 0x000fe20003800200 */
[----:B------:R-:W-:-:S11]  /*1d7e0*/  ISETP.NE.AND P0, PT, R121, R122, PT ;  /* 0x0000007a7900720c */ /* 0x000fd60003f05270 */
[----:B------:R-:W2:Y:S02]  /*1d7f0*/  LDTM.x32 R24, tmem[UR4] ;  /* 0x00000004001879ee */ /* 0x000ea400082c0000 */
[----:B--2---:R-:W-:Y:S05]  /*1d800*/  @!P0 BRA `(.L_x_331) ;  /* 0x0000000000408947 */ /* 0x004fea0003800000 */
        /* <DEDUP_REMOVED lines=16> */
.L_x_331:
[----:B----4-:R-:W-:Y:S05]  /*1d910*/  BSYNC.RECONVERGENT B6 ;  /* 0x0000000000067941 */ /* 0x010fea0003800200 */
.L_x_330:
[C---:B-1----:R-:W-:Y:S01]  /*1d920*/  VIADD R0, R22.reuse, 0x2 ;  /* 0x0000000216007836 */ /* 0x042fe20000000000 */
[----:B------:R-:W-:Y:S05]  /*1d930*/  WARPSYNC.ALL ;  /* 0x0000000000007948 */ /* 0x000fea0003800000 */
[----:B------:R-:W-:Y:S01]  /*1d940*/  VIADD R4, R22, 0x5 ;  /* 0x0000000516047836 */ /* 0x000fe20000000000 */
[----:B------:R-:W-:Y:S01]  /*1d950*/  ISETP.GE.AND P1, PT, R0, UR36, PT ;  /* 0x0000002400007c0c */ /* 0x000fe2000bf26270 */
[C---:B------:R-:W-:Y:S01]  /*1d960*/  VIADD R6, R22.reuse, 0x4 ;  /* 0x0000000416067836 */ /* 0x040fe20000000000 */
[C---:B------:R-:W-:Y:S01]  /*1d970*/  ISETP.GE.U32.AND P3, PT, R123.reuse, R0, PT ;  /* 0x000000007b00720c */ /* 0x040fe20003f66070 */
[C---:B------:R-:W-:Y:S01]  /*1d980*/  VIADD R0, R22.reuse, 0x6 ;  /* 0x0000000616007836 */ /* 0x040fe20000000000 */
[C---:B------:R-:W-:Y:S01]  /*1d990*/  ISETP.GE.U32.AND P6, PT, R123.reuse, R4, PT ;  /* 0x000000047b00720c */ /* 0x040fe20003fc6070 */
[----:B------:R-:W-:Y:S01]  /*1d9a0*/  VIADD R10, R22, 0x39 ;  /* 0x00000039160a7836 */ /* 0x000fe20000000000 */
[----:B------:R-:W-:Y:S01]  /*1d9b0*/  ISETP.GE.AND P0, PT, R4, UR36, PT ;  /* 0x0000002404007c0c */ /* 0x000fe2000bf06270 */
[----:B------:R-:W-:Y:S01]  /*1d9c0*/  VIADD R4, R22, 0x8 ;  /* 0x0000000816047836 */ /* 0x000fe20000000000 */
[----:B------:R-:W-:Y:S01]  /*1d9d0*/  ISETP.GE.AND P2, PT, R6, UR36, PT ;  /* 0x0000002406007c0c */ /* 0x000fe2000bf46270 */
[----:B------:R-:W-:Y:S01]  /*1d9e0*/  VIADD R8, R22, 0x3a ;  /* 0x0000003a16087836 */ /* 0x000fe20000000000 */
[----:B------:R-:W-:Y:S01]  /*1d9f0*/  FSEL R26, R26, -INF , !P1 ;  /* 0xff8000001a1a7808 */ /* 0x000fe20004800000 */
[C---:B------:R-:W-:Y:S01]  /*1da00*/  VIADD R7, R22.reuse, 0x1 ;  /* 0x0000000116077836 */ /* 0x040fe20000000000 */
[C---:B------:R-:W-:Y:S01]  /*1da10*/  ISETP.GE.U32.AND P4, PT, R123.reuse, R0, PT ;  /* 0x000000007b00720c */ /* 0x040fe20003f86070 */
[----:B------:R-:W-:Y:S01]  /*1da20*/  VIADD R12, R22, 0x38 ;  /* 0x00000038160c7836 */ /* 0x000fe20000000000 */
[----:B------:R-:W-:Y:S01]  /*1da30*/  ISETP.GE.AND P1, PT, R0, UR36, PT ;  /* 0x0000002400007c0c */ /* 0x000fe2000bf26270 */
[C---:B------:R-:W-:Y:S01]  /*1da40*/  VIADD R0, R22.reuse, 0x9 ;  /* 0x0000000916007836 */ /* 0x040fe20000000000 */
[----:B------:R-:W-:Y:S01]  /*1da50*/  ISETP.GE.U32.AND P5, PT, R123, R6, PT ;  /* 0x000000067b00720c */ /* 0x000fe20003fa6070 */
[----:B------:R-:W-:Y:S01]  /*1da60*/  VIADD R6, R22, 0x3c ;  /* 0x0000003c16067836 */ /* 0x000fe20000000000 */
[----:B------:R-:W-:-:S02]  /*1da70*/  FSEL R28, R28, -INF , !P2 ;  /* 0xff8000001c1c7808 */ /* 0x000fc40005000000 */
[----:B------:R-:W-:Y:S02]  /*1da80*/  FSEL R26, R26, -INF , P3 ;  /* 0xff8000001a1a7808 */ /* 0x000fe40001800000 */
[----:B------:R-:W-:Y:S02]  /*1da90*/  ISETP.GE.U32.AND P3, PT, R123, R4, PT ;  /* 0x000000047b00720c */ /* 0x000fe40003f66070 */
[----:B------:R-:W-:Y:S01]  /*1daa0*/  ISETP.GE.AND P2, PT, R4, UR36, PT ;  /* 0x0000002404007c0c */ /* 0x000fe2000bf46270 */
[----:B------:R-:W-:Y:S01]  /*1dab0*/  VIADD R4, R22, 0xa ;  /* 0x0000000a16047836 */ /* 0x000fe20000000000 */
[----:B------:R-:W-:Y:S02]  /*1dac0*/  FSEL R29, R29, -INF , !P0 ;  /* 0xff8000001d1d7808 */ /* 0x000fe40004000000 */
[----:B------:R-:W-:Y:S02]  /*1dad0*/  FSEL R28, R28, -INF , P5 ;  /* 0xff8000001c1c7808 */ /* 0x000fe40002800000 */
[----:B------:R-:W-:-:S02]  /*1dae0*/  ISETP.GE.U32.AND P5, PT, R123, R0, PT ;  /* 0x000000007b00720c */ /* 0x000fc40003fa6070 */
[----:B------:R-:W-:Y:S01]  /*1daf0*/  ISETP.GE.AND P0, PT, R0, UR36, PT ;  /* 0x0000002400007c0c */ /* 0x000fe2000bf06270 */
[----:B------:R-:W-:Y:S01]  /*1db00*/  VIADD R0, R22, 0xc ;  /* 0x0000000c16007836 */ /* 0x000fe20000000000 */
[----:B------:R-:W-:Y:S02]  /*1db10*/  FSEL R30, R30, -INF , !P1 ;  /* 0xff8000001e1e7808 */ /* 0x000fe40004800000 */
[----:B------:R-:W-:Y:S02]  /*1db20*/  FSEL R29, R29, -INF , P6 ;  /* 0xff8000001d1d7808 */ /* 0x000fe40003000000 */
[----:B------:R-:W-:Y:S02]  /*1db30*/  ISETP.GE.U32.AND P6, PT, R123, R4, PT ;  /* 0x000000047b00720c */ /* 0x000fe40003fc6070 */
[----:B------:R-:W-:Y:S01]  /*1db40*/  ISETP.GE.AND P1, PT, R4, UR36, PT ;  /* 0x0000002404007c0c */ /* 0x000fe2000bf26270 */
        /* <DEDUP_REMOVED lines=31> */
[----:B------:R-:W-:-:S02]  /*1dd40*/  R2UR UR4, R120 ;  /* 0x00000000780472ca */ /* 0x000fc400000e0000 */
[----:B------:R-:W-:Y:S02]  /*1dd50*/  FSEL R40, R40, -INF , !P2 ;  /* 0xff80000028287808 */ /* 0x000fe40005000000 */
[----:B------:R-:W-:Y:S02]  /*1dd60*/  FSEL R38, R38, -INF , P5 ;  /* 0xff80000026267808 */ /* 0x000fe40002800000 */
[----:B------:R-:W-:Y:S02]  /*1dd70*/  ISETP.GE.U32.AND P5, PT, R123, R0, PT ;  /* 0x000000007b00720c */ /* 0x000fe40003fa6070 */
[----:B------:R-:W-:Y:S01]  /*1dd80*/  ISETP.GE.AND P2, PT, R0, UR36, PT ;  /* 0x0000002400007c0c */ /* 0x000fe2000bf46270 */
[----:B------:R-:W-:Y:S01]  /*1dd90*/  VIADD R0, R22, 0x16 ;  /* 0x0000001616007836 */ /* 0x000fe20000000000 */
[----:B------:R-:W-:Y:S02]  /*1dda0*/  FSEL R41, R41, -INF , !P0 ;  /* 0xff80000029297808 */ /* 0x000fe40004000000 */
[----:B------:R-:W-:Y:S01]  /*1ddb0*/  FSEL R40, R40, -INF , P6 ;  /* 0xff80000028287808 */ /* 0x000fe20003000000 */
[----:B------:R-:W1:Y:S01]  /*1ddc0*/  LDTM.x32 R56, tmem[UR4+0x20] ;  /* 0x00002004003879ee */ /* 0x000e6200082c0000 */
        /* <DEDUP_REMOVED lines=53> */
[----:B-1----:R-:W-:-:S02]  /*1e120*/  FSEL R56, R56, -INF , !P2 ;  /* 0xff80000038387808 */ /* 0x002fc40005000000 */
        /* <DEDUP_REMOVED lines=59> */
[----:B------:R-:W-:-:S02]  /*1e4e0*/  FSEL R94, R70, -INF , P5 ;  /* 0xff800000465e7808 */ /* 0x000fc40002800000 */
[----:B------:R-:W-:Y:S02]  /*1e4f0*/  FSEL R72, R72, -INF , !P6 ;  /* 0xff80000048487808 */ /* 0x000fe40007000000 */
[----:B------:R-:W-:Y:S02]  /*1e500*/  ISETP.GE.U32.AND P5, PT, R123, R0, PT ;  /* 0x000000007b00720c */ /* 0x000fe40003fa6070 */
[----:B------:R-:W-:Y:S01]  /*1e510*/  ISETP.GE.AND P6, PT, R0, UR36, PT ;  /* 0x0000002400007c0c */ /* 0x000fe2000bfc6270 */
[----:B------:R-:W-:Y:S01]  /*1e520*/  VIADD R0, R22, 0x36 ;  /* 0x0000003616007836 */ /* 0x000fe20000000000 */
[----:B------:R-:W-:Y:S02]  /*1e530*/  FSEL R73, R73, -INF , !P0 ;  /* 0xff80000049497808 */ /* 0x000fe40004000000 */
[----:B------:R-:W-:Y:S02]  /*1e540*/  ISETP.GE.AND P0, PT, R4, UR36, PT ;  /* 0x0000002404007c0c */ /* 0x000fe4000bf06270 */
[----:B------:R-:W-:-:S02]  /*1e550*/  FSEL R72, R72, -INF , P3 ;  /* 0xff80000048487808 */ /* 0x000fc40001800000 */
[----:B------:R-:W-:Y:S02]  /*1e560*/  FSEL R74, R74, -INF , !P1 ;  /* 0xff8000004a4a7808 */ /* 0x000fe40004800000 */
[----:B------:R-:W-:Y:S01]  /*1e570*/  ISETP.GE.U32.AND P3, PT, R123, R4, PT ;  /* 0x000000047b00720c */ /* 0x000fe20003f66070 */
[----:B------:R-:W-:Y:S01]  /*1e580*/  VIADD R4, R22, 0x3d ;  /* 0x0000003d16047836 */ /* 0x000fe20000000000 */
[----:B------:R-:W-:Y:S02]  /*1e590*/  ISETP.GE.AND P1, PT, R0, UR36, PT ;  /* 0x0000002400007c0c */ /* 0x000fe4000bf26270 */
[----:B------:R-:W-:Y:S02]  /*1e5a0*/  FSEL R3, R77, -INF , !P0 ;  /* 0xff8000004d037808 */ /* 0x000fe40004000000 */
[----:B------:R-:W-:Y:S02]  /*1e5b0*/  ISETP.GE.AND P0, PT, R10, UR36, PT ;  /* 0x000000240a007c0c */ /* 0x000fe4000bf06270 */
[----:B------:R-:W-:-:S02]  /*1e5c0*/  FSEL R73, R73, -INF , P4 ;  /* 0xff80000049497808 */ /* 0x000fc40002000000 */
[----:B------:R-:W-:Y:S01]  /*1e5d0*/  ISETP.GE.U32.AND P4, PT, R123, R0, PT ;  /* 0x000000007b00720c */ /* 0x000fe20003f86070 */
[----:B------:R-:W-:Y:S01]  /*1e5e0*/  VIADD R0, R22, 0x3e ;  /* 0x0000003e16007836 */ /* 0x000fe20000000000 */
[----:B------:R-:W-:Y:S02]  /*1e5f0*/  FSEL R78, R78, -INF , !P1 ;  /* 0xff8000004e4e7808 */ /* 0x000fe40004800000 */
[----:B------:R-:W-:Y:S02]  /*1e600*/  ISETP.GE.AND P1, PT, R8, UR36, PT ;  /* 0x0000002408007c0c */ /* 0x000fe4000bf26270 */
[----:B------:R-:W-:Y:S02]  /*1e610*/  FSEL R81, R81, -INF , !P0 ;  /* 0xff80000051517808 */ /* 0x000fe40004000000 */
[----:B------:R-:W-:Y:S02]  /*1e620*/  ISETP.GE.AND P0, PT, R4, UR36, PT ;  /* 0x0000002404007c0c */ /* 0x000fe4000bf06270 */
[----:B------:R-:W-:-:S02]  /*1e630*/  FSEL R82, R82, -INF , !P1 ;  /* 0xff80000052527808 */ /* 0x000fc40004800000 */
[----:B------:R-:W-:Y:S02]  /*1e640*/  ISETP.GE.AND P1, PT, R0, UR36, PT ;  /* 0x0000002400007c0c */ /* 0x000fe4000bf26270 */
[----:B------:R-:W-:Y:S02]  /*1e650*/  FSEL R97, R85, -INF , !P0 ;  /* 0xff80000055617808 */ /* 0x000fe40004000000 */
[----:B------:R-:W-:Y:S02]  /*1e660*/  ISETP.GE.AND P0, PT, R22, UR36, PT ;  /* 0x0000002416007c0c */ /* 0x000fe4000bf06270 */
[----:B------:R-:W-:Y:S02]  /*1e670*/  FSEL R86, R86, -INF , !P1 ;  /* 0xff80000056567808 */ /* 0x000fe40004800000 */
[----:B------:R-:W-:Y:S02]  /*1e680*/  ISETP.GE.U32.AND P1, PT, R123, R22, PT ;  /* 0x000000167b00720c */ /* 0x000fe40003f26070 */
[----:B------:R-:W-:-:S02]  /*1e690*/  FSEL R24, R24, -INF , !P0 ;  /* 0xff80000018187808 */ /* 0x000fc40004000000 */
[----:B------:R-:W-:Y:S02]  /*1e6a0*/  FSEL R100, R74, -INF , P2 ;  /* 0xff8000004a647808 */ /* 0x000fe40001000000 */
[----:B------:R-:W-:Y:S02]  /*1e6b0*/  FSEL R5, R76, -INF , !P6 ;  /* 0xff8000004c057808 */ /* 0x000fe40007000000 */
[----:B------:R-:W-:Y:S01]  /*1e6c0*/  ISETP.GE.U32.AND P2, PT, R123, R10, PT ;  /* 0x0000000a7b00720c */ /* 0x000fe20003f46070 */
[----:B------:R-:W-:Y:S01]  /*1e6d0*/  VIADD R10, R22, 0x3 ;  /* 0x00000003160a7836 */ /* 0x000fe20000000000 */
[----:B------:R-:W-:Y:S02]  /*1e6e0*/  ISETP.GE.AND P0, PT, R7, UR36, PT ;  /* 0x0000002407007c0c */ /* 0x000fe4000bf06270 */
[----:B------:R-:W-:Y:S02]  /*1e6f0*/  FSEL R76, R24, -INF , P1 ;  /* 0xff800000184c7808 */ /* 0x000fe40000800000 */
[----:B------:R-:W-:-:S02]  /*1e700*/  ISETP.GT.U32.AND P1, PT, R123, R22, PT ;  /* 0x000000167b00720c */ /* 0x000fc40003f24070 */
[----:B------:R-:W-:Y:S02]  /*1e710*/  FSEL R25, R25, -INF , !P0 ;  /* 0xff80000019197808 */ /* 0x000fe40004000000 */
[----:B------:R-:W-:Y:S02]  /*1e720*/  FSEL R24, R5, -INF , P5 ;  /* 0xff80000005187808 */ /* 0x000fe40002800000 */
[----:B------:R-:W-:Y:S02]  /*1e730*/  ISETP.GE.AND P6, PT, R12, UR36, PT ;  /* 0x000000240c007c0c */ /* 0x000fe4000bfc6270 */
[----:B------:R-:W-:Y:S01]  /*1e740*/  ISETP.GE.U32.AND P5, PT, R123, R8, PT ;  /* 0x000000087b00720c */ /* 0x000fe20003fa6070 */
[----:B------:R-:W-:Y:S01]  /*1e750*/  VIADD R8, R22, 0x7 ;  /* 0x0000000716087836 */ /* 0x000fe20000000000 */
[----:B------:R-:W-:Y:S02]  /*1e760*/  ISETP.GE.AND P0, PT, R10, UR36, PT ;  /* 0x000000240a007c0c */ /* 0x000fe4000bf06270 */
[----:B------:R-:W-:-:S02]  /*1e770*/  FSEL R77, R25, -INF , P1 ;  /* 0xff800000194d7808 */ /* 0x000fc40000800000 */
[----:B------:R-:W-:Y:S02]  /*1e780*/  FSEL R80, R80, -INF , !P6 ;  /* 0xff80000050507808 */ /* 0x000fe40007000000 */
[----:B------:R-:W-:Y:S02]  /*1e790*/  FSEL R25, R3, -INF , P3 ;  /* 0xff80000003197808 */ /* 0x000fe40001800000 */
[----:B------:R-:W-:Y:S02]  /*1e7a0*/  ISETP.GE.AND P6, PT, R6, UR36, PT ;  /* 0x0000002406007c0c */ /* 0x000fe4000bfc6270 */
[----:B------:R-:W-:Y:S02]  /*1e7b0*/  ISETP.GE.U32.AND P1, PT, R123, R10, PT ;  /* 0x0000000a7b00720c */ /* 0x000fe40003f26070 */
[----:B------:R-:W-:Y:S02]  /*1e7c0*/  FSEL R27, R27, -INF , !P0 ;  /* 0xff8000001b1b7808 */ /* 0x000fe40004000000 */
[----:B------:R-:W-:Y:S01]  /*1e7d0*/  ISETP.GE.U32.AND P3, PT, R123, R6, PT ;  /* 0x000000067b00720c */ /* 0x000fe20003f66070 */
[----:B------:R-:W-:Y:S01]  /*1e7e0*/  VIADD R6, R22, 0xb ;  /* 0x0000000b16067836 */ /* 0x000fe20000000000 */
[----:B------:R-:W-:-:S02]  /*1e7f0*/  ISETP.GE.AND P0, PT, R8, UR36, PT ;  /* 0x0000002408007c0c */ /* 0x000fc4000bf06270 */
[----:B------:R-:W-:Y:S02]  /*1e800*/  FSEL R27, R27, -INF , P1 ;  /* 0xff8000001b1b7808 */ /* 0x000fe40000800000 */
[----:B------:R-:W-:Y:S02]  /*1e810*/  ISETP.GE.U32.AND P1, PT, R123, R8, PT ;  /* 0x000000087b00720c */ /* 0x000fe40003f26070 */
[----:B------:R-:W-:Y:S02]  /*1e820*/  FSEL R31, R31, -INF , !P0 ;  /* 0xff8000001f1f7808 */ /* 0x000fe40004000000 */
[----:B------:R-:W-:Y:S02]  /*1e830*/  ISETP.GE.AND P0, PT, R6, UR36, PT ;  /* 0x0000002406007c0c */ /* 0x000fe4000bf06270 */
[----:B------:R-:W-:Y:S02]  /*1e840*/  FSEL R102, R78, -INF , P4 ;  /* 0xff8000004e667808 */ /* 0x000fe40002000000 */
[----:B------:R-:W-:Y:S01]  /*1e850*/  ISETP.GE.U32.AND P4, PT, R123, R4, PT ;  /* 0x000000047b00720c */ /* 0x000fe20003f86070 */
[----:B------:R-:W-:Y:S01]  /*1e860*/  VIADD R4, R22, 0xf ;  /* 0x0000000f16047836 */ /* 0x000fe20000000000 */
[----:B------:R-:W-:-:S02]  /*1e870*/  FSEL R31, R31, -INF , P1 ;  /* 0xff8000001f1f7808 */ /* 0x000fc40000800000 */
[----:B------:R-:W-:Y:S02]  /*1e880*/  ISETP.GE.U32.AND P1, PT, R123, R6, PT ;  /* 0x000000067b00720c */ /* 0x000fe40003f26070 */
[----:B------:R-:W-:Y:S02]  /*1e890*/  FSEL R35, R35, -INF , !P0 ;  /* 0xff80000023237808 */ /* 0x000fe40004000000 */
[----:B------:R-:W-:Y:S02]  /*1e8a0*/  ISETP.GE.AND P0, PT, R4, UR36, PT ;  /* 0x0000002404007c0c */ /* 0x000fe4000bf06270 */
[----:B------:R-:W-:Y:S02]  /*1e8b0*/  FSEL R35, R35, -INF , P1 ;  /* 0xff80000023237808 */ /* 0x000fe40000800000 */
[----:B------:R-:W-:Y:S01]  /*1e8c0*/  ISETP.GE.U32.AND P1, PT, R123, R4, PT ;  /* 0x000000047b00720c */ /* 0x000fe20003f26070 */
[----:B------:R-:W-:Y:S01]  /*1e8d0*/  VIADD R4, R22, 0x13 ;  /* 0x0000001316047836 */ /* 0x000fe20000000000 */
[----:B------:R-:W-:-:S02]  /*1e8e0*/  FSEL R96, R84, -INF , !P6 ;  /* 0xff80000054607808 */ /* 0x000fc40007000000 */
[----:B------:R-:W-:Y:S02]  /*1e8f0*/  ISETP.GE.U32.AND P6, PT, R123, R12, PT ;  /* 0x0000000c7b00720c */ /* 0x000fe40003fc6070 */
[----:B------:R-:W-:Y:S02]  /*1e900*/  FSEL R39, R39, -INF , !P0 ;  /* 0xff80000027277808 */ /* 0x000fe40004000000 */
[----:B------:R-:W-:Y:S02]  /*1e910*/  ISETP.GE.AND P0, PT, R4, UR36, PT ;  /* 0x0000002404007c0c */ /* 0x000fe4000bf06270 */
[----:B------:R-:W-:Y:S02]  /*1e920*/  FSEL R85, R81, -INF , P2 ;  /* 0xff80000051557808 */ /* 0x000fe40001000000 */
[----:B------:R-:W-:Y:S02]  /*1e930*/  FSEL R84, R80, -INF , P6 ;  /* 0xff80000050547808 */ /* 0x000fe40003000000 */
[C---:B------:R-:W-:Y:S01]  /*1e940*/  ISETP.GE.U32.AND P2, PT, R123.reuse, R4, PT ;  /* 0x000000047b00720c */ /* 0x040fe20003f46070 */
[C---:B------:R-:W-:Y:S01]  /*1e950*/  VIADD R4, R22.reuse, 0x1b ;  /* 0x0000001b16047836 */ /* 0x040fe20000000000 */
[----:B------:R-:W-:Y:S01]  /*1e960*/  ISETP.GE.U32.AND P6, PT, R123, R0, PT ;  /* 0x000000007b00720c */ /* 0x000fe20003fc6070 */
[----:B------:R-:W-:Y:S01]  /*1e970*/  VIADD R0, R22, 0x17 ;  /* 0x0000001716007836 */ /* 0x000fe20000000000 */
[----:B------:R-:W-:-:S02]  /*1e980*/  FSEL R43, R43, -INF , !P0 ;  /* 0xff8000002b2b7808 */ /* 0x000fc40004000000 */
[----:B------:R-:W-:Y:S02]  /*1e990*/  FSEL R39, R39, -INF , P1 ;  /* 0xff80000027277808 */ /* 0x000fe40000800000 */
[----:B------:R-:W-:Y:S02]  /*1e9a0*/  FSEL R43, R43, -INF , P2 ;  /* 0xff8000002b2b7808 */ /* 0x000fe40001000000 */
[----:B------:R-:W-:Y:S02]  /*1e9b0*/  ISETP.GE.AND P0, PT, R4, UR36, PT ;  /* 0x0000002404007c0c */ /* 0x000fe4000bf06270 */
[----:B------:R-:W-:Y:S01]  /*1e9c0*/  ISETP.GE.U32.AND P2, PT, R123, R4, PT ;  /* 0x000000047b00720c */ /* 0x000fe20003f46070 */
[----:B------:R-:W-:Y:S01]  /*1e9d0*/  VIADD R4, R22, 0x1f ;  /* 0x0000001f16047836 */ /* 0x000fe20000000000 */
[----:B------:R-:W-:Y:S02]  /*1e9e0*/  ISETP.GE.AND P1, PT, R0, UR36, PT ;  /* 0x0000002400007c0c */ /* 0x000fe4000bf26270 */
[----:B------:R-:W-:-:S02]  /*1e9f0*/  FSEL R96, R96, -INF , P3 ;  /* 0xff80000060607808 */ /* 0x000fc40001800000 */
[----:B------:R-:W-:Y:S02]  /*1ea00*/  FSEL R47, R47, -INF , !P1 ;  /* 0xff8000002f2f7808 */ /* 0x000fe40004800000 */
[----:B------:R-:W-:Y:S02]  /*1ea10*/  ISETP.GE.AND P3, PT, R4, UR36, PT ;  /* 0x0000002404007c0c */ /* 0x000fe4000bf66270 */
[----:B------:R-:W-:Y:S01]  /*1ea20*/  ISETP.GE.U32.AND P1, PT, R123, R4, PT ;  /* 0x000000047b00720c */ /* 0x000fe20003f26070 */
[----:B------:R-:W-:Y:S01]  /*1ea30*/  VIADD R4, R22, 0x27 ;  /* 0x0000002716047836 */ /* 0x000fe20000000000 */
[----:B------:R-:W-:Y:S02]  /*1ea40*/  FSEL R106, R82, -INF , P5 ;  /* 0xff800000526a7808 */ /* 0x000fe40002800000 */
[----:B------:R-:W-:Y:S02]  /*1ea50*/  FSEL R51, R51, -INF , !P0 ;  /* 0xff80000033337808 */ /* 0x000fe40004000000 */
[----:B------:R-:W-:Y:S01]  /*1ea60*/  ISETP.GE.U32.AND P5, PT, R123, R0, PT ;  /* 0x000000007b00720c */ /* 0x000fe20003fa6070 */
[----:B------:R-:W-:Y:S01]  /*1ea70*/  VIADD R0, R22, 0x23 ;  /* 0x0000002316007836 */ /* 0x000fe20000000000 */
[----:B------:R-:W-:-:S02]  /*1ea80*/  FSEL R51, R51, -INF , P2 ;  /* 0xff80000033337808 */ /* 0x000fc40001000000 */
[----:B------:R-:W-:Y:S02]  /*1ea90*/  ISETP.GE.AND P0, PT, R4, UR36, PT ;  /* 0x0000002404007c0c */ /* 0x000fe4000bf06270 */
[----:B------:R-:W-:Y:S01]  /*1eaa0*/  ISETP.GE.U32.AND P2, PT, R123, R4, PT ;  /* 0x000000047b00720c */ /* 0x000fe20003f46070 */
[----:B------:R-:W-:Y:S01]  /*1eab0*/  VIADD R4, R22, 0x2b ;  /* 0x0000002b16047836 */ /* 0x000fe20000000000 */
[----:B------:R-:W-:Y:S02]  /*1eac0*/  FSEL R47, R47, -INF , P5 ;  /* 0xff8000002f2f7808 */ /* 0x000fe40002800000 */
[----:B------:R-:W-:Y:S02]  /*1ead0*/  FSEL R97, R97, -INF , P4 ;  /* 0xff80000061617808 */ /* 0x000fe40002000000 */
[----:B------:R-:W-:Y:S02]  /*1eae0*/  ISETP.GE.AND P5, PT, R0, UR36, PT ;  /* 0x0000002400007c0c */ /* 0x000fe4000bfa6270 */
[----:B------:R-:W-:Y:S01]  /*1eaf0*/  ISETP.GE.U32.AND P4, PT, R123, R0, PT ;  /* 0x000000007b00720c */ /* 0x000fe20003f86070 */
[----:B------:R-:W-:Y:S01]  /*1eb00*/  VIADD R0, R22, 0x2f ;  /* 0x0000002f16007836 */ /* 0x000fe20000000000 */
[----:B------:R-:W-:-:S02]  /*1eb10*/  FSEL R55, R55, -INF , !P3 ;  /* 0xff80000037377808 */ /* 0x000fc40005800000 */
[----:B------:R-:W-:Y:S02]  /*1eb20*/  FSEL R110, R86, -INF , P6 ;  /* 0xff800000566e7808 */ /* 0x000fe40003000000 */
[----:B------:R-:W-:Y:S02]  /*1eb30*/  ISETP.GE.AND P3, PT, R4, UR36, PT ;  /* 0x0000002404007c0c */ /* 0x000fe4000bf66270 */
[----:B------:R-:W-:Y:S01]  /*1eb40*/  ISETP.GE.U32.AND P6, PT, R123, R4, PT ;  /* 0x000000047b00720c */ /* 0x000fe20003fc6070 */
[----:B------:R-:W-:Y:S01]  /*1eb50*/  VIADD R4, R22, 0x33 ;  /* 0x0000003316047836 */ /* 0x000fe20000000000 */
[----:B------:R-:W-:Y:S02]  /*1eb60*/  FSEL R55, R55, -INF , P1 ;  /* 0xff80000037377808 */ /* 0x000fe40000800000 */
[----:B------:R-:W-:Y:S02]  /*1eb70*/  FSEL R59, R59, -INF , !P5 ;  /* 0xff8000003b3b7808 */ /* 0x000fe40006800000 */
[----:B------:R-:W-:-:S02]  /*1eb80*/  ISETP.GE.AND P1, PT, R0, UR36, PT ;  /* 0x0000002400007c0c */ /* 0x000fc4000bf26270 */
[----:B------:R-:W-:Y:S01]  /*1eb90*/  ISETP.GE.U32.AND P5, PT, R123, R0, PT ;  /* 0x000000007b00720c */ /* 0x000fe20003fa6070 */
[----:B------:R-:W-:Y:S01]  /*1eba0*/  VIADD R0, R22, 0x37 ;  /* 0x0000003716007836 */ /* 0x000fe20000000000 */
[----:B------:R-:W-:Y:S02]  /*1ebb0*/  FSEL R63, R63, -INF , !P0 ;  /* 0xff8000003f3f7808 */ /* 0x000fe40004000000 */
[----:B------:R-:W-:Y:S02]  /*1ebc0*/  FSEL R89, R59, -INF , P4 ;  /* 0xff8000003b597808 */ /* 0x000fe40002000000 */
[----:B------:R-:W-:Y:S02]  /*1ebd0*/  ISETP.GE.AND P0, PT, R4, UR36, PT ;  /* 0x0000002404007c0c */ /* 0x000fe4000bf06270 */
[----:B------:R-:W-:Y:S01]  /*1ebe0*/  ISETP.GE.U32.AND P4, PT, R123, R4, PT ;  /* 0x000000047b00720c */ /* 0x000fe20003f86070 */
[----:B------:R-:W-:Y:S01]  /*1ebf0*/  VIADD R4, R22, 0x3b ;  /* 0x0000003b16047836 */ /* 0x000fe20000000000 */
[----:B------:R-:W-:-:S02]  /*1ec00*/  FSEL R91, R63, -INF , P2 ;  /* 0xff8000003f5b7808 */ /* 0x000fc40001000000 */
[----:B------:R-:W-:Y:S02]  /*1ec10*/  ISETP.GE.AND P2, PT, R0, UR36, PT ;  /* 0x0000002400007c0c */ /* 0x000fe4000bf46270 */
[----:B------:R-:W-:Y:S02]  /*1ec20*/  FSEL R67, R67, -INF , !P3 ;  /* 0xff80000043437808 */ /* 0x000fe40005800000 */
[----:B------:R-:W-:Y:S01]  /*1ec30*/  ISETP.GE.U32.AND P3, PT, R123, R0, PT ;  /* 0x000000007b00720c */ /* 0x000fe20003f66070 */
[----:B------:R-:W-:Y:S01]  /*1ec40*/  VIADD R0, R22, 0x3f ;  /* 0x0000003f16007836 */ /* 0x000fe20000000000 */
[----:B------:R-:W-:Y:S02]  /*1ec50*/  FSEL R71, R71, -INF , !P1 ;  /* 0xff80000047477808 */ /* 0x000fe40004800000 */
[----:B------:R-:W-:Y:S02]  /*1ec60*/  ISETP.GE.AND P1, PT, R4, UR36, PT ;  /* 0x0000002404007c0c */ /* 0x000fe4000bf26270 */
[----:B------:R-:W-:-:S02]  /*1ec70*/  FSEL R79, R79, -INF , !P2 ;  /* 0xff8000004f4f7808 */ /* 0x000fc40005000000 */
[----:B------:R-:W-:Y:S02]  /*1ec80*/  ISETP.GE.U32.AND P2, PT, R123, R4, PT ;  /* 0x000000047b00720c */ /* 0x000fe40003f46070 */
[C---:B------:R-:W-:Y:S02]  /*1ec90*/  FMNMX3 R5, R17.reuse, R76, R28, !PT ;  /* 0x0000004c11057276 */ /* 0x040fe4000780001c */
[C---:B------:R-:W-:Y:S02]  /*1eca0*/  FMNMX3 R4, R17.reuse, R77, R29, !PT ;  /* 0x0000004d11047276 */ /* 0x040fe4000780001d */
[----:B------:R-:W-:Y:S02]  /*1ecb0*/  FMNMX3 R3, R17, R26, R30, !PT ;  /* 0x0000001a11037276 */ /* 0x000fe4000780001e */
[----:B------:R-:W-:Y:S02]  /*1ecc0*/  FSEL R75, R75, -INF , !P0 ;  /* 0xff8000004b4b7808 */ /* 0x000fe40004000000 */
[----:B------:R-:W-:-:S02]  /*1ecd0*/  FSEL R83, R83, -INF , !P1 ;  /* 0xff80000053537808 */ /* 0x000fc40004800000 */
[----:B------:R-:W-:Y:S02]  /*1ece0*/  ISETP.GE.AND P0, PT, R0, UR36, PT ;  /* 0x0000002400007c0c */ /* 0x000fe4000bf06270 */
[----:B------:R-:W-:Y:S02]  /*1ecf0*/  ISETP.GE.U32.AND P1, PT, R123, R0, PT ;  /* 0x000000007b00720c */ /* 0x000fe40003f26070 */
        /* <DEDUP_REMOVED lines=16> */
[----:B------:R-:W-:Y:S02]  /*1ee00*/  FSEL R93, R67, -INF , P6 ;  /* 0xff800000435d7808 */ /* 0x000fe40003000000 */
[----:B------:R-:W-:Y:S02]  /*1ee10*/  FSEL R95, R71, -INF , P5 ;  /* 0xff800000475f7808 */ /* 0x000fe40002800000 */
[----:B------:R-:W-:Y:S02]  /*1ee20*/  FMNMX3 R0, R0, R89, R91, !PT ;  /* 0x0000005900007276 */ /* 0x000fe4000780005b */
[----:B------:R-:W-:Y:S02]  /*1ee30*/  FMNMX3 R5, R5, R64, R68, !PT ;  /* 0x0000004005057276 */ /* 0x000fe40007800044 */
[----:B------:R-:W-:Y:S02]  /*1ee40*/  FMNMX3 R4, R4, R65, R69, !PT ;  /* 0x0000004104047276 */ /* 0x000fe40007800045 */
[----:B------:R-:W-:-:S02]  /*1ee50*/  FMNMX3 R3, R3, R92, R94, !PT ;  /* 0x0000005c03037276 */ /* 0x000fc4000780005e */
[----:B------:R-:W-:Y:S02]  /*1ee60*/  FSEL R87, R87, -INF , !P0 ;  /* 0xff80000057577808 */ /* 0x000fe40004000000 */
[----:B------:R-:W-:Y:S02]  /*1ee70*/  FSEL R101, R75, -INF , P4 ;  /* 0xff8000004b657808 */ /* 0x000fe40002000000 */
[----:B------:R-:W-:Y:S02]  /*1ee80*/  FSEL R103, R79, -INF , P3 ;  /* 0xff8000004f677808 */ /* 0x000fe40001800000 */
[----:B------:R-:W-:Y:S02]  /*1ee90*/  FMNMX3 R0, R0, R93, R95, !PT ;  /* 0x0000005d00007276 */ /* 0x000fe4000780005f */
[----:B------:R-:W-:Y:S02]  /*1eea0*/  FMNMX3 R5, R5, R72, R24, !PT ;  /* 0x0000004805057276 */ /* 0x000fe40007800018 */
[----:B------:R-:W-:-:S02]  /*1eeb0*/  FMNMX3 R4, R4, R73, R25, !PT ;  /* 0x0000004904047276 */ /* 0x000fc40007800019 */
[----:B------:R-:W-:Y:S02]  /*1eec0*/  FMNMX3 R3, R3, R100, R102, !PT ;  /* 0x0000006403037276 */ /* 0x000fe40007800066 */
[----:B------:R-:W-:Y:S02]  /*1eed0*/  FSEL R107, R83, -INF , P2 ;  /* 0xff800000536b7808 */ /* 0x000fe40001000000 */
[----:B------:R-:W-:Y:S02]  /*1eee0*/  FSEL R111, R87, -INF , P1 ;  /* 0xff800000576f7808 */ /* 0x000fe40000800000 */
[----:B------:R-:W-:Y:S02]  /*1eef0*/  FMNMX3 R0, R0, R101, R103, !PT ;  /* 0x0000006500007276 */ /* 0x000fe40007800067 */
[----:B------:R-:W-:Y:S02]  /*1ef00*/  FMNMX3 R5, R5, R84, R96, !PT ;  /* 0x0000005405057276 */ /* 0x000fe40007800060 */
[----:B------:R-:W-:-:S02]  /*1ef10*/  FMNMX3 R4, R4, R85, R97, !PT ;  /* 0x0000005504047276 */ /* 0x000fc40007800061 */
[----:B------:R-:W-:Y:S02]  /*1ef20*/  FMNMX3 R3, R3, R106, R110, !PT ;  /* 0x0000006a03037276 */ /* 0x000fe4000780006e */
[----:B------:R-:W-:Y:S02]  /*1ef30*/  ISETP.NE.AND P0, PT, R121, R2, PT ;  /* 0x000000027900720c */ /* 0x000fe40003f05270 */
[----:B------:R-:W-:Y:S02]  /*1ef40*/  FMNMX3 R0, R0, R107, R111, !PT ;  /* 0x0000006b00007276 */ /* 0x000fe4000780006f */
        /* <DEDUP_REMOVED lines=9> */
[----:B------:R-:W2:Y:S01]  /*1efe0*/  LDCU.64 UR6, c[0x4][0xb8] ;  /* 0x01001700ff0677ac */ /* 0x000ea20008000a00 */
[----:B------:R-:W4:Y:S01]  /*1eff0*/  LDC.64 R14, c[0x4][R14] ;  /* 0x010000000e0e7b82 */ /* 0x000f220000000a00 */
        /* <DEDUP_REMOVED lines=10> */
.L_x_332:
[----:B------:R-:W-:Y:S05]  /*1f0a0*/  WARPSYNC.ALL ;  /* 0x0000000000007948 */ /* 0x000fea0003800000 */
[----:B------:R-:W-:Y:S01]  /*1f0b0*/  R2UR UR4, R120 ;  /* 0x00000000780472ca */ /* 0x000fe200000e0000 */
[----:B------:R-:W-:Y:S01]  /*1f0c0*/  IMAD.MOV.U32 R116, RZ, RZ, R17 ;  /* 0x000000ffff747224 */ /* 0x000fe200078e0011 */
[----:B------:R-:W-:-:S11]  /*1f0d0*/  ISETP.NE.AND P0, PT, RZ, UR49, PT ;  /* 0x00000031ff007c0c */ /* 0x000fd6000bf05270 */
[----:B------:R1:W-:Y:S02]  /*1f0e0*/  STTM.x2 tmem[UR4], R116 ;  /* 0x00000074000079ed */ /* 0x0003e400080c0004 */
[----:B------:R-:W-:Y:S05]  /*1f0f0*/  @P0 BRA `(.L_x_333) ;  /* 0x0000000000040947 */ /* 0x000fea0003800000 */
[----:B------:R-:W-:Y:S05]  /*1f100*/  BPT.TRAP 0x1 ;  /* 0x000000040000795c */ /* 0x000fea0000300000 */
.L_x_333:
[----:B------:R-:W-:Y:S01]  /*1f110*/  UISETP.NE.AND UP0, UPT, UR41, URZ, UPT ;  /* 0x000000ff2900728c */ /* 0x000fe2000bf05270 */
[----:B------:R-:W-:Y:S01]  /*1f120*/  MOV R3, UR44 ;  /* 0x0000002c00037c02 */ /* 0x000fe20008000f00 */
[----:B------:R-:W-:Y:S01]  /*1f130*/  UIADD3 UR4, UPT, UPT, UR37, 0x38080, URZ ;  /* 0x0003808025047890 */ /* 0x000fe2000fffe0ff */
[----:B------:R-:W-:Y:S01]  /*1f140*/  MOV R4, UR52 ;  /* 0x0000003400047c02 */ /* 0x000fe20008000f00 */
[----:B------:R-:W-:Y:S01]  /*1f150*/  FMUL R0, R117, -UR40 ;  /* 0x8000002875007c20 */ /* 0x000fe20008400000 */
        /* <DEDUP_REMOVED lines=20> */
[----:B------:R-:W4:Y:S08]  /*1f2a0*/  MUFU.EX2 R58, R58 ;  /* 0x0000003a003a7308 */ /* 0x000f300000000800 */
[----:B------:R-:W1:Y:S08]  /*1f2b0*/  MUFU.EX2 R59, R59 ;  /* 0x0000003b003b7308 */ /* 0x000e700000000800 */
[----:B------:R1:W1:Y:S08]  /*1f2c0*/  MUFU.EX2 R62, R26 ;  /* 0x0000001a003e7308 */ /* 0x0002700000000800 */
[----:B------:R1:W1:Y:S02]  /*1f2d0*/  MUFU.EX2 R63, R27 ;  /* 0x0000001b003f7308 */ /* 0x0002640000000800 */
[----:B-12-4-:R-:W-:Y:S05]  /*1f2e0*/  @!P2 BRA `(.L_x_334) ;  /* 0x00000080007ca947 */ /* 0x016fea0003800000 */
.L_x_471:
[----:B------:R-:W-:Y:S01]  /*1f2f0*/  @!P1 FMUL R58, R58, R58 ;  /* 0x0000003a3a3a9220 */ /* 0x000fe20000400000 */
[----:B------:R-:W-:Y:S01]  /*1f300*/  FSETP.GEU.AND P2, PT, R30, -126, PT ;  /* 0xc2fc00001e00780b */ /* 0x000fe20003f4e000 */
[----:B------:R-:W-:Y:S01]  /*1f310*/  @!P4 FMUL R28, R28, 0.5 ;  /* 0x3f0000001c1cc820 */ /* 0x000fe20000400000 */
[----:B------:R-:W-:Y:S01]  /*1f320*/  FSETP.GEU.AND P1, PT, R31, -126, PT ;  /* 0xc2fc00001f00780b */ /* 0x000fe20003f2e000 */
[----:B------:R-:W-:Y:S01]  /*1f330*/  @!P3 FMUL R29, R29, 0.5 ;  /* 0x3f0000001d1db820 */ /* 0x000fe20000400000 */
[--C-:B------:R-:W-:Y:S01]  /*1f340*/  FFMA2 R32, R32.F32x2.HI_LO, UR40.F32, R0.reuse.F32 ;  /* 0x0000002820207c49 */ /* 0x100fe20009200000 */
[----:B------:R-:W2:Y:S01]  /*1f350*/  MUFU.EX2 R66, R28 ;  /* 0x0000001c00427308 */ /* 0x000ea20000000800 */
[----:B------:R-:W-:Y:S01]  /*1f360*/  @!P0 FMUL R59, R59, R59 ;  /* 0x0000003b3b3b8220 */ /* 0x000fe20000400000 */
[--C-:B------:R-:W-:Y:S01]  /*1f370*/  FFMA2 R34, R34.F32x2.HI_LO, UR40.F32, R0.reuse.F32 ;  /* 0x0000002822227c49 */ /* 0x100fe20009200000 */
[----:B------:R-:W-:Y:S01]  /*1f380*/  USHF.R.U32.HI UR4, URZ, 0x15, UR38 ;  /* 0x00000015ff047899 */ /* 0x000fe20008011626 */
[----:B------:R-:W-:Y:S01]  /*1f390*/  FSETP.GEU.AND P0, PT, R32, -126, PT ;  /* 0xc2fc00002000780b */ /* 0x000fe20003f0e000 */
[--C-:B------:R-:W-:Y:S01]  /*1f3a0*/  FFMA2 R36, R36.F32x2.HI_LO, UR40.F32, R0.reuse.F32 ;  /* 0x0000002824247c49 */ /* 0x100fe20009200000 */
[----:B------:R-:W-:Y:S01]  /*1f3b0*/  UISETP.NE.AND UP0, UPT, UR41, URZ, UPT ;  /* 0x000000ff2900728c */ /* 0x000fe2000bf05270 */
[--C-:B------:R-:W-:Y:S01]  /*1f3c0*/  FFMA2 R38, R38.F32x2.HI_LO, UR40.F32, R0.reuse.F32 ;  /* 0x0000002826267c49 */ /* 0x100fe20009200000 */
[----:B------:R-:W4:Y:S01]  /*1f3d0*/  MUFU.EX2 R67, R29 ;  /* 0x0000001d00437308 */ /* 0x000f220000000800 */
[----:B------:R-:W-:Y:S01]  /*1f3e0*/  @!P2 FMUL R30, R30, 0.5 ;  /* 0x3f0000001e1ea820 */ /* 0x000fe20000400000 */
[----:B------:R-:W-:Y:S01]  /*1f3f0*/  @!P1 FMUL R31, R31, 0.5 ;  /* 0x3f0000001f1f9820 */ /* 0x000fe20000400000 */
[----:B------:R-:W-:Y:S01]  /*1f400*/  @!P6 FMUL R62, R62, R62 ;  /* 0x0000003e3e3ee220 */ /* 0x000fe20000400000 */
[----:B------:R-:W-:Y:S01]  /*1f410*/  FSETP.GEU.AND P6, PT, R33, -126, PT ;  /* 0xc2fc00002100780b */ /* 0x000fe20003fce000 */
[----:B------:R-:W-:Y:S01]  /*1f420*/  @!P5 FMUL R63, R63, R63 ;  /* 0x0000003f3f3fd220 */ /* 0x000fe20000400000 */
[----:B------:R-:W-:Y:S01]  /*1f430*/  FSETP.GEU.AND P5, PT, R34, -126, PT ;  /* 0xc2fc00002200780b */ /* 0x000fe20003fae000 */
[--C-:B------:R-:W-:Y:S01]  /*1f440*/  FFMA2 R40, R40.F32x2.HI_LO, UR40.F32, R0.reuse.F32 ;  /* 0x0000002828287c49 */ /* 0x100fe20009200000 */
[----:B------:R-:W5:Y:S01]  /*1f450*/  MUFU.EX2 R70, R30 ;  /* 0x0000001e00467308 */ /* 0x000f620000000800 */
[----:B--2---:R-:W-:Y:S01]  /*1f460*/  @!P4 FMUL R66, R66, R66 ;  /* 0x000000424242c220 */ /* 0x004fe20000400000 */
[----:B------:R-:W-:Y:S01]  /*1f470*/  FSETP.GEU.AND P4, PT, R35, -126, PT ;  /* 0xc2fc00002300780b */ /* 0x000fe20003f8e000 */
[----:B------:R-:W-:Y:S01]  /*1f480*/  @!P0 FMUL R32, R32, 0.5 ;  /* 0x3f00000020208820 */ /* 0x000fe20000400000 */
[--C-:B------:R-:W-:Y:S01]  /*1f490*/  FFMA2 R42, R42.F32x2.HI_LO, UR40.F32, R0.reuse.F32 ;  /* 0x000000282a2a7c49 */ /* 0x100fe20009200000 */
[----:B-1----:R-:W-:Y:S01]  /*1f4a0*/  MOV R3, UR54 ;  /* 0x0000003600037c02 */ /* 0x002fe20008000f00 */
[--C-:B------:R-:W-:Y:S01]  /*1f4b0*/  FFMA2 R44, R44.F32x2.HI_LO, UR40.F32, R0.reuse.F32 ;  /* 0x000000282c2c7c49 */ /* 0x100fe20009200000 */
[----:B------:R-:W-:Y:S01]  /*1f4c0*/  USEL UR46, UR39, UR46, UP0 ;  /* 0x0000002e272e7287 */ /* 0x000fe20008000000 */
[----:B------:R-:W1:Y:S01]  /*1f4d0*/  MUFU.EX2 R71, R31 ;  /* 0x0000001f00477308 */ /* 0x000e620000000800 */
[----:B----4-:R-:W-:Y:S01]  /*1f4e0*/  @!P3 FMUL R67, R67, R67 ;  /* 0x000000434343b220 */ /* 0x010fe20000400000 */
[----:B------:R-:W-:Y:S01]  /*1f4f0*/  FSETP.GEU.AND P3, PT, R36, -126, PT ;  /* 0xc2fc00002400780b */ /* 0x000fe20003f6e000 */
[----:B------:R-:W-:Y:S01]  /*1f500*/  @!P6 FMUL R33, R33, 0.5 ;  /* 0x3f0000002121e820 */ /* 0x000fe20000400000 */
[----:B------:R-:W-:Y:S01]  /*1f510*/  @!P5 FMUL R34, R34, 0.5 ;  /* 0x3f0000002222d820 */ /* 0x000fe20000400000 */
[--C-:B------:R-:W-:Y:S01]  /*1f520*/  FFMA2 R46, R46.F32x2.HI_LO, UR40.F32, R0.reuse.F32 ;  /* 0x000000282e2e7c49 */ /* 0x100fe20009200000 */
[----:B------:R2:W-:Y:S01]  /*1f530*/  SYNCS.ARRIVE.TRANS64.A1T0 RZ, [R3+UR37+0x380d0], RZ ;  /* 0x0380d0ff03ff79a7 */ /* 0x0005e20008100025 */
[----:B------:R-:W-:Y:S01]  /*1f540*/  @!P4 FMUL R35, R35, 0.5 ;  /* 0x3f0000002323c820 */ /* 0x000fe20000400000 */
[----:B------:R-:W4:Y:S01]  /*1f550*/  MUFU.EX2 R74, R32 ;  /* 0x00000020004a7308 */ /* 0x000f220000000800 */
[----:B-----5:R-:W-:Y:S01]  /*1f560*/  @!P2 FMUL R70, R70, R70 ;  /* 0x000000464646a220 */ /* 0x020fe20000400000 */
[----:B------:R-:W-:Y:S01]  /*1f570*/  FSETP.GEU.AND P2, PT, R37, -126, PT ;  /* 0xc2fc00002500780b */ /* 0x000fe20003f4e000 */
[--C-:B------:R-:W-:Y:S01]  /*1f580*/  FFMA2 R48, R48.F32x2.HI_LO, UR40.F32, R0.reuse.F32 ;  /* 0x0000002830307c49 */ /* 0x100fe20009200000 */
[----:B------:R-:W-:Y:S01]  /*1f590*/  USEL UR45, UR45, UR39, UP0 ;  /* 0x000000272d2d7287 */ /* 0x000fe20008000000 */
[--C-:B------:R-:W-:Y:S01]  /*1f5a0*/  FFMA2 R50, R50.F32x2.HI_LO, UR40.F32, R0.reuse.F32 ;  /* 0x0000002832327c49 */ /* 0x100fe20009200000 */
[----:B------:R-:W-:Y:S01]  /*1f5b0*/  F2FP.F16.F32.PACK_AB R26, R67, R66 ;  /* 0x00000042431a723e */ /* 0x000fe200000000ff */
[----:B------:R-:W-:Y:S01]  /*1f5c0*/  @!P3 FMUL R36, R36, 0.5 ;  /* 0x3f0000002424b820 */ /* 0x000fe20000400000 */
[----:B------:R-:W5:Y:S01]  /*1f5d0*/  MUFU.EX2 R75, R33 ;  /* 0x00000021004b7308 */ /* 0x000f620000000800 */
[----:B-1----:R-:W-:Y:S01]  /*1f5e0*/  @!P1 FMUL R71, R71, R71 ;  /* 0x0000004747479220 */ /* 0x002fe20000400000 */
[----:B------:R-:W-:Y:S01]  /*1f5f0*/  FSETP.GEU.AND P1, PT, R38, -126, PT ;  /* 0xc2fc00002600780b */ /* 0x000fe20003f2e000 */
[----:B------:R-:W-:-:S02]  /*1f600*/  FFMA2 R52, R52.F32x2.HI_LO, UR40.F32, R0.F32 ;  /* 0x0000002834347c49 */ /* 0x000fc40009200000 */
[--C-:B------:R-:W-:Y:S01]  /*1f610*/  FFMA2 R54, R54.F32x2.HI_LO, UR40.F32, R0.reuse.F32 ;  /* 0x0000002836367c49 */ /* 0x100fe20009200000 */
[----:B------:R-:W-:Y:S01]  /*1f620*/  F2FP.F16.F32.PACK_AB R27, R71, R70 ;  /* 0x00000046471b723e */ /* 0x000fe200000000ff */
[----:B------:R-:W-:Y:S01]  /*1f630*/  @!P2 FMUL R37, R37, 0.5 ;  /* 0x3f0000002525a820 */ /* 0x000fe20000400000 */
[----:B------:R-:W1:Y:S01]  /*1f640*/  MUFU.EX2 R77, R35 ;  /* 0x00000023004d7308 */ /* 0x000e620000000800 */
[----:B----4-:R-:W-:Y:S01]  /*1f650*/  @!P0 FMUL R74, R74, R74 ;  /* 0x0000004a4a4a8220 */ /* 0x010fe20000400000 */
[----:B------:R-:W-:Y:S01]  /*1f660*/  FSETP.GEU.AND P0, PT, R39, -126, PT ;  /* 0xc2fc00002700780b */ /* 0x000fe20003f0e000 */
[--C-:B------:R-:W-:Y:S02]  /*1f670*/  FFMA2 R4, R56.F32x2.HI_LO, UR40.F32, R0.reuse.F32 ;  /* 0x0000002838047c49 */ /* 0x100fe40009200000 */
[--C-:B------:R-:W-:Y:S02]  /*1f680*/  FFMA2 R10, R88.F32x2.HI_LO, UR40.F32, R0.reuse.F32 ;  /* 0x00000028580a7c49 */ /* 0x100fe40009200000 */
[----:B------:R-:W-:Y:S01]  /*1f690*/  @!P1 FMUL R38, R38, 0.5 ;  /* 0x3f00000026269820 */ /* 0x000fe20000400000 */
[----:B------:R-:W4:Y:S01]  /*1f6a0*/  MUFU.EX2 R78, R36 ;  /* 0x00000024004e7308 */ /* 0x000f220000000800 */
[----:B-----5:R-:W-:Y:S01]  /*1f6b0*/  @!P6 FMUL R75, R75, R75 ;  /* 0x0000004b4b4be220 */ /* 0x020fe20000400000 */
[----:B------:R-:W-:Y:S01]  /*1f6c0*/  FSETP.GEU.AND P6, PT, R40, -126, PT ;  /* 0xc2fc00002800780b */ /* 0x000fe20003fce000 */
[----:B------:R-:W-:-:S02]  /*1f6d0*/  FFMA2 R8, R60.F32x2.HI_LO, UR40.F32, R0.F32 ;  /* 0x000000283c087c49 */ /* 0x000fc40009200000 */
[--C-:B------:R-:W-:Y:S01]  /*1f6e0*/  FFMA2 R6, R90.F32x2.HI_LO, UR40.F32, R0.reuse.F32 ;  /* 0x000000285a067c49 */ /* 0x100fe20009200000 */
[----:B------:R-:W-:Y:S01]  /*1f6f0*/  F2FP.F16.F32.PACK_AB R28, R75, R74 ;  /* 0x0000004a4b1c723e */ /* 0x000fe200000000ff */
[----:B------:R-:W-:Y:S01]  /*1f700*/  @!P0 FMUL R39, R39, 0.5 ;  /* 0x3f00000027278820 */ /* 0x000fe20000400000 */
[----:B------:R-:W5:Y:S01]  /*1f710*/  MUFU.EX2 R79, R37 ;  /* 0x00000025004f7308 */ /* 0x000f620000000800 */
[----:B-1----:R-:W-:Y:S01]  /*1f720*/  @!P4 FMUL R77, R77, R77 ;  /* 0x0000004d4d4dc220 */ /* 0x002fe20000400000 */
[----:B------:R-:W-:Y:S01]  /*1f730*/  FSETP.GEU.AND P4, PT, R42, -126, PT ;  /* 0xc2fc00002a00780b */ /* 0x000fe20003f8e000 */
[--C-:B------:R-:W-:Y:S02]  /*1f740*/  FFMA2 R118, R100.F32x2.HI_LO, UR40.F32, R0.reuse.F32 ;  /* 0x0000002864767c49 */ /* 0x100fe40009200000 */
[--C-:B------:R-:W-:Y:S02]  /*1f750*/  FFMA2 R24, R24.F32x2.HI_LO, UR40.F32, R0.reuse.F32 ;  /* 0x0000002818187c49 */ /* 0x100fe40009200000 */
[----:B------:R-:W-:Y:S01]  /*1f760*/  @!P6 FMUL R40, R40, 0.5 ;  /* 0x3f0000002828e820 */ /* 0x000fe20000400000 */
[----:B------:R-:W1:Y:S01]  /*1f770*/  MUFU.EX2 R80, R38 ;  /* 0x0000002600507308 */ /* 0x000e620000000800 */
[----:B----4-:R-:W-:Y:S01]  /*1f780*/  @!P3 FMUL R78, R78, R78 ;  /* 0x0000004e4e4eb220 */ /* 0x010fe20000400000 */
[----:B------:R-:W-:Y:S01]  /*1f790*/  FSETP.GEU.AND P3, PT, R43, -126, PT ;  /* 0xc2fc00002b00780b */ /* 0x000fe20003f6e000 */
[----:B------:R-:W-:-:S02]  /*1f7a0*/  FFMA2 R124, R96.F32x2.HI_LO, UR40.F32, R0.F32 ;  /* 0x00000028607c7c49 */ /* 0x000fc40009200000 */
[----:B------:R-:W-:Y:S02]  /*1f7b0*/  FFMA2 R110, R110.F32x2.HI_LO, UR40.F32, R0.F32 ;  /* 0x000000286e6e7c49 */ /* 0x000fe40009200000 */
[----:B------:R-:W-:Y:S01]  /*1f7c0*/  @!P4 FMUL R42, R42, 0.5 ;  /* 0x3f0000002a2ac820 */ /* 0x000fe20000400000 */
[----:B------:R-:W4:Y:S01]  /*1f7d0*/  MUFU.EX2 R76, R34 ;  /* 0x00000022004c7308 */ /* 0x000f220000000800 */
[----:B-----5:R-:W-:Y:S01]  /*1f7e0*/  @!P2 FMUL R79, R79, R79 ;  /* 0x0000004f4f4fa220 */ /* 0x020fe20000400000 */
[----:B------:R-:W-:-:S04]  /*1f7f0*/  FSETP.GEU.AND P2, PT, R44, -126, PT ;  /* 0xc2fc00002c00780b */ /* 0x000fc80003f4e000 */
[----:B------:R-:W-:Y:S01]  /*1f800*/  F2FP.F16.F32.PACK_AB R30, R79, R78 ;  /* 0x0000004e4f1e723e */ /* 0x000fe200000000ff */
[----:B------:R-:W-:Y:S01]  /*1f810*/  @!P3 FMUL R43, R43, 0.5 ;  /* 0x3f0000002b2bb820 */ /* 0x000fe20000400000 */
[----:B------:R-:W5:Y:S01]  /*1f820*/  MUFU.EX2 R81, R39 ;  /* 0x0000002700517308 */ /* 0x000f620000000800 */
[----:B-1----:R-:W-:Y:S01]  /*1f830*/  @!P1 FMUL R80, R80, R80 ;  /* 0x0000005050509220 */ /* 0x002fe20000400000 */
[----:B------:R-:W-:-:S05]  /*1f840*/  FSETP.GEU.AND P1, PT, R45, -126, PT ;  /* 0xc2fc00002d00780b */ /* 0x000fca0003f2e000 */
[----:B------:R-:W-:Y:S01]  /*1f850*/  @!P2 FMUL R44, R44, 0.5 ;  /* 0x3f0000002c2ca820 */ /* 0x000fe20000400000 */
[----:B------:R-:W1:Y:S01]  /*1f860*/  MUFU.EX2 R82, R40 ;  /* 0x0000002800527308 */ /* 0x000e620000000800 */
[----:B----4-:R-:W-:Y:S01]  /*1f870*/  @!P5 FMUL R76, R76, R76 ;  /* 0x0000004c4c4cd220 */ /* 0x010fe20000400000 */
[----:B------:R-:W-:-:S04]  /*1f880*/  FSETP.GEU.AND P5, PT, R41, -126, PT ;  /* 0xc2fc00002900780b */ /* 0x000fc80003fae000 */
[----:B------:R-:W-:Y:S01]  /*1f890*/  F2FP.F16.F32.PACK_AB R29, R77, R76 ;  /* 0x0000004c4d1d723e */ /* 0x000fe200000000ff */
        /* <DEDUP_REMOVED lines=12> */
[----:B------:R-:W-:-:S05]  /*1f960*/  FSETP.GEU.AND P4, PT, R49, -126, PT ;  /* 0xc2fc00003100780b */ /* 0x000fca0003f8e000 */
        /* <DEDUP_REMOVED lines=31> */
[----:B------:R-:W-:-:S05]  /*1fb60*/  FSETP.GEU.AND P4, PT, R4, -126, PT ;  /* 0xc2fc00000400780b */ /* 0x000fca0003f8e000 */
        /* <DEDUP_REMOVED lines=16> */
[----:B------:R-:W-:-:S04]  /*1fc70*/  FSETP.GEU.AND P5, PT, R55, -126, PT ;  /* 0xc2fc00003700780b */ /* 0x000fc80003fae000 */
[----:B------:R-:W-:Y:S01]  /*1fc80*/  F2FP.F16.F32.PACK_AB R36, R109, R108 ;  /* 0x0000006c6d24723e */ /* 0x000fe200000000ff */
[----:B------:R-:W-:Y:S01]  /*1fc90*/  @!P1 FMUL R11, R11, 0.5 ;  /* 0x3f0000000b0b9820 */ /* 0x000fe20000400000 */
[----:B------:R-:W1:Y:S01]  /*1fca0*/  MUFU.EX2 R88, R4 ;  /* 0x0000000400587308 */ /* 0x000e620000000800 */
[----:B----4-:R-:W-:Y:S01]  /*1fcb0*/  @!P0 FMUL R115, R115, R115 ;  /* 0x0000007373738220 */ /* 0x010fe20000400000 */
[----:B------:R-:W-:-:S04]  /*1fcc0*/  FSETP.GEU.AND P0, PT, R8, -126, PT ;  /* 0xc2fc00000800780b */ /* 0x000fc80003f0e000 */
[----:B------:R-:W-:Y:S01]  /*1fcd0*/  F2FP.F16.F32.PACK_AB R38, R115, R114 ;  /* 0x000000727326723e */ /* 0x000fe200000000ff */
[----:B------:R-:W-:Y:S01]  /*1fce0*/  @!P5 FMUL R55, R55, 0.5 ;  /* 0x3f0000003737d820 */ /* 0x000fe20000400000 */
[----:B------:R4:W3:Y:S01]  /*1fcf0*/  MUFU.EX2 R89, R5 ;  /* 0x0000000500597308 */ /* 0x0008e20000000800 */
[----:B-----5:R-:W-:Y:S01]  /*1fd00*/  @!P6 FMUL R56, R56, R56 ;  /* 0x000000383838e220 */ /* 0x020fe20000400000 */
[----:B------:R-:W-:-:S05]  /*1fd10*/  FSETP.GEU.AND P6, PT, R9, -126, PT ;  /* 0xc2fc00000900780b */ /* 0x000fca0003fce000 */
[----:B------:R-:W-:Y:S01]  /*1fd20*/  @!P0 FMUL R8, R8, 0.5 ;  /* 0x3f00000008088820 */ /* 0x000fe20000400000 */
[----:B------:R-:W5:Y:S01]  /*1fd30*/  MUFU.EX2 R60, R10 ;  /* 0x0000000a003c7308 */ /* 0x000f620000000800 */
[----:B-1----:R-:W-:Y:S01]  /*1fd40*/  @!P4 FMUL R88, R88, R88 ;  /* 0x000000585858c220 */ /* 0x002fe20000400000 */
[----:B------:R-:W-:-:S05]  /*1fd50*/  FSETP.GEU.AND P4, PT, R7, -126, PT ;  /* 0xc2fc00000700780b */ /* 0x000fca0003f8e000 */
[----:B------:R-:W-:Y:S01]  /*1fd60*/  @!P6 FMUL R9, R9, 0.5 ;  /* 0x3f0000000909e820 */ /* 0x000fe20000400000 */
[----:B------:R1:W2:Y:S01]  /*1fd70*/  MUFU.EX2 R61, R11 ;  /* 0x0000000b003d7308 */ /* 0x0002a20000000800 */
[----:B----4-:R-:W-:Y:S02]  /*1fd80*/  FFMA2 R4, R64.F32x2.HI_LO, UR40.F32, R0.F32 ;  /* 0x0000002840047c49 */ /* 0x010fe40009200000 */
[----:B---3--:R-:W-:-:S03]  /*1fd90*/  @!P3 FMUL R89, R89, R89 ;  /* 0x000000595959b220 */ /* 0x008fc60000400000 */
[----:B------:R-:W-:Y:S01]  /*1fda0*/  FSETP.GEU.AND P3, PT, R4, -126, PT ;  /* 0xc2fc00000400780b */ /* 0x000fe20003f6e000 */
[----:B------:R-:W-:Y:S01]  /*1fdb0*/  @!P4 FMUL R7, R7, 0.5 ;  /* 0x3f0000000707c820 */ /* 0x000fe20000400000 */
[----:B------:R-:W3:Y:S01]  /*1fdc0*/  MUFU.EX2 R57, R55 ;  /* 0x0000003700397308 */ /* 0x000ee20000000800 */
[----:B-----5:R-:W-:Y:S01]  /*1fdd0*/  @!P2 FMUL R60, R60, R60 ;  /* 0x0000003c3c3ca220 */ /* 0x020fe20000400000 */
[----:B------:R-:W-:Y:S02]  /*1fde0*/  FSETP.GEU.AND P2, PT, R5, -126, PT ;  /* 0xc2fc00000500780b */ /* 0x000fe40003f4e000 */
[----:B------:R-:W-:-:S04]  /*1fdf0*/  F2FP.F16.F32.PACK_AB R40, R89, R88 ;  /* 0x000000585928723e */ /* 0x000fc800000000ff */
[----:B------:R-:W4:Y:S01]  /*1fe00*/  MUFU.EX2 R90, R8 ;  /* 0x00000008005a7308 */ /* 0x000f220000000800 */
[----:B-1----:R-:W-:Y:S02]  /*1fe10*/  FFMA2 R10, R92.F32x2.HI_LO, UR40.F32, R0.F32 ;  /* 0x000000285c0a7c49 */ /* 0x002fe40009200000 */
[----:B--2---:R-:W-:Y:S01]  /*1fe20*/  @!P1 FMUL R61, R61, R61 ;  /* 0x0000003d3d3d9220 */ /* 0x004fe20000400000 */
[----:B------:R-:W-:Y:S02]  /*1fe30*/  @!P3 FMUL R4, R4, 0.5 ;  /* 0x3f0000000404b820 */ /* 0x000fe40000400000 */
[----:B------:R-:W-:Y:S01]  /*1fe40*/  FSETP.GEU.AND P1, PT, R10, -126, PT ;  /* 0xc2fc00000a00780b */ /* 0x000fe20003f2e000 */
[----:B------:R-:W-:Y:S01]  /*1fe50*/  @!P2 FMUL R5, R5, 0.5 ;  /* 0x3f0000000505a820 */ /* 0x000fe20000400000 */
[----:B------:R1:W2:Y:S01]  /*1fe60*/  MUFU.EX2 R91, R9 ;  /* 0x00000009005b7308 */ /* 0x0002a20000000800 */
[----:B---3--:R-:W-:Y:S01]  /*1fe70*/  @!P5 FMUL R57, R57, R57 ;  /* 0x000000393939d220 */ /* 0x008fe20000400000 */
[----:B------:R-:W-:-:S02]  /*1fe80*/  FSETP.GEU.AND P5, PT, R6, -126, PT ;  /* 0xc2fc00000600780b */ /* 0x000fc40003fae000 */
[----:B------:R-:W-:Y:S02]  /*1fe90*/  F2FP.F16.F32.PACK_AB R41, R61, R60 ;  /* 0x0000003c3d29723e */ /* 0x000fe400000000ff */
[----:B------:R-:W-:Y:S02]  /*1fea0*/  F2FP.F16.F32.PACK_AB R39, R57, R56 ;  /* 0x000000383927723e */ /* 0x000fe400000000ff */
[----:B------:R-:W3:Y:S01]  /*1feb0*/  MUFU.EX2 R65, R7 ;  /* 0x0000000700417308 */ /* 0x000ee20000000800 */
[----:B----4-:R-:W-:Y:S01]  /*1fec0*/  @!P0 FMUL R90, R90, R90 ;  /* 0x0000005a5a5a8220 */ /* 0x010fe20000400000 */
[----:B------:R-:W-:Y:S01]  /*1fed0*/  FSETP.GEU.AND P0, PT, R11, -126, PT ;  /* 0xc2fc00000b00780b */ /* 0x000fe20003f0e000 */
[----:B------:R-:W-:-:S04]  /*1fee0*/  @!P1 FMUL R10, R10, 0.5 ;  /* 0x3f0000000a0a9820 */ /* 0x000fc80000400000 */
[----:B------:R-:W-:Y:S01]  /*1fef0*/  @!P5 FMUL R6, R6, 0.5 ;  /* 0x3f0000000606d820 */ /* 0x000fe20000400000 */
[----:B------:R-:W4:Y:S01]  /*1ff00*/  MUFU.EX2 R92, R4 ;  /* 0x00000004005c7308 */ /* 0x000f220000000800 */
[----:B-1----:R-:W-:Y:S02]  /*1ff10*/  FFMA2 R8, R68.F32x2.HI_LO, UR40.F32, R0.F32 ;  /* 0x0000002844087c49 */ /* 0x002fe40009200000 */
[----:B--2---:R-:W-:-:S03]  /*1ff20*/  @!P6 FMUL R91, R91, R91 ;  /* 0x0000005b5b5be220 */ /* 0x004fc60000400000 */
[----:B------:R-:W-:Y:S01]  /*1ff30*/  FSETP.GEU.AND P6, PT, R8, -126, PT ;  /* 0xc2fc00000800780b */ /* 0x000fe20003fce000 */
[----:B------:R-:W-:Y:S01]  /*1ff40*/  @!P0 FMUL R11, R11, 0.5 ;  /* 0x3f0000000b0b8820 */ /* 0x000fe20000400000 */
[----:B------:R1:W2:Y:S01]  /*1ff50*/  MUFU.EX2 R93, R5 ;  /* 0x00000005005d7308 */ /* 0x0002a20000000800 */
[----:B---3--:R-:W-:Y:S01]  /*1ff60*/  @!P4 FMUL R65, R65, R65 ;  /* 0x000000414141c220 */ /* 0x008fe20000400000 */
[----:B------:R-:W-:-:S06]  /*1ff70*/  F2FP.F16.F32.PACK_AB R42, R91, R90 ;  /* 0x0000005a5b2a723e */ /* 0x000fcc00000000ff */
[----:B------:R-:W3:Y:S01]  /*1ff80*/  MUFU.EX2 R68, R10 ;  /* 0x0000000a00447308 */ /* 0x000ee20000000800 */
[----:B----4-:R-:W-:Y:S02]  /*1ff90*/  @!P3 FMUL R92, R92, R92 ;  /* 0x0000005c5c5cb220 */ /* 0x010fe40000400000 */
[----:B------:R-:W-:-:S05]  /*1ffa0*/  @!P6 FMUL R8, R8, 0.5 ;  /* 0x3f0000000808e820 */ /* 0x000fca0000400000 */
[----:B------:R4:W5:Y:S01]  /*1ffb0*/  MUFU.EX2 R64, R6 ;  /* 0x0000000600407308 */ /* 0x0009620000000800 */
[----:B-1----:R-:W-:Y:S02]  /*1ffc0*/  FFMA2 R4, R72.F32x2.HI_LO, UR40.F32, R0.F32 ;  /* 0x0000002848047c49 */ /* 0x002fe40009200000 */
[----:B--2---:R-:W-:-:S03]  /*1ffd0*/  @!P2 FMUL R93, R93, R93 ;  /* 0x0000005d5d5da220 */ /* 0x004fc60000400000 */
[----:B------:R-:W-:Y:S02]  /*1ffe0*/  FSETP.GEU.AND P2, PT, R4, -126, PT ;  /* 0xc2fc00000400780b */ /* 0x000fe40003f4e000 */
[----:B------:R-:W1:Y:S01]  /*1fff0*/  MUFU.EX2 R69, R11 ;  /* 0x0000000b00457308 */ /* 0x000e620000000800 */
[----:B---3--:R-:W-:Y:S01]  /*20000*/  @!P1 FMUL R68, R68, R68 ;  /* 0x0000004444449220 */ /* 0x008fe20000400000 */
[----:B------:R-:W-:Y:S02]  /*20010*/  FSETP.GEU.AND P1, PT, R5, -126, PT ;  /* 0xc2fc00000500780b */ /* 0x000fe40003f2e000 */
[----:B------:R-:W-:Y:S01]  /*20020*/  F2FP.F16.F32.PACK_AB R44, R93, R92 ;  /* 0x0000005c5d2c723e */ /* 0x000fe200000000ff */
[----:B----4-:R-:W-:Y:S02]  /*20030*/  FFMA2 R6, R94.F32x2.HI_LO, UR40.F32, R0.F32 ;  /* 0x000000285e067c49 */ /* 0x010fe40009200000 */
[----:B-----5:R-:W-:Y:S01]  /*20040*/  @!P5 FMUL R64, R64, R64 ;  /* 0x000000404040d220 */ /* 0x020fe20000400000 */
[----:B------:R-:W-:-:S03]  /*20050*/  FSETP.GEU.AND P5, PT, R9, -126, PT ;  /* 0xc2fc00000900780b */ /* 0x000fc60003fae000 */
[----:B------:R-:W-:Y:S01]  /*20060*/  @!P2 FMUL R4, R4, 0.5 ;  /* 0x3f0000000404a820 */ /* 0x000fe20000400000 */
[----:B------:R-:W-:-:S03]  /*20070*/  FSETP.GEU.AND P4, PT, R6, -126, PT ;  /* 0xc2fc00000600780b */ /* 0x000fc60003f8e000 */
[----:B------:R-:W-:Y:S01]  /*20080*/  @!P1 FMUL R5, R5, 0.5 ;  /* 0x3f00000005059820 */ /* 0x000fe20000400000 */
[----:B------:R-:W-:Y:S01]  /*20090*/  FSETP.GEU.AND P3, PT, R7, -126, PT ;  /* 0xc2fc00000700780b */ /* 0x000fe20003f6e000 */
[----:B------:R-:W2:Y:S01]  /*200a0*/  MUFU.EX2 R94, R8 ;  /* 0x00000008005e7308 */ /* 0x000ea20000000800 */
[----:B-1----:R-:W-:Y:S01]  /*200b0*/  @!P0 FMUL R69, R69, R69 ;  /* 0x0000004545458220 */ /* 0x002fe20000400000 */
[----:B------:R-:W-:Y:S02]  /*200c0*/  FSETP.GEU.AND P0, PT, R118, -126, PT ;  /* 0xc2fc00007600780b */ /* 0x000fe40003f0e000 */
[----:B------:R-:W-:Y:S02]  /*200d0*/  F2FP.F16.F32.PACK_AB R43, R65, R64 ;  /* 0x00000040412b723e */ /* 0x000fe400000000ff */
[----:B------:R-:W-:Y:S01]  /*200e0*/  F2FP.F16.F32.PACK_AB R45, R69, R68 ;  /* 0x00000044452d723e */ /* 0x000fe200000000ff */
[----:B------:R-:W-:Y:S01]  /*200f0*/  @!P5 FMUL R9, R9, 0.5 ;  /* 0x3f0000000909d820 */ /* 0x000fe20000400000 */
[----:B------:R-:W1:Y:S01]  /*20100*/  MUFU.EX2 R100, R4 ;  /* 0x0000000400647308 */ /* 0x000e620000000800 */
[----:B------:R-:W-:-:S03]  /*20110*/  @!P4 FMUL R6, R6, 0.5 ;  /* 0x3f0000000606c820 */ /* 0x000fc60000400000 */
[----:B------:R-:W-:-:S03]  /*20120*/  @!P3 FMUL R7, R7, 0.5 ;  /* 0x3f0000000707b820 */ /* 0x000fc60000400000 */
[----:B------:R-:W-:Y:S01]  /*20130*/  @!P0 FMUL R118, R118, 0.5 ;  /* 0x3f00000076768820 */ /* 0x000fe20000400000 */
[----:B------:R-:W3:Y:S01]  /*20140*/  MUFU.EX2 R72, R6 ;  /* 0x0000000600487308 */ /* 0x000ee20000000800 */
[----:B--2---:R-:W-:Y:S01]  /*20150*/  @!P6 FMUL R94, R94, R94 ;  /* 0x0000005e5e5ee220 */ /* 0x004fe20000400000 */
[----:B------:R-:W-:-:S06]  /*20160*/  FSETP.GEU.AND P6, PT, R119, -126, PT ;  /* 0xc2fc00007700780b */ /* 0x000fcc0003fce000 */
[----:B------:R2:W4:Y:S01]  /*20170*/  MUFU.EX2 R73, R7 ;  /* 0x0000000700497308 */ /* 0x0005220000000800 */
[----:B-1----:R-:W-:-:S06]  /*20180*/  @!P2 FMUL R100, R100, R100 ;  /* 0x000000646464a220 */ /* 0x002fcc0000400000 */
[----:B------:R-:W-:Y:S01]  /*20190*/  @!P6 FMUL R119, R119, 0.5 ;  /* 0x3f0000007777e820 */ /* 0x000fe20000400000 */
[----:B------:R-:W1:Y:S01]  /*201a0*/  MUFU.EX2 R101, R5 ;  /* 0x0000000500657308 */ /* 0x000e620000000800 */
[----:B---3--:R-:W-:Y:S01]  /*201b0*/  @!P4 FMUL R72, R72, R72 ;  /* 0x000000484848c220 */ /* 0x008fe20000400000 */
[----:B------:R-:W-:-:S06]  /*201c0*/  FSETP.GEU.AND P4, PT, R25, -126, PT ;  /* 0xc2fc00001900780b */ /* 0x000fcc0003f8e000 */
[----:B------:R3:W5:Y:S01]  /*201d0*/  MUFU.EX2 R95, R9 ;  /* 0x00000009005f7308 */ /* 0x0007620000000800 */
[----:B--2---:R-:W-:Y:S02]  /*201e0*/  FFMA2 R6, R84.F32x2.HI_LO, UR40.F32, R0.F32 ;  /* 0x0000002854067c49 */ /* 0x004fe40009200000 */
[----:B----4-:R-:W-:-:S04]  /*201f0*/  @!P3 FMUL R73, R73, R73 ;  /* 0x000000494949b220 */ /* 0x010fc80000400000 */
[----:B------:R-:W-:Y:S01]  /*20200*/  @!P4 FMUL R25, R25, 0.5 ;  /* 0x3f0000001919c820 */ /* 0x000fe20000400000 */
[----:B------:R-:W2:Y:S01]  /*20210*/  MUFU.EX2 R118, R118 ;  /* 0x0000007600767308 */ /* 0x000ea20000000800 */
[----:B-1----:R-:W-:Y:S01]  /*20220*/  @!P1 FMUL R101, R101, R101 ;  /* 0x0000006565659220 */ /* 0x002fe20000400000 */
[----:B------:R-:W-:Y:S01]  /*20230*/  FSETP.GEU.AND P1, PT, R6, -126, PT ;  /* 0xc2fc00000600780b */ /* 0x000fe20003f2e000 */
[--C-:B------:R-:W-:Y:S01]  /*20240*/  FFMA2 R4, R106.F32x2.HI_LO, UR40.F32, R0.reuse.F32 ;  /* 0x000000286a047c49 */ /* 0x100fe20009200000 */
[----:B------:R-:W-:Y:S02]  /*20250*/  F2FP.F16.F32.PACK_AB R47, R73, R72 ;  /* 0x00000048492f723e */ /* 0x000fe400000000ff */
[----:B------:R-:W-:Y:S02]  /*20260*/  F2FP.F16.F32.PACK_AB R48, R101, R100 ;  /* 0x000000646530723e */ /* 0x000fe400000000ff */
[----:B------:R-:W1:Y:S01]  /*20270*/  MUFU.EX2 R119, R119 ;  /* 0x0000007700777308 */ /* 0x000e620000000800 */
[----:B---3--:R-:W-:Y:S01]  /*20280*/  FFMA2 R8, R102.F32x2.HI_LO, UR40.F32, R0.F32 ;  /* 0x0000002866087c49 */ /* 0x008fe20009200000 */
[----:B------:R-:W-:Y:S01]  /*20290*/  MOV R0, UR4 ;  /* 0x0000000400007c02 */ /* 0x000fe20008000f00 */
[----:B-----5:R-:W-:Y:S01]  /*202a0*/  @!P5 FMUL R95, R95, R95 ;  /* 0x0000005f5f5fd220 */ /* 0x020fe20000400000 */
[----:B------:R-:W-:-:S02]  /*202b0*/  FSETP.GEU.AND P5, PT, R24, -126, PT ;  /* 0xc2fc00001800780b */ /* 0x000fc40003fae000 */
[----:B------:R-:W-:Y:S01]  /*202c0*/  FSETP.GEU.AND P3, PT, R8, -126, PT ;  /* 0xc2fc00000800780b */ /* 0x000fe20003f6e000 */
[----:B------:R-:W-:Y:S01]  /*202d0*/  @!P1 FMUL R6, R6, 0.5 ;  /* 0x3f00000006069820 */ /* 0x000fe20000400000 */
[----:B------:R-:W-:Y:S01]  /*202e0*/  FSETP.GEU.AND P2, PT, R9, -126, PT ;  /* 0xc2fc00000900780b */ /* 0x000fe20003f4e000 */
[----:B------:R-:W3:Y:S01]  /*202f0*/  MUFU.EX2 R103, R25 ;  /* 0x0000001900677308 */ /* 0x000ee20000000800 */
[----:B--2---:R-:W-:Y:S01]  /*20300*/  @!P0 FMUL R118, R118, R118 ;  /* 0x0000007676768220 */ /* 0x004fe20000400000 */
[----:B------:R-:W-:Y:S02]  /*20310*/  FSETP.GEU.AND P0, PT, R7, -126, PT ;  /* 0xc2fc00000700780b */ /* 0x000fe40003f0e000 */
[----:B------:R-:W-:-:S04]  /*20320*/  F2FP.F16.F32.PACK_AB R46, R95, R94 ;  /* 0x0000005e5f2e723e */ /* 0x000fc800000000ff */
[----:B------:R-:W-:Y:S01]  /*20330*/  @!P5 FMUL R24, R24, 0.5 ;  /* 0x3f0000001818d820 */ /* 0x000fe20000400000 */
[----:B------:R-:W2:Y:S01]  /*20340*/  MUFU.EX2 R106, R6 ;  /* 0x00000006006a7308 */ /* 0x000ea20000000800 */
[----:B------:R-:W-:Y:S01]  /*20350*/  @!P3 FMUL R8, R8, 0.5 ;  /* 0x3f0000000808b820 */ /* 0x000fe20000400000 */
[----:B-1----:R-:W-:Y:S01]  /*20360*/  @!P6 FMUL R119, R119, R119 ;  /* 0x000000777777e220 */ /* 0x002fe20000400000 */
[----:B------:R-:W-:Y:S01]  /*20370*/  @!P2 FMUL R9, R9, 0.5 ;  /* 0x3f0000000909a820 */ /* 0x000fe20000400000 */
[----:B------:R-:W-:Y:S02]  /*20380*/  FSETP.GEU.AND P6, PT, R4, -126, PT ;  /* 0xc2fc00000400780b */ /* 0x000fe40003fce000 */
[----:B------:R-:W-:Y:S01]  /*20390*/  @!P0 FMUL R7, R7, 0.5 ;  /* 0x3f00000007078820 */ /* 0x000fe20000400000 */
[----:B------:R-:W-:Y:S01]  /*203a0*/  F2FP.F16.F32.PACK_AB R49, R119, R118 ;  /* 0x000000767731723e */ /* 0x000fe200000000ff */
[----:B------:R-:W1:Y:S01]  /*203b0*/  MUFU.EX2 R84, R8 ;  /* 0x0000000800547308 */ /* 0x000e620000000800 */
[----:B---3--:R-:W-:Y:S01]  /*203c0*/  @!P4 FMUL R103, R103, R103 ;  /* 0x000000676767c220 */ /* 0x008fe20000400000 */
[----:B------:R-:W-:-:S02]  /*203d0*/  FSETP.GEU.AND P4, PT, R124, -126, PT ;  /* 0xc2fc00007c00780b */ /* 0x000fc40003f8e000 */
[----:B------:R-:W-:-:S04]  /*203e0*/  F2FP.F16.F32.PACK_AB R25, R63, R62 ;  /* 0x0000003e3f19723e */ /* 0x000fc800000000ff */
[----:B------:R-:W3:Y:S01]  /*203f0*/  MUFU.EX2 R85, R9 ;  /* 0x0000000900557308 */ /* 0x000ee20000000800 */
[----:B--2---:R-:W-:Y:S01]  /*20400*/  @!P1 FMUL R106, R106, R106 ;  /* 0x0000006a6a6a9220 */ /* 0x004fe20000400000 */
[----:B------:R-:W-:Y:S01]  /*20410*/  FSETP.GEU.AND P1, PT, R111, -126, PT ;  /* 0xc2fc00006f00780b */ /* 0x000fe20003f2e000 */
[----:B------:R-:W-:-:S04]  /*20420*/  @!P6 FMUL R4, R4, 0.5 ;  /* 0x3f0000000404e820 */ /* 0x000fc80000400000 */
[----:B------:R-:W-:Y:S01]  /*20430*/  @!P4 FMUL R124, R124, 0.5 ;  /* 0x3f0000007c7cc820 */ /* 0x000fe20000400000 */
[----:B------:R-:W2:Y:S01]  /*20440*/  MUFU.EX2 R102, R24 ;  /* 0x0000001800667308 */ /* 0x000ea20000000800 */
[----:B-1----:R-:W-:Y:S01]  /*20450*/  @!P3 FMUL R84, R84, R84 ;  /* 0x000000545454b220 */ /* 0x002fe20000400000 */
[----:B------:R-:W-:-:S05]  /*20460*/  FSETP.GEU.AND P3, PT, R125, -126, PT ;  /* 0xc2fc00007d00780b */ /* 0x000fca0003f6e000 */
[----:B------:R-:W-:Y:S01]  /*20470*/  @!P1 FMUL R111, R111, 0.5 ;  /* 0x3f0000006f6f9820 */ /* 0x000fe20000400000 */
[----:B------:R-:W1:Y:S01]  /*20480*/  MUFU.EX2 R107, R7 ;  /* 0x00000007006b7308 */ /* 0x000e620000000800 */
[----:B---3--:R-:W-:Y:S01]  /*20490*/  @!P2 FMUL R85, R85, R85 ;  /* 0x000000555555a220 */ /* 0x008fe20000400000 */
[----:B------:R-:W-:-:S04]  /*204a0*/  FSETP.GEU.AND P2, PT, R110, -126, PT ;  /* 0xc2fc00006e00780b */ /* 0x000fc80003f4e000 */
[----:B------:R-:W-:Y:S01]  /*204b0*/  F2FP.F16.F32.PACK_AB R51, R85, R84 ;  /* 0x000000545533723e */ /* 0x000fe200000000ff */
[----:B------:R-:W-:Y:S01]  /*204c0*/  @!P3 FMUL R125, R125, 0.5 ;  /* 0x3f0000007d7db820 */ /* 0x000fe20000400000 */
[----:B------:R-:W3:Y:S01]  /*204d0*/  MUFU.EX2 R96, R4 ;  /* 0x0000000400607308 */ /* 0x000ee20000000800 */
[----:B--2---:R-:W-:Y:S01]  /*204e0*/  @!P5 FMUL R102, R102, R102 ;  /* 0x000000666666d220 */ /* 0x004fe20000400000 */
[----:B------:R-:W-:Y:S02]  /*204f0*/  FSETP.GEU.AND P5, PT, R5, -126, PT ;  /* 0xc2fc00000500780b */ /* 0x000fe40003fae000 */
[----:B------:R-:W-:Y:S02]  /*20500*/  F2FP.F16.F32.PACK_AB R24, R59, R58 ;  /* 0x0000003a3b18723e */ /* 0x000fe400000000ff */
[----:B------:R-:W-:Y:S01]  /*20510*/  F2FP.F16.F32.PACK_AB R50, R103, R102 ;  /* 0x000000666732723e */ /* 0x000fe200000000ff */
[----:B------:R-:W-:Y:S01]  /*20520*/  @!P2 FMUL R110, R110, 0.5 ;  /* 0x3f0000006e6ea820 */ /* 0x000fe20000400000 */
[----:B------:R-:W2:Y:S01]  /*20530*/  MUFU.EX2 R124, R124 ;  /* 0x0000007c007c7308 */ /* 0x000ea20000000800 */
[----:B-1----:R-:W-:Y:S01]  /*20540*/  @!P0 FMUL R107, R107, R107 ;  /* 0x0000006b6b6b8220 */ /* 0x002fe20000400000 */
[----:B------:R-:W-:-:S04]  /*20550*/  LOP3.LUT P0, RZ, R0, 0x3, R19, 0x48, !PT ;  /* 0x0000000300ff7812 */ /* 0x000fc80007804813 */
[----:B------:R-:W-:Y:S01]  /*20560*/  F2FP.F16.F32.PACK_AB R52, R107, R106 ;  /* 0x0000006a6b34723e */ /* 0x000fe200000000ff */
[----:B------:R-:W-:Y:S01]  /*20570*/  @!P5 FMUL R5, R5, 0.5 ;  /* 0x3f0000000505d820 */ /* 0x000fe20000400000 */
[----:B------:R-:W1:Y:S01]  /*20580*/  MUFU.EX2 R125, R125 ;  /* 0x0000007d007d7308 */ /* 0x000e620000000800 */
[----:B---3--:R-:W-:-:S07]  /*20590*/  @!P6 FMUL R96, R96, R96 ;  /* 0x000000606060e220 */ /* 0x008fce0000400000 */
[----:B------:R-:W3:Y:S01]  /*205a0*/  MUFU.EX2 R97, R5 ;  /* 0x0000000500617308 */ /* 0x000ee20000000800 */
[----:B--2---:R-:W-:-:S07]  /*205b0*/  @!P4 FMUL R124, R124, R124 ;  /* 0x0000007c7c7cc220 */ /* 0x004fce0000400000 */
[----:B------:R-:W2:Y:S01]  /*205c0*/  MUFU.EX2 R110, R110 ;  /* 0x0000006e006e7308 */ /* 0x000ea20000000800 */
[----:B-1----:R-:W-:-:S05]  /*205d0*/  @!P3 FMUL R125, R125, R125 ;  /* 0x0000007d7d7db220 */ /* 0x002fca0000400000 */
[----:B------:R-:W-:Y:S02]  /*205e0*/  F2FP.F16.F32.PACK_AB R54, R125, R124 ;  /* 0x0000007c7d36723e */ /* 0x000fe400000000ff */
[----:B------:R-:W1:Y:S01]  /*205f0*/  MUFU.EX2 R111, R111 ;  /* 0x0000006f006f7308 */ /* 0x000e620000000800 */
[----:B---3--:R-:W-:-:S05]  /*20600*/  @!P5 FMUL R97, R97, R97 ;  /* 0x000000616161d220 */ /* 0x008fca0000400000 */
[----:B------:R-:W-:Y:S01]  /*20610*/  F2FP.F16.F32.PACK_AB R53, R97, R96 ;  /* 0x000000606135723e */ /* 0x000fe200000000ff */
[----:B--2---:R-:W-:Y:S01]  /*20620*/  @!P2 FMUL R110, R110, R110 ;  /* 0x0000006e6e6ea220 */ /* 0x004fe20000400000 */
[----:B-1----:R-:W-:-:S05]  /*20630*/  @!P1 FMUL R111, R111, R111 ;  /* 0x0000006f6f6f9220 */ /* 0x002fca0000400000 */
[----:B------:R-:W-:Y:S01]  /*20640*/  F2FP.F16.F32.PACK_AB R55, R111, R110 ;  /* 0x0000006e6f37723e */ /* 0x000fe200000000ff */
[----:B------:R-:W-:Y:S06]  /*20650*/  @!P0 BRA `(.L_x_335) ;  /* 0x0000000000408947 */ /* 0x000fec0003800000 */
        /* <DEDUP_REMOVED lines=16> */
.L_x_335:
        /* <DEDUP_REMOVED lines=8> */
.L_x_336:
[----:B------:R-:W-:Y:S02]  /*207e0*/  UISETP.NE.AND UP0, UPT, UR41, URZ, UPT ;  /* 0x000000ff2900728c */ /* 0x000fe4000bf05270 */
[----:B------:R-:W-:Y:S02]  /*207f0*/  UIADD3 UR4, UPT, UPT, UR37, 0x38058, URZ ;  /* 0x0003805825047890 */ /* 0x000fe4000fffe0ff */
[----:B------:R-:W-:-:S07]  /*20800*/  ULOP3.LUT UR38, UR42, 0x1, URZ, 0x3c, !UPT ;  /* 0x000000012a267892 */ /* 0x000fce000f8e3cff */
[----:B------:R-:W-:Y:S02]  /*20810*/  @!UP0 UIADD3 UR4, UPT, UPT, UR37, 0x38068, URZ ;  /* 0x0003806825048890 */ /* 0x000fe4000fffe0ff */
[----:B------:R-:W-:Y:S02]  /*20820*/  UISETP.NE.AND UP0, UPT, UR49, URZ, UPT ;  /* 0x000000ff3100728c */ /* 0x000fe4000bf05270 */
[----:B------:R-:W-:-:S09]  /*20830*/  UPRMT UR4, UR56, 0x654, UR4 ;  /* 0x0000065438047896 */ /* 0x000fd20008000004 */
[----:B--2---:R-:W-:Y:S01]  /*20840*/  SYNCS.ARRIVE.TRANS64.RED.A1T0 RZ, [UR4], RZ ;  /* 0x000000ffffff79a7 */ /* 0x004fe20008100404 */
[----:B------:R-:W-:Y:S05]  /*20850*/  BRA.U UP0, `(.L_x_337) ;  /* 0x0000000100047547 */ /* 0x000fea000b800000 */
[----:B------:R-:W-:Y:S05]  /*20860*/  BPT.TRAP 0x1 ;  /* 0x000000040000795c */ /* 0x000fea0000300000 */
.L_x_337:
        /* <DEDUP_REMOVED lines=13> */
.L_x_472:
        /* <DEDUP_REMOVED lines=10> */
.L_x_340:
[----:B------:R-:W-:Y:S05]  /*209e0*/  BSYNC.RECONVERGENT B0 ;  /* 0x0000000000007941 */ /* 0x000fea0003800200 */
.L_x_339:
[----:B------:R-:W-:Y:S01]  /*209f0*/  FMUL R16, R3, R16 ;  /* 0x0000001003107220 */ /* 0x000fe20000400000 */
[----:B------:R-:W-:Y:S01]  /*20a00*/  FADD2 R70, R70.F32x2.HI_LO, R104.F32x2.HI_LO ;  /* 0x000000684646724b */ /* 0x000fe20000000000 */
[----:B------:R-:W-:Y:S01]  /*20a10*/  UISETP.NE.AND UP0, UPT, UR43, URZ, UPT ;  /* 0x000000ff2b00728c */ /* 0x000fe2000bf05270 */
        /* <DEDUP_REMOVED lines=30> */
.L_x_342:
[----:B------:R-:W-:Y:S01]  /*20c00*/  IMAD.U32 R3, RZ, RZ, UR38 ;  /* 0x00000026ff037e24 */ /* 0x000fe2000f8e00ff */
[----:B------:R-:W-:-:S04]  /*20c10*/  ISETP.NE.AND P0, PT, R121, R2, PT ;  /* 0x000000027900720c */ /* 0x000fc80003f05270 */
[----:B------:R-:W-:-:S04]  /*20c20*/  SHF.L.U32 R3, R3, 0x1f, RZ ;  /* 0x0000001f03037819 */ /* 0x000fc800000006ff */
[----:B------:R-:W2:Y:S02]  /*20c30*/  SYNCS.PHASECHK.TRANS64.TRYWAIT P1, [UR51], R3 ;  /* 0x00000003ff0075a7 */ /* 0x000ea40008021133 */
[----:B--2---:R-:W-:Y:S05]  /*20c40*/  @!P1 BRA `(.L_x_343) ;  /* 0x0000006800549947 */ /* 0x004fea0003800000 */
.L_x_473:
        /* <DEDUP_REMOVED lines=17> */
.L_x_344:
[----:B------:R-:W-:Y:S05]  /*20d60*/  WARPSYNC.ALL ;  /* 0x0000000000007948 */ /* 0x000fea0003800000 */
[----:B------:R-:W-:Y:S02]  /*20d70*/  R2UR UR4, R120 ;  /* 0x00000000780472ca */ /* 0x000fe400000e0000 */
[----:B------:R-:W-:-:S11]  /*20d80*/  MOV R126, R16 ;  /* 0x00000010007e7202 */ /* 0x000fd60000000f00 */
[----:B------:R3:W-:Y:S02]  /*20d90*/  STTM.x2 tmem[UR4], R126 ;  /* 0x0000007e000079ed */ /* 0x0007e400080c0004 */
.L_x_341:
[----:B------:R-:W-:Y:S01]  /*20da0*/  UISETP.NE.AND UP0, UPT, UR41, URZ, UPT ;  /* 0x000000ff2900728c */ /* 0x000fe2000bf05270 */
[----:B------:R-:W-:Y:S01]  /*20db0*/  IADD3 R22, PT, PT, R22, 0x40, RZ ;  /* 0x0000004016167810 */ /* 0x000fe20007ffe0ff */
[----:B------:R-:W-:Y:S01]  /*20dc0*/  UIADD3 UR4, UPT, UPT, UR43, 0x1, URZ ;  /* 0x000000012b047890 */ /* 0x000fe2000fffe0ff */
[----:B------:R-:W-:Y:S01]  /*20dd0*/  MOV R17, R127 ;  /* 0x0000007f00117202 */ /* 0x000fe20000000f00 */
[----:B------:R-:W-:Y:S02]  /*20de0*/  USEL UR47, UR47, UR38, UP0 ;  /* 0x000000262f2f7287 */ /* 0x000fe40008000000 */
[----:B------:R-:W-:Y:S02]  /*20df0*/  USEL UR48, UR38, UR48, UP0 ;  /* 0x0000003026307287 */ /* 0x000fe40008000000 */
[----:B------:R-:W-:Y:S02]  /*20e00*/  UISETP.GT.AND UP0, UPT, UR4, 0x1, UPT ;  /* 0x000000010400788c */ /* 0x000fe4000bf04270 */
[----:B------:R-:W-:-:S02]  /*20e10*/  UIADD3 UR5, UPT, UPT, UR43, -0x1, URZ ;  /* 0xffffffff2b057890 */ /* 0x000fc4000fffe0ff */
[----:B------:R-:W-:-:S05]  /*20e20*/  ULOP3.LUT UR44, UR44, 0x1, URZ, 0x3c, !UPT ;  /* 0x000000012c2c7892 */ /* 0x000fca000f8e3cff */
[----:B------:R-:W-:Y:S01]  /*20e30*/  UMOV UR43, UR5 ;  /* 0x00000005002b7c82 */ /* 0x000fe20008000000 */
[----:B------:R-:W-:Y:S06]  /*20e40*/  BRA.U UP0, `(.L_x_345) ;  /* 0xffffffc500e07547 */ /* 0x000fec000b83ffff */
.L_x_326:
[----:B------:R-:W-:-:S09]  /*20e50*/  UISETP.NE.AND UP0, UPT, UR49, URZ, UPT ;  /* 0x000000ff3100728c */ /* 0x000fd2000bf05270 */
[----:B------:R-:W-:Y:S05]  /*20e60*/  BRA.U UP0, `(.L_x_346) ;  /* 0x0000000100047547 */ /* 0x000fea000b800000 */
[----:B------:R-:W-:Y:S05]  /*20e70*/  BPT.TRAP 0x1 ;  /* 0x000000040000795c */ /* 0x000fea0000300000 */
.L_x_346:
[----:B------:R-:W-:Y:S02]  /*20e80*/  UISETP.NE.AND UP1, UPT, UR41, URZ, UPT ;  /* 0x000000ff2900728c */ /* 0x000fe4000bf25270 */
[----:B------:R-:W-:-:S09]  /*20e90*/  UIADD3 UR4, UPT, UPT, UR37, 0x38080, URZ ;  /* 0x0003808025047890 */ /* 0x000fd2000fffe0ff */
[----:B------:R-:W-:-:S09]  /*20ea0*/  @UP1 UIADD3 UR4, UPT, UPT, UR37, 0x38070, URZ ;  /* 0x0003807025041890 */ /* 0x000fd2000fffe0ff */
[----:B------:R-:W-:Y:S01]  /*20eb0*/  SYNCS.ARRIVE.TRANS64.A1T0 RZ, [UR4], RZ ;  /* 0x000000ffffff79a7 */ /* 0x000fe20008100004 */
[----:B------:R-:W-:Y:S01]  /*20ec0*/  USEL UR4, UR46, UR45, UP1 ;  /* 0x0000002d2e047287 */ /* 0x000fe20008800000 */
[----:B------:R-:W-:Y:S11]  /*20ed0*/  BRA.U UP0, `(.L_x_347) ;  /* 0x0000000100047547 */ /* 0x000ff6000b800000 */
[----:B------:R-:W-:Y:S05]  /*20ee0*/  BPT.TRAP 0x1 ;  /* 0x000000040000795c */ /* 0x000fea0000300000 */
.L_x_347:
[----:B------:R-:W-:-:S06]  /*20ef0*/  ULOP3.LUT UR4, UR4, 0x1, URZ, 0x3c, !UPT ;  /* 0x0000000104047892 */ /* 0x000fcc000f8e3cff */
[----:B-12---:R-:W-:-:S04]  /*20f00*/  MOV R3, UR4 ;  /* 0x0000000400037c02 */ /* 0x006fc80008000f00 */
[----:B------:R-:W-:-:S04]  /*20f10*/  SHF.L.U32 R3, R3, 0x1f, RZ ;  /* 0x0000001f03037819 */ /* 0x000fc800000006ff */
[----:B------:R-:W1:Y:S02]  /*20f20*/  SYNCS.PHASECHK.TRANS64.TRYWAIT P0, [UR53], R3 ;  /* 0x00000003ff0075a7 */ /* 0x000e640008001135 */
[----:B-1----:R-:W-:Y:S05]  /*20f30*/  @!P0 BRA `(.L_x_348) ;  /* 0x0000006400b08947 */ /* 0x002fea0003800000 */
.L_x_474:
[----:B------:R-:W-:Y:S01]  /*20f40*/  R2UR UR4, R18 ;  /* 0x00000000120472ca */ /* 0x000fe200000e0000 */
[----:B------:R-:W-:-:S12]  /*20f50*/  UISETP.NE.AND UP0, UPT, UR41, URZ, UPT ;  /* 0x000000ff2900728c */ /* 0x000fd8000bf05270 */
[----:B------:R-:W-:-:S04]  /*20f60*/  USEL UR4, UR57, UR4, UP0 ;  /* 0x0000000439047287 */ /* 0x000fc80008000000 */
[----:B------:R-:W-:-:S09]  /*20f70*/  UISETP.GT.U32.AND UP0, UPT, UR4, 0x1, UPT ;  /* 0x000000010400788c */ /* 0x000fd2000bf04070 */
[----:B------:R-:W-:Y:S05]  /*20f80*/  BRA.U UP0, `(.L_x_349) ;  /* 0x0000000100087547 */ /* 0x000fea000b800000 */
[----:B------:R-:W-:Y:S05]  /*20f90*/  BPT.TRAP 0x1 ;  /* 0x000000040000795c */ /* 0x000fea0000300000 */
[----:B------:R-:W-:Y:S05]  /*20fa0*/  BPT.TRAP 0x1 ;  /* 0x000000040000795c */ /* 0x000fea0000300000 */
.L_x_349:
[----:B------:R-:W-:Y:S02]  /*20fb0*/  UISETP.NE.AND UP0, UPT, UR41, URZ, UPT ;  /* 0x000000ff2900728c */ /* 0x000fe4000bf05270 */
[----:B------:R-:W-:-:S09]  /*20fc0*/  UIADD3 UR4, UPT, UPT, UR37, 0x38068, URZ ;  /* 0x0003806825047890 */ /* 0x000fd2000fffe0ff */
[----:B------:R-:W-:-:S04]  /*20fd0*/  @UP0 UIADD3 UR4, UPT, UPT, UR37, 0x38058, URZ ;  /* 0x0003805825040890 */ /* 0x000fc8000fffe0ff */
[----:B------:R-:W-:-:S09]  /*20fe0*/  UPRMT UR4, UR56, 0x654, UR4 ;  /* 0x0000065438047896 */ /* 0x000fd20008000004 */
[----:B------:R-:W-:Y:S01]  /*20ff0*/  SYNCS.ARRIVE.TRANS64.RED.A1T0 RZ, [UR4], RZ ;  /* 0x000000ffffff79a7 */ /* 0x000fe20008100404 */
[----:B------:R-:W-:Y:S05]  /*21000*/  EXIT ;  /* 0x000000000000794d */ /* 0x000fea0003800000 */
.L_x_26:
[----:B------:R-:W-:-:S05]  /*21010*/  IMAD.MOV.U32 R0, RZ, RZ, -0x4 ;  /* 0xfffffffcff007424 */ /* 0x000fca00078e00ff */
[----:B------:R-:W-:-:S05]  /*21020*/  VIADDMNMX.U32 R0, R3, R0, 0x2, PT ;  /* 0x0000000203007446 */ /* 0x000fca0003800000 */
[----:B------:R-:W-:-:S04]  /*21030*/  IMAD.SHL.U32 R0, R0, 0x4, RZ ;  /* 0x0000000400007824 */ /* 0x000fc800078e00ff */
[----:B------:R-:W1:Y:S02]  /*21040*/  LDC R4, c[0x2][R0] ;  /* 0x0080000000047b82 */ /* 0x000e640000000800 */
[----:B-1----:R-:W-:-:S04]  /*21050*/  SHF.R.S32.HI R5, RZ, 0x1f, R4 ;  /* 0x0000001fff057819 */ /* 0x002fc80000011404 */
.L_x_511:
[----:B------:R-:W-:Y:S05]  /*21060*/  BRX R4 -0x21070                                                                                                                                                                                                                                                                                                                                                                                                                                                                                                                                                                                     (*"BRANCH_TARGETS .L_x_512,.L_x_513,.L_x_514"*) ;  /* 0xfffffdec04e47949 */ /* 0x000fea000383ffff */
.L_x_514:
[----:B------:R-:W-:-:S08]  /*21070*/  NOP ;  /* 0x0000000000007918 */ /* 0x000fd00000000000 */
[----:B------:R-:W-:-:S00]  /*21080*/  USETMAXREG.DEALLOC.CTAPOOL 0x18 ;  /* 0x00000018000079c8 */ /* 0x000fc000080e0500 */
[----:B------:R-:W-:Y:S05]  /*21090*/  EXIT ;  /* 0x000000000000794d */ /* 0x000fea0003800000 */
.L_x_512:
[----:B------:R-:W-:-:S08]  /*210a0*/  NOP ;  /* 0x0000000000007918 */ /* 0x000fd00000000000 */
[----:B------:R-:W1:-:S00]  /*210b0*/  USETMAXREG.DEALLOC.CTAPOOL 0x20 ;  /* 0x00000020000079c8 */ /* 0x000e4000080e0500 */
[----:B------:R-:W2:Y:S01]  /*210c0*/  S2UR UR9, SR_CTAID.X ;  /* 0x00000000000979c3 */ /* 0x000ea20000002500 */
[----:B------:R-:W3:Y:S07]  /*210d0*/  LDCU.64 UR6, c[0x0][0x380] ;  /* 0x00007000ff0677ac */ /* 0x000eee0008000a00 */
[----:B------:R-:W4:Y:S01]  /*210e0*/  S2UR UR53, SR_CTAID.Z ;  /* 0x00000000003579c3 */ /* 0x000f220000002700 */
[----:B---3--:R-:W-:Y:S02]  /*210f0*/  UISETP.NE.AND UP1, UPT, UR7, URZ, UPT ;  /* 0x000000ff0700728c */ /* 0x008fe4000bf25270 */
[----:B--2---:R-:W-:-:S04]  /*21100*/  USHF.L.U32 UR11, UR9, 0x8, URZ ;  /* 0x00000008090b7899 */ /* 0x004fc800080006ff */
[----:B------:R-:W-:-:S06]  /*21110*/  UISETP.GE.U32.OR UP1, UPT, UR11, UR6, !UP1 ;  /* 0x000000060b00728c */ /* 0x000fcc000cf26470 */
[----:B------:R-:W-:-:S13]  /*21120*/  PLOP3.LUT P1, PT, PT, PT, UP1, 0x80, 0x8 ;  /* 0x000000000008781c */ /* 0x000fda0003f2f018 */
[----:B-1--4-:R-:W-:Y:S05]  /*21130*/  @P1 EXIT ;  /* 0x000000000000194d */ /* 0x012fea0003800000 */
[----:B------:R-:W1:Y:S01]  /*21140*/  LDCU UR8, c[0x0][0x38c] ;  /* 0x00007180ff0877ac */ /* 0x000e620008000800 */
[----:B------:R-:W2:Y:S01]  /*21150*/  S2UR UR10, SR_CTAID.Y ;  /* 0x00000000000a79c3 */ /* 0x000ea20000002600 */
[----:B------:R-:W-:Y:S01]  /*21160*/  BSSY.RECONVERGENT B0, `(.L_x_350) ;  /* 0x0000023000007945 */ /* 0x000fe20003800200 */
[----:B------:R-:W-:Y:S01]  /*21170*/  ELECT P2, URZ, PT ;  /* 0x0000000000ff782f */ /* 0x000fe20003840000 */
[----:B-1----:R-:W1:Y:S01]  /*21180*/  I2F.U32.RP R3, UR8 ;  /* 0x0000000800037d06 */ /* 0x002e620008209000 */
[----:B------:R-:W-:-:S07]  /*21190*/  UISETP.NE.U32.AND UP1, UPT, UR8, URZ, UPT ;  /* 0x000000ff0800728c */ /* 0x000fce000bf25070 */
[----:B-1----:R-:W1:Y:S02]  /*211a0*/  MUFU.RCP R0, R3 ;  /* 0x0000000300007308 */ /* 0x002e640000001000 */
[----:B-1----:R-:W-:-:S06]  /*211b0*/  VIADD R0, R0, 0xffffffe ;  /* 0x0ffffffe00007836 */ /* 0x002fcc0000000000 */
[----:B------:R-:W1:Y:S02]  /*211c0*/  F2I.FTZ.U32.TRUNC.NTZ R0, R0 ;  /* 0x0000000000007305 */ /* 0x000e64000021f000 */
[----:B-1----:R-:W-:-:S13]  /*211d0*/  R2UR UR5, R0 ;  /* 0x00000000000572ca */ /* 0x002fda00000e0000 */
[----:B------:R-:W-:-:S04]  /*211e0*/  UIADD3 UR4, UPT, UPT, URZ, -UR5, URZ ;  /* 0x80000005ff047290 */ /* 0x000fc8000fffe0ff */
[----:B------:R-:W-:-:S03]  /*211f0*/  UIMAD UR6, UR4, UR8, URZ ;  /* 0x00000008040672a4 */ /* 0x000fc6000f8e02ff */
[----:B------:R-:W-:Y:S02]  /*21200*/  UMOV UR4, URZ ;  /* 0x000000ff00047c82 */ /* 0x000fe40008000000 */
[----:B------:R-:W-:Y:S02]  /*21210*/  UIMAD.WIDE.U32 UR4, UR5, UR6, UR4 ;  /* 0x00000006050472a5 */ /* 0x000fe4000f8e0004 */
[----:B------:R-:W-:-:S05]  /*21220*/  ULEA UR6, UR9, 0x4, 0x2 ;  /* 0x0000000409067891 */ /* 0x000fca000f8e10ff */
[----:B------:R-:W-:Y:S02]  /*21230*/  UMOV UR4, UR5 ;  /* 0x0000000500047c82 */ /* 0x000fe40008000000 */
[----:B--2---:R-:W-:-:S07]  /*21240*/  UIMAD.WIDE.U32 UR4, UR4, UR10, URZ ;  /* 0x0000000a040472a5 */ /* 0x004fce000f8e00ff */
[----:B------:R-:W-:Y:S01]  /*21250*/  UMOV UR52, UR5 ;  /* 0x0000000500347c82 */ /* 0x000fe20008000000 */
[----:B------:R-:W-:Y:S02]  /*21260*/  UIADD3 UR5, UPT, UPT, UR7, 0x3f, URZ ;  /* 0x0000003f07057890 */ /* 0x000fe4000fffe0ff */
[----:B------:R-:W-:-:S04]  /*21270*/  UIADD3 UR4, UPT, UPT, -UR52, URZ, URZ ;  /* 0x000000ff34047290 */ /* 0x000fc8000fffe1ff */
[----:B------:R-:W-:-:S04]  /*21280*/  UIMAD UR4, UR8, UR4, UR10 ;  /* 0x00000004080472a4 */ /* 0x000fc8000f8e020a */
[----:B------:R-:W-:-:S11]  /*21290*/  UISETP.GE.U32.AND UP5, UPT, UR4, UR8, UPT ;  /* 0x000000080400728c */ /* 0x000fd6000bfa6070 */
[----:B------:R-:W-:Y:S02]  /*212a0*/  @UP5 UIADD3 UR4, UPT, UPT, UR4, -UR8, URZ ;  /* 0x8000000804045290 */ /* 0x000fe4000fffe0ff */
[----:B------:R-:W-:Y:S02]  /*212b0*/  @UP5 UIADD3 UR52, UPT, UPT, UR52, 0x1, URZ ;  /* 0x0000000134345890 */ /* 0x000fe4000fffe0ff */
[----:B------:R-:W-:Y:S02]  /*212c0*/  UISETP.GE.U32.AND UP4, UPT, UR4, UR8, UPT ;  /* 0x000000080400728c */ /* 0x000fe4000bf86070 */
[----:B------:R-:W-:-:S04]  /*212d0*/  USHF.R.S32.HI UR4, URZ, 0x1f, UR5 ;  /* 0x0000001fff047899 */ /* 0x000fc80008011405 */
[----:B------:R-:W-:Y:S02]  /*212e0*/  ULEA.HI UR5, UR4, UR5, URZ, 0x6 ;  /* 0x0000000504057291 */ /* 0x000fe4000f8f30ff */
[----:B------:R-:W-:Y:S02]  /*212f0*/  ULOP3.LUT UR4, UR6, 0x3fffffc, URZ, 0xc0, !UPT ;  /* 0x03fffffc06047892 */ /* 0x000fe4000f8ec0ff */
[----:B------:R-:W-:Y:S02]  /*21300*/  USHF.R.S32.HI UR5, URZ, 0x6, UR5 ;  /* 0x00000006ff057899 */ /* 0x000fe40008011405 */
[----:B------:R-:W-:Y:S02]  /*21310*/  @UP4 UIADD3 UR52, UPT, UPT, UR52, 0x1, URZ ;  /* 0x0000000134344890 */ /* 0x000fe4000fffe0ff */
[----:B------:R-:W-:Y:S02]  /*21320*/  @!UP1 ULOP3.LUT UR52, URZ, UR8, URZ, 0x33, !UPT ;  /* 0x00000008ff349292 */ /* 0x000fe4000f8e33ff */
[----:B------:R-:W-:-:S02]  /*21330*/  UISETP.LT.AND UP1, UPT, UR5, UR4, UPT ;  /* 0x000000040500728c */ /* 0x000fc4000bf21270 */
[----:B------:R-:W-:Y:S02]  /*21340*/  UIADD3 UR12, UPT, UPT, -UR52, URZ, URZ ;  /* 0x000000ff340c7290 */ /* 0x000fe4000fffe1ff */
[----:B------:R-:W-:Y:S02]  /*21350*/  USEL UR6, UR5, UR4, UP1 ;  /* 0x0000000405067287 */ /* 0x000fe40008800000 */
[----:B------:R-:W-:Y:S01]  /*21360*/  UIMAD UR12, UR8, UR12, UR10 ;  /* 0x0000000c080c72a4 */ /* 0x000fe2000f8e020a */
[----:B------:R-:W-:Y:S11]  /*21370*/  @!P3 BRA `(.L_x_351) ;  /* 0x000000000004b947 */ /* 0x000ff60003800000 */
[----:B------:R-:W-:Y:S05]  /*21380*/  BPT.TRAP 0x1 ;  /* 0x000000040000795c */ /* 0x000fea0000300000 */
.L_x_351:
[----:B------:R-:W-:Y:S05]  /*21390*/  BSYNC.RECONVERGENT B0 ;  /* 0x0000000000007941 */ /* 0x000fea0003800200 */
.L_x_350:
[----:B------:R-:W1:Y:S01]  /*213a0*/  S2UR UR8, SR_CgaCtaId ;  /* 0x00000000000879c3 */ /* 0x000e620000008800 */
[----:B------:R-:W-:Y:S01]  /*213b0*/  UMOV UR4, 0x400 ;  /* 0x0000040000047882 */ /* 0x000fe20000000000 */
[----:B------:R-:W-:Y:S01]  /*213c0*/  IMAD.MOV.U32 R5, RZ, RZ, 0x1 ;  /* 0x00000001ff057424 */ /* 0x000fe200078e00ff */
[----:B------:R-:W-:-:S04]  /*213d0*/  @!P0 MOV R3, 0x10000 ;  /* 0x0001000000038802 */ /* 0x000fc80000000f00 */
[----:B------:R-:W-:Y:S01]  /*213e0*/  SHF.L.U32 R5, R5, 0x1f, RZ ;  /* 0x0000001f05057819 */ /* 0x000fe200000006ff */
[----:B-1----:R-:W-:-:S09]  /*213f0*/  ULEA UR8, UR8, UR4, 0x18 ;  /* 0x0000000408087291 */ /* 0x002fd2000f8ec0ff */
[----:B------:R-:W1:Y:S02]  /*21400*/  SYNCS.PHASECHK.TRANS64.TRYWAIT P1, [UR8+0x38010], R5 ;  /* 0x03801005ff0075a7 */ /* 0x000e640008021108 */
[----:B-1----:R-:W-:Y:S05]  /*21410*/  @!P1 BRA `(.L_x_352) ;  /* 0x0000006000909947 */ /* 0x002fea0003800000 */
.L_x_476:
[----:B------:R-:W-:Y:S01]  /*21420*/  PLOP3.LUT P5, PT, P5, P6, PT, 0xf8, 0x8f ;  /* 0x00000000008f781c */ /* 0x000fe20002fadf70 */
[----:B------:R2:W-:Y:S01]  /*21430*/  @!P0 SYNCS.ARRIVE.TRANS64 RZ, [UR8+0x38000], R3 ;  /* 0x03800003ffff89a7 */ /* 0x0005e20008000008 */
[----:B------:R-:W-:Y:S11]  /*21440*/  BSSY.RECONVERGENT B0, `(.L_x_353) ;  /* 0x0000003000007945 */ /* 0x000ff60003800200 */
[----:B------:R-:W-:Y:S05]  /*21450*/  @!P5 BRA `(.L_x_354) ;  /* 0x000000000004d947 */ /* 0x000fea0003800000 */
[----:B------:R-:W-:Y:S05]  /*21460*/  BPT.TRAP 0x1 ;  /* 0x000000040000795c */ /* 0x000fea0000300000 */
.L_x_354:
[----:B------:R-:W-:Y:S05]  /*21470*/  BSYNC.RECONVERGENT B0 ;  /* 0x0000000000007941 */ /* 0x000fea0003800200 */
.L_x_353:
[----:B------:R-:W-:Y:S01]  /*21480*/  LOP3.LUT P1, RZ, R2, 0x1f, RZ, 0xc0, !PT ;  /* 0x0000001f02ff7812 */ /* 0x000fe2000782c0ff */
[----:B------:R-:W-:Y:S03]  /*21490*/  BSSY.RECONVERGENT B0, `(.L_x_355) ;  /* 0x0000004000007945 */ /* 0x000fe60003800200 */
[----:B------:R-:W-:-:S13]  /*214a0*/  PLOP3.LUT P1, PT, P1, P0, PT, 0x8f, 0xf8 ;  /* 0x0000000000f8781c */ /* 0x000fda0000f21177 */
[----:B------:R-:W-:Y:S05]  /*214b0*/  @P1 BRA `(.L_x_356) ;  /* 0x0000000000041947 */ /* 0x000fea0003800000 */
[----:B------:R-:W-:Y:S05]  /*214c0*/  BPT.TRAP 0x1 ;  /* 0x000000040000795c */ /* 0x000fea0000300000 */
.L_x_356:
[----:B------:R-:W-:Y:S05]  /*214d0*/  BSYNC.RECONVERGENT B0 ;  /* 0x0000000000007941 */ /* 0x000fea0003800200 */
.L_x_355:
[----:B------:R-:W3:Y:S01]  /*214e0*/  LDCU.64 UR4, c[0x0][0x348] ;  /* 0x00006900ff0477ac */ /* 0x000ee20008000a00 */
[----:B------:R-:W-:Y:S02]  /*214f0*/  UIADD3 UR9, UPT, UPT, UR8, 0x38000, URZ ;  /* 0x0003800008097890 */ /* 0x000fe4000fffe0ff */
[----:B------:R-:W-:Y:S02]  /*21500*/  UIADD3 UR32, UPT, UPT, UR8, 0x4000, URZ ;  /* 0x0000400008207890 */ /* 0x000fe4000fffe0ff */
[----:B------:R-:W-:Y:S02]  /*21510*/  UIADD3 UR24, UPT, UPT, UR8, 0x8000, URZ ;  /* 0x0000800008187890 */ /* 0x000fe4000fffe0ff */
[----:B------:R-:W-:Y:S01]  /*21520*/  UIADD3 UR16, UPT, UPT, UR8, 0xc000, URZ ;  /* 0x0000c00008107890 */ /* 0x000fe2000fffe0ff */
[----:B------:R-:W-:Y:S01]  /*21530*/  UMOV UR40, 0x0 ;  /* 0x0000000000287882 */ /* 0x000fe20000000000 */
[----:B------:R-:W-:Y:S01]  /*21540*/  UMOV UR41, 0x10000000 ;  /* 0x1000000000297882 */ /* 0x000fe20000000000 */
[----:B------:R-:W-:Y:S01]  /*21550*/  UMOV UR10, URZ ;  /* 0x000000ff000a7c82 */ /* 0x000fe20008000000 */
[----:B------:R-:W-:Y:S01]  /*21560*/  UMOV UR13, UR52 ;  /* 0x00000034000d7c82 */ /* 0x000fe20008000000 */
[----:B------:R-:W-:Y:S01]  /*21570*/  UMOV UR14, UR53 ;  /* 0x00000035000e7c82 */ /* 0x000fe20008000000 */
[----:B------:R-:W-:Y:S01]  /*21580*/  UMOV UR34, 0x40 ;  /* 0x0000004000227882 */ /* 0x000fe20000000000 */
[----:B---3--:R-:W-:Y:S01]  /*21590*/  UIADD3 UR4, UP1, UPT, UR4, 0x80, URZ ;  /* 0x0000008004047890 */ /* 0x008fe2000ff3e0ff */
[----:B------:R-:W-:Y:S01]  /*215a0*/  UMOV UR35, UR11 ;  /* 0x0000000b00237c82 */ /* 0x000fe20008000000 */
[----:B------:R-:W-:-:S02]  /*215b0*/  UMOV UR36, UR12 ;  /* 0x0000000c00247c82 */ /* 0x000fc40008000000 */
[----:B------:R-:W-:Y:S01]  /*215c0*/  UIADD3.X UR5, UPT, UPT, URZ, UR5, URZ, UP1, !UPT ;  /* 0x00000005ff057290 */ /* 0x000fe20008ffe4ff */
[----:B------:R-:W-:Y:S01]  /*215d0*/  UMOV UR37, UR52 ;  /* 0x0000003400257c82 */ /* 0x000fe20008000000 */
[----:B------:R-:W-:Y:S01]  /*215e0*/  UMOV UR38, UR53 ;  /* 0x0000003500267c82 */ /* 0x000fe20008000000 */
[----:B------:R-:W-:Y:S01]  /*215f0*/  UMOV UR33, UR9 ;  /* 0x0000000900217c82 */ /* 0x000fe20008000000 */
[----:B------:R-:W-:Y:S01]  /*21600*/  UMOV UR26, 0x80 ;  /* 0x00000080001a7882 */ /* 0x000fe20000000000 */
[----:B------:R-:W-:Y:S01]  /*21610*/  UMOV UR27, UR11 ;  /* 0x0000000b001b7c82 */ /* 0x000fe20008000000 */
[----:B------:R-:W-:Y:S01]  /*21620*/  UMOV UR28, UR12 ;  /* 0x0000000c001c7c82 */ /* 0x000fe20008000000 */
[----:B------:R-:W-:Y:S01]  /*21630*/  UMOV UR29, UR52 ;  /* 0x00000034001d7c82 */ /* 0x000fe20008000000 */
[----:B------:R-:W-:Y:S01]  /*21640*/  UMOV UR30, UR53 ;  /* 0x00000035001e7c82 */ /* 0x000fe20008000000 */
[----:B------:R3:W-:Y:S01]  /*21650*/  UTMALDG.5D [UR8], [UR4], desc[UR40] ;  /* 0x00002808040075b4 */ /* 0x0007e20008021000 */
[----:B------:R-:W-:Y:S01]  /*21660*/  UMOV UR25, UR9 ;  /* 0x0000000900197c82 */ /* 0x000fe20008000000 */
[----:B------:R-:W-:Y:S01]  /*21670*/  UMOV UR18, 0xc0 ;  /* 0x000000c000127882 */ /* 0x000fe20000000000 */
[----:B------:R-:W-:Y:S01]  /*21680*/  UMOV UR19, UR11 ;  /* 0x0000000b00137c82 */ /* 0x000fe20008000000 */
[----:B------:R-:W-:Y:S01]  /*21690*/  UMOV UR20, UR12 ;  /* 0x0000000c00147c82 */ /* 0x000fe20008000000 */
[----:B------:R-:W-:Y:S01]  /*216a0*/  UMOV UR21, UR52 ;  /* 0x0000003400157c82 */ /* 0x000fe20008000000 */
[----:B------:R-:W-:Y:S01]  /*216b0*/  UMOV UR22, UR53 ;  /* 0x0000003500167c82 */ /* 0x000fe20008000000 */
[----:B------:R-:W-:Y:S01]  /*216c0*/  UMOV UR17, UR9 ;  /* 0x0000000900117c82 */ /* 0x000fe20008000000 */
[----:B------:R3:W-:Y:S01]  /*216d0*/  UTMALDG.5D [UR32], [UR4], desc[UR40] ;  /* 0x00002820040075b4 */ /* 0x0007e20008021000 */
[----:B------:R3:W-:Y:S01]  /*216e0*/  UTMALDG.5D [UR24], [UR4], desc[UR40] ;  /* 0x00002818040075b4 */ /* 0x0007e20008021000 */
[----:B------:R3:W-:Y:S02]  /*216f0*/  UTMALDG.5D [UR16], [UR4], desc[UR40] ;  /* 0x00002810040075b4 */ /* 0x0007e40008021000 */
[----:B---3--:R-:W-:Y:S05]  /*21700*/  BRA.U !UP0, `(.L_x_357) ;  /* 0x0000000108047547 */ /* 0x008fea000b800000 */
[----:B------:R-:W-:Y:S05]  /*21710*/  BPT.TRAP 0x1 ;  /* 0x000000040000795c */ /* 0x000fea0000300000 */
.L_x_357:
[----:B------:R-:W3:Y:S01]  /*21720*/  SYNCS.PHASECHK.TRANS64.TRYWAIT P1, [UR8+0x38038], R5 ;  /* 0x03803805ff0075a7 */ /* 0x000ee20008021108 */
[----:B--2---:R-:W-:Y:S01]  /*21730*/  @!P0 MOV R3, 0x8000 ;  /* 0x0000800000038802 */ /* 0x004fe20000000f00 */
[----:B---3--:R-:W-:Y:S06]  /*21740*/  @!P1 BRA `(.L_x_358) ;  /* 0x0000005c00dc9947 */ /* 0x008fec0003800000 */
.L_x_478:
[----:B------:R2:W-:Y:S01]  /*21750*/  @!P0 SYNCS.ARRIVE.TRANS64 RZ, [UR8+0x38020], R3 ;  /* 0x03802003ffff89a7 */ /* 0x0005e20008000008 */
[----:B------:R-:W-:-:S09]  /*21760*/  UPLOP3.LUT UP2, UPT, UP2, UP3, UPT, 0xf8, 0x8f ;  /* 0x00000000008f789c */ /* 0x000fd20001747f70 */
[----:B------:R-:W-:Y:S05]  /*21770*/  BRA.U !UP2, `(.L_x_359) ;  /* 0x000000010a047547 */ /* 0x000fea000b800000 */
[----:B------:R-:W-:Y:S05]  /*21780*/  BPT.TRAP 0x1 ;  /* 0x000000040000795c */ /* 0x000fea0000300000 */
.L_x_359:
[----:B--2---:R-:W-:Y:S01]  /*21790*/  LOP3.LUT P1, R3, R2, 0x1f, RZ, 0xc0, !PT ;  /* 0x0000001f02037812 */ /* 0x004fe2000782c0ff */
[----:B------:R-:W-:Y:S03]  /*217a0*/  BSSY.RECONVERGENT B0, `(.L_x_360) ;  /* 0x0000004000007945 */ /* 0x000fe60003800200 */
[----:B------:R-:W-:-:S13]  /*217b0*/  PLOP3.LUT P1, PT, P1, P0, PT, 0x8f, 0xf8 ;  /* 0x0000000000f8781c */ /* 0x000fda0000f21177 */
[----:B------:R-:W-:Y:S05]  /*217c0*/  @P1 BRA `(.L_x_361) ;  /* 0x0000000000041947 */ /* 0x000fea0003800000 */
[----:B------:R-:W-:Y:S05]  /*217d0*/  BPT.TRAP 0x1 ;  /* 0x000000040000795c */ /* 0x000fea0000300000 */
.L_x_361:
[----:B------:R-:W-:Y:S05]  /*217e0*/  BSYNC.RECONVERGENT B0 ;  /* 0x0000000000007941 */ /* 0x000fea0003800200 */
.L_x_360:
[----:B------:R-:W2:Y:S01]  /*217f0*/  LDCU.64 UR4, c[0x0][0x348] ;  /* 0x00006900ff0477ac */ /* 0x000ea20008000a00 */
[----:B------:R-:W-:Y:S01]  /*21800*/  BSSY.RECONVERGENT B0, `(.L_x_362) ;  /* 0x0000021000007945 */ /* 0x000fe20003800200 */
[----:B------:R-:W-:Y:S02]  /*21810*/  UIADD3 UR16, UPT, UPT, UR8, 0x20000, URZ ;  /* 0x0002000008107890 */ /* 0x000fe4000fffe0ff */
[----:B------:R-:W-:Y:S02]  /*21820*/  UIADD3 UR17, UPT, UPT, UR8, 0x38020, URZ ;  /* 0x0003802008117890 */ /* 0x000fe4000fffe0ff */
[----:B------:R-:W-:Y:S02]  /*21830*/  UIADD3 UR32, UPT, UPT, UR8, 0x22000, URZ ;  /* 0x0002200008207890 */ /* 0x000fe4000fffe0ff */
[----:B------:R-:W-:Y:S02]  /*21840*/  UIADD3 UR24, UPT, UPT, UR8, 0x24000, URZ ;  /* 0x0002400008187890 */ /* 0x000fe4000fffe0ff */
[----:B------:R-:W-:Y:S01]  /*21850*/  UIADD3 UR48, UPT, UPT, UR8, 0x26000, URZ ;  /* 0x0002600008307890 */ /* 0x000fe2000fffe0ff */
[----:B------:R-:W-:Y:S01]  /*21860*/  UMOV UR19, URZ ;  /* 0x000000ff00137c82 */ /* 0x000fe20008000000 */
[----:B------:R-:W-:Y:S01]  /*21870*/  UMOV UR14, 0x0 ;  /* 0x00000000000e7882 */ /* 0x000fe20000000000 */
[----:B------:R-:W-:Y:S01]  /*21880*/  UMOV UR15, 0x10000000 ;  /* 0x10000000000f7882 */ /* 0x000fe20000000000 */
[----:B------:R-:W-:Y:S01]  /*21890*/  UMOV UR18, URZ ;  /* 0x000000ff00127c82 */ /* 0x000fe20008000000 */
[----:B--2---:R-:W-:Y:S01]  /*218a0*/  UIADD3 UR4, UP1, UPT, UR4, 0x180, URZ ;  /* 0x0000018004047890 */ /* 0x004fe2000ff3e0ff */
[----:B------:R-:W-:Y:S01]  /*218b0*/  UMOV UR20, UR52 ;  /* 0x0000003400147c82 */ /* 0x000fe20008000000 */
[----:B------:R-:W-:-:S02]  /*218c0*/  UMOV UR21, UR53 ;  /* 0x0000003500157c82 */ /* 0x000fc40008000000 */
[----:B------:R-:W-:Y:S01]  /*218d0*/  UIADD3.X UR5, UPT, UPT, URZ, UR5, URZ, UP1, !UPT ;  /* 0x00000005ff057290 */ /* 0x000fe20008ffe4ff */
[----:B------:R-:W-:Y:S01]  /*218e0*/  UMOV UR34, 0x40 ;  /* 0x0000004000227882 */ /* 0x000fe20000000000 */
[----:B------:R-:W-:Y:S01]  /*218f0*/  UMOV UR36, UR52 ;  /* 0x0000003400247c82 */ /* 0x000fe20008000000 */
[----:B------:R-:W-:Y:S01]  /*21900*/  UMOV UR37, UR53 ;  /* 0x0000003500257c82 */ /* 0x000fe20008000000 */
[----:B------:R-:W-:Y:S01]  /*21910*/  UMOV UR33, UR17 ;  /* 0x0000001100217c82 */ /* 0x000fe20008000000 */
[----:B------:R-:W-:Y:S01]  /*21920*/  UMOV UR35, UR19 ;  /* 0x0000001300237c82 */ /* 0x000fe20008000000 */
[----:B------:R-:W-:Y:S01]  /*21930*/  UMOV UR26, 0x80 ;  /* 0x00000080001a7882 */ /* 0x000fe20000000000 */
[----:B------:R-:W-:Y:S01]  /*21940*/  UMOV UR28, UR52 ;  /* 0x00000034001c7c82 */ /* 0x000fe20008000000 */
[----:B------:R-:W-:Y:S01]  /*21950*/  UMOV UR29, UR53 ;  /* 0x00000035001d7c82 */ /* 0x000fe20008000000 */
[----:B------:R2:W-:Y:S01]  /*21960*/  UTMALDG.4D [UR16], [UR4], desc[UR14] ;  /* 0x00000e10040075b4 */ /* 0x0005e20008019000 */
[----:B------:R-:W-:Y:S01]  /*21970*/  UMOV UR25, UR17 ;  /* 0x0000001100197c82 */ /* 0x000fe20008000000 */
[----:B------:R-:W-:Y:S01]  /*21980*/  UMOV UR27, UR19 ;  /* 0x00000013001b7c82 */ /* 0x000fe20008000000 */
[----:B------:R-:W-:Y:S01]  /*21990*/  UMOV UR50, 0xc0 ;  /* 0x000000c000327882 */ /* 0x000fe20000000000 */
[----:B------:R-:W-:Y:S01]  /*219a0*/  UMOV UR49, UR17 ;  /* 0x0000001100317c82 */ /* 0x000fe20008000000 */
[----:B------:R-:W-:Y:S01]  /*219b0*/  UMOV UR51, UR19 ;  /* 0x0000001300337c82 */ /* 0x000fe20008000000 */
[----:B------:R2:W-:Y:S01]  /*219c0*/  UTMALDG.4D [UR32], [UR4], desc[UR14] ;  /* 0x00000e20040075b4 */ /* 0x0005e20008019000 */
[----:B------:R2:W-:Y:S01]  /*219d0*/  UTMALDG.4D [UR24], [UR4], desc[UR14] ;  /* 0x00000e18040075b4 */ /* 0x0005e20008019000 */
[----:B------:R2:W-:Y:S02]  /*219e0*/  UTMALDG.4D [UR48], [UR4], desc[UR14] ;  /* 0x00000e30040075b4 */ /* 0x0005e40008019000 */
[----:B--2---:R-:W-:Y:S05]  /*219f0*/  @!P3 BRA `(.L_x_363) ;  /* 0x000000000004b947 */ /* 0x004fea0003800000 */
[----:B------:R-:W-:Y:S05]  /*21a00*/  BPT.TRAP 0x1 ;  /* 0x000000040000795c */ /* 0x000fea0000300000 */
.L_x_363:
[----:B------:R-:W-:Y:S05]  /*21a10*/  BSYNC.RECONVERGENT B0 ;  /* 0x0000000000007941 */ /* 0x000fea0003800200 */
.L_x_362:
[----:B------:R-:W2:Y:S01]  /*21a20*/  SYNCS.PHASECHK.TRANS64.TRYWAIT P1, [UR8+0x38018], R5 ;  /* 0x03801805ff0075a7 */ /* 0x000ea20008021108 */
[----:B------:R-:W-:Y:S01]  /*21a30*/  @!P0 MOV R2, 0x10000 ;  /* 0x0001000000028802 */ /* 0x000fe20000000f00 */
[----:B--2---:R-:W-:Y:S06]  /*21a40*/  @!P1 BRA `(.L_x_364) ;  /* 0x0000005c00349947 */ /* 0x004fec0003800000 */
.L_x_480:
[----:B------:R2:W-:Y:S01]  /*21a50*/  @!P0 SYNCS.ARRIVE.TRANS64 RZ, [UR8+0x38008], R2 ;  /* 0x03800802ffff89a7 */ /* 0x0005e20008000008 */
[----:B------:R-:W-:Y:S04]  /*21a60*/  BSSY.RECONVERGENT B0, `(.L_x_365) ;  /* 0x0000003000007945 */ /* 0x000fe80003800200 */
[----:B------:R-:W-:Y:S05]  /*21a70*/  @!P5 BRA `(.L_x_366) ;  /* 0x000000000004d947 */ /* 0x000fea0003800000 */
[----:B------:R-:W-:Y:S05]  /*21a80*/  BPT.TRAP 0x1 ;  /* 0x000000040000795c */ /* 0x000fea0000300000 */
.L_x_366:
[----:B------:R-:W-:Y:S05]  /*21a90*/  BSYNC.RECONVERGENT B0 ;  /* 0x0000000000007941 */ /* 0x000fea0003800200 */
.L_x_365:
[----:B------:R-:W-:Y:S01]  /*21aa0*/  ISETP.EQ.OR P3, PT, R3, RZ, P0 ;  /* 0x000000ff0300720c */ /* 0x000fe20000762670 */
[----:B------:R-:W-:-:S12]  /*21ab0*/  BSSY.RECONVERGENT B0, `(.L_x_367) ;  /* 0x0000003000007945 */ /* 0x000fd80003800200 */
[----:B------:R-:W-:Y:S05]  /*21ac0*/  @P3 BRA `(.L_x_368) ;  /* 0x0000000000043947 */ /* 0x000fea0003800000 */
[----:B------:R-:W-:Y:S05]  /*21ad0*/  BPT.TRAP 0x1 ;  /* 0x000000040000795c */ /* 0x000fea0000300000 */
.L_x_368:
[----:B------:R-:W-:Y:S05]  /*21ae0*/  BSYNC.RECONVERGENT B0 ;  /* 0x0000000000007941 */ /* 0x000fea0003800200 */
.L_x_367:
[----:B------:R-:W3:Y:S01]  /*21af0*/  LDCU.64 UR4, c[0x0][0x348] ;  /* 0x00006900ff0477ac */ /* 0x000ee20008000a00 */
        /* <DEDUP_REMOVED lines=8> */
[----:B---3--:R-:W-:Y:S01]  /*21b80*/  UIADD3 UR4, UP1, UPT, UR4, 0x80, URZ ;  /* 0x0000008004047890 */ /* 0x008fe2000ff3e0ff */
[----:B------:R-:W-:Y:S01]  /*21b90*/  UMOV UR42, URZ ;  /* 0x000000ff002a7c82 */ /* 0x000fe20008000000 */
[----:B------:R-:W-:-:S02]  /*21ba0*/  UMOV UR44, UR12 ;  /* 0x0000000c002c7c82 */ /* 0x000fc40008000000 */
[----:B------:R-:W-:Y:S01]  /*21bb0*/  UIADD3.X UR5, UPT, UPT, URZ, UR5, URZ, UP1, !UPT ;  /* 0x00000005ff057290 */ /* 0x000fe20008ffe4ff */
[----:B------:R-:W-:Y:S01]  /*21bc0*/  UMOV UR45, UR52 ;  /* 0x00000034002d7c82 */ /* 0x000fe20008000000 */
[----:B------:R-:W-:Y:S01]  /*21bd0*/  UMOV UR46, UR53 ;  /* 0x00000035002e7c82 */ /* 0x000fe20008000000 */
[----:B------:R-:W-:Y:S01]  /*21be0*/  UMOV UR34, 0x40 ;  /* 0x0000004000227882 */ /* 0x000fe20000000000 */
[----:B------:R-:W-:Y:S01]  /*21bf0*/  UMOV UR36, UR12 ;  /* 0x0000000c00247c82 */ /* 0x000fe20008000000 */
[----:B------:R-:W-:Y:S01]  /*21c00*/  UMOV UR37, UR52 ;  /* 0x0000003400257c82 */ /* 0x000fe20008000000 */
[----:B------:R-:W-:Y:S01]  /*21c10*/  UMOV UR38, UR53 ;  /* 0x0000003500267c82 */ /* 0x000fe20008000000 */
[----:B------:R-:W-:Y:S01]  /*21c20*/  UMOV UR33, UR41 ;  /* 0x0000002900217c82 */ /* 0x000fe20008000000 */
[----:B------:R-:W-:Y:S01]  /*21c30*/  UMOV UR35, UR43 ;  /* 0x0000002b00237c82 */ /* 0x000fe20008000000 */
[----:B------:R-:W-:Y:S01]  /*21c40*/  UMOV UR26, 0x80 ;  /* 0x00000080001a7882 */ /* 0x000fe20000000000 */
[----:B------:R-:W-:Y:S01]  /*21c50*/  UMOV UR28, UR12 ;  /* 0x0000000c001c7c82 */ /* 0x000fe20008000000 */
[----:B------:R-:W-:Y:S01]  /*21c60*/  UMOV UR29, UR52 ;  /* 0x00000034001d7c82 */ /* 0x000fe20008000000 */
[----:B------:R-:W-:Y:S01]  /*21c70*/  UMOV UR30, UR53 ;  /* 0x00000035001e7c82 */ /* 0x000fe20008000000 */
[----:B------:R3:W-:Y:S01]  /*21c80*/  UTMALDG.5D [UR40], [UR4], desc[UR14] ;  /* 0x00000e28040075b4 */ /* 0x0007e20008021000 */
        /* <DEDUP_REMOVED lines=9> */
[----:B------:R3:W-:Y:S01]  /*21d20*/  UTMALDG.5D [UR24], [UR4], desc[UR14] ;  /* 0x00000e18040075b4 */ /* 0x0007e20008021000 */
[----:B------:R3:W-:Y:S02]  /*21d30*/  UTMALDG.5D [UR16], [UR4], desc[UR14] ;  /* 0x00000e10040075b4 */ /* 0x0007e40008021000 */
[----:B---3--:R-:W-:Y:S05]  /*21d40*/  BRA.U !UP0, `(.L_x_369) ;  /* 0x0000000108047547 */ /* 0x008fea000b800000 */
[----:B------:R-:W-:Y:S05]  /*21d50*/  BPT.TRAP 0x1 ;  /* 0x000000040000795c */ /* 0x000fea0000300000 */
.L_x_369:
[----:B------:R-:W3:Y:S01]  /*21d60*/  SYNCS.PHASECHK.TRANS64.TRYWAIT P1, [UR8+0x38040], R5 ;  /* 0x03804005ff0075a7 */ /* 0x000ee20008021108 */
[----:B--2---:R-:W-:Y:S01]  /*21d70*/  @!P0 MOV R2, 0x8000 ;  /* 0x0000800000028802 */ /* 0x004fe20000000f00 */
[----:B---3--:R-:W-:Y:S06]  /*21d80*/  @!P1 BRA `(.L_x_370) ;  /* 0x00000058007c9947 */ /* 0x008fec0003800000 */
.L_x_482:
[----:B------:R2:W-:Y:S01]  /*21d90*/  @!P0 SYNCS.ARRIVE.TRANS64 RZ, [UR8+0x38028], R2 ;  /* 0x03802802ffff89a7 */ /* 0x0005e20008000008 */
[----:B------:R-:W-:Y:S05]  /*21da0*/  BRA.U !UP2, `(.L_x_371) ;  /* 0x000000010a047547 */ /* 0x000fea000b800000 */
[----:B------:R-:W-:Y:S05]  /*21db0*/  BPT.TRAP 0x1 ;  /* 0x000000040000795c */ /* 0x000fea0000300000 */
.L_x_371:
[----:B------:R-:W-:Y:S04]  /*21dc0*/  BSSY.RECONVERGENT B0, `(.L_x_372) ;  /* 0x0000003000007945 */ /* 0x000fe80003800200 */
[----:B------:R-:W-:Y:S05]  /*21dd0*/  @P3 BRA `(.L_x_373) ;  /* 0x0000000000043947 */ /* 0x000fea0003800000 */
[----:B------:R-:W-:Y:S05]  /*21de0*/  BPT.TRAP 0x1 ;  /* 0x000000040000795c */ /* 0x000fea0000300000 */
.L_x_373:
[----:B------:R-:W-:Y:S05]  /*21df0*/  BSYNC.RECONVERGENT B0 ;  /* 0x0000000000007941 */ /* 0x000fea0003800200 */
.L_x_372:
[----:B------:R-:W3:Y:S01]  /*21e00*/  LDCU.64 UR4, c[0x0][0x348] ;  /* 0x00006900ff0477ac */ /* 0x000ee20008000a00 */
        /* <DEDUP_REMOVED lines=9> */
[----:B---3--:R-:W-:Y:S01]  /*21ea0*/  UIADD3 UR4, UP1, UPT, UR4, 0x280, URZ ;  /* 0x0000028004047890 */ /* 0x008fe2000ff3e0ff */
[----:B------:R-:W-:Y:S01]  /*21eb0*/  UMOV UR36, UR52 ;  /* 0x0000003400247c82 */ /* 0x000fe20008000000 */
[----:B------:R-:W-:-:S02]  /*21ec0*/  UMOV UR37, UR53 ;  /* 0x0000003500257c82 */ /* 0x000fc40008000000 */
[----:B------:R-:W-:Y:S01]  /*21ed0*/  UIADD3.X UR5, UPT, UPT, URZ, UR5, URZ, UP1, !UPT ;  /* 0x00000005ff057290 */ /* 0x000fe20008ffe4ff */
[----:B------:R-:W-:Y:S01]  /*21ee0*/  UMOV UR50, 0x40 ;  /* 0x0000004000327882 */ /* 0x000fe20000000000 */
[----:B------:R-:W-:Y:S01]  /*21ef0*/  UMOV UR49, UR33 ;  /* 0x0000002100317c82 */ /* 0x000fe20008000000 */
[----:B------:R-:W-:Y:S01]  /*21f00*/  UMOV UR51, UR35 ;  /* 0x0000002300337c82 */ /* 0x000fe20008000000 */
[----:B------:R-:W-:Y:S01]  /*21f10*/  UMOV UR26, 0x80 ;  /* 0x00000080001a7882 */ /* 0x000fe20000000000 */
[----:B------:R-:W-:Y:S01]  /*21f20*/  UMOV UR28, UR52 ;  /* 0x00000034001c7c82 */ /* 0x000fe20008000000 */
[----:B------:R-:W-:Y:S01]  /*21f30*/  UMOV UR29, UR53 ;  /* 0x00000035001d7c82 */ /* 0x000fe20008000000 */
[----:B------:R-:W-:Y:S02]  /*21f40*/  UMOV UR25, UR33 ;  /* 0x0000002100197c82 */ /* 0x000fe40008000000 */
[----:B------:R3:W-:Y:S01]  /*21f50*/  UTMALDG.4D [UR32], [UR4], desc[UR10] ;  /* 0x00000a20040075b4 */ /* 0x0007e20008019000 */
[----:B------:R-:W-:Y:S01]  /*21f60*/  UMOV UR27, UR35 ;  /* 0x00000023001b7c82 */ /* 0x000fe20008000000 */
[----:B------:R-:W-:Y:S01]  /*21f70*/  UMOV UR18, 0xc0 ;  /* 0x000000c000127882 */ /* 0x000fe20000000000 */
[----:B------:R-:W-:Y:S01]  /*21f80*/  UMOV UR20, UR52 ;  /* 0x0000003400147c82 */ /* 0x000fe20008000000 */
[----:B------:R-:W-:Y:S01]  /*21f90*/  UMOV UR21, UR53 ;  /* 0x0000003500157c82 */ /* 0x000fe20008000000 */
[----:B------:R-:W-:Y:S01]  /*21fa0*/  UMOV UR17, UR33 ;  /* 0x0000002100117c82 */ /* 0x000fe20008000000 */
[----:B------:R-:W-:Y:S01]  /*21fb0*/  UMOV UR19, UR35 ;  /* 0x0000002300137c82 */ /* 0x000fe20008000000 */
[----:B------:R3:W-:Y:S01]  /*21fc0*/  UTMALDG.4D [UR48], [UR4], desc[UR10] ;  /* 0x00000a30040075b4 */ /* 0x0007e20008019000 */
[----:B------:R3:W-:Y:S01]  /*21fd0*/  UTMALDG.4D [UR24], [UR4], desc[UR10] ;  /* 0x00000a18040075b4 */ /* 0x0007e20008019000 */
[----:B------:R3:W-:Y:S01]  /*21fe0*/  UTMALDG.4D [UR16], [UR4], desc[UR10] ;  /* 0x00000a10040075b4 */ /* 0x0007e20008019000 */
[----:B------:R-:W-:Y:S01]  /*21ff0*/  NOP ;  /* 0x0000000000007918 */ /* 0x000fe20000000000 */
[----:B------:R-:W-:-:S06]  /*22000*/  UISETP.GE.AND UP1, UPT, UR6, 0x2, UPT ;  /* 0x000000020600788c */ /* 0x000fcc000bf26270 */
[----:B------:R-:W-:-:S13]  /*22010*/  PLOP3.LUT P1, PT, PT, PT, UP1, 0x80, 0x8 ;  /* 0x000000000008781c */ /* 0x000fda0003f2f018 */
[----:B---3--:R-:W-:Y:S05]  /*22020*/  @!P1 EXIT ;  /* 0x000000000000994d */ /* 0x008fea0003800000 */
[----:B------:R-:W-:Y:S01]  /*22030*/  UISETP.NE.AND UP1, UPT, UR6, 0x2, UPT ;  /* 0x000000020600788c */ /* 0x000fe2000bf25270 */
[----:B------:R-:W3:Y:S01]  /*22040*/  LDCU.64 UR14, c[0x0][0x348] ;  /* 0x00006900ff0e77ac */ /* 0x000ee20008000a00 */
[----:B------:R-:W-:Y:S01]  /*22050*/  UIADD3 UR11, UPT, UPT, UR6, -0x1, URZ ;  /* 0xffffffff060b7890 */ /* 0x000fe2000fffe0ff */
[----:B------:R-:W-:Y:S01]  /*22060*/  UMOV UR9, 0x1 ;  /* 0x0000000100097882 */ /* 0x000fe20000000000 */
[----:B------:R-:W-:Y:S01]  /*22070*/  UMOV UR5, 0x2 ;  /* 0x0000000200057882 */ /* 0x000fe20000000000 */
[----:B------:R-:W-:-:S04]  /*22080*/  UMOV UR43, 0x40 ;  /* 0x00000040002b7882 */ /* 0x000fc80000000000 */
[----:B------:R-:W-:Y:S05]  /*22090*/  BRA.U !UP1, `(.L_x_374) ;  /* 0x0000000d096c7547 */ /* 0x000fea000b800000 */
[----:B------:R-:W-:Y:S01]  /*220a0*/  ULOP3.LUT UR4, UR11, 0xfffffffe, URZ, 0xc0, !UPT ;  /* 0xfffffffe0b047892 */ /* 0x000fe2000f8ec0ff */
[----:B------:R-:W-:Y:S01]  /*220b0*/  UMOV UR9, 0x1 ;  /* 0x0000000100097882 */ /* 0x000fe20000000000 */
[----:B------:R-:W-:Y:S02]  /*220c0*/  UMOV UR5, 0x2 ;  /* 0x0000000200057882 */ /* 0x000fe40000000000 */
[----:B------:R-:W-:Y:S01]  /*220d0*/  UIADD3 UR10, UPT, UPT, -UR4, URZ, URZ ;  /* 0x000000ff040a7290 */ /* 0x000fe2000fffe1ff */
[----:B------:R-:W-:-:S11]  /*220e0*/  UMOV UR43, 0x80 ;  /* 0x00000080002b7882 */ /* 0x000fd60000000000 */
.L_x_395:
[----:B-1----:R-:W-:Y:S05]  /*220f0*/  BRA.U !UP0, `(.L_x_375) ;  /* 0x0000000108047547 */ /* 0x002fea000b800000 */
[----:B---3--:R-:W-:Y:S05]  /*22100*/  BPT.TRAP 0x1 ;  /* 0x000000040000795c */ /* 0x008fea0000300000 */
.L_x_375:
[----:B------:R-:W4:Y:S01]  /*22110*/  S2UR UR8, SR_CgaCtaId ;  /* 0x00000000000879c3 */ /* 0x000f220000008800 */
[----:B------:R-:W-:Y:S01]  /*22120*/  UMOV UR4, 0x400 ;  /* 0x0000040000047882 */ /* 0x000fe20000000000 */
[----:B------:R-:W-:Y:S01]  /*22130*/  IMAD.U32 R3, RZ, RZ, UR9 ;  /* 0x00000009ff037e24 */ /* 0x000fe2000f8e00ff */
[----:B--2---:R-:W-:-:S04]  /*22140*/  @!P0 MOV R2, 0x8000 ;  /* 0x0000800000028802 */ /* 0x004fc80000000f00 */
[----:B------:R-:W-:Y:S01]  /*22150*/  SHF.L.U32 R3, R3, 0x1f, RZ ;  /* 0x0000001f03037819 */ /* 0x000fe200000006ff */
[----:B----4-:R-:W-:-:S04]  /*22160*/  ULEA UR8, UR8, UR4, 0x18 ;  /* 0x0000000408087291 */ /* 0x010fc8000f8ec0ff */
[----:B------:R-:W-:-:S09]  /*22170*/  ULEA UR49, UR5, UR8, 0x3 ;  /* 0x0000000805317291 */ /* 0x000fd2000f8e18ff */
[----:B------:R-:W2:Y:S02]  /*22180*/  SYNCS.PHASECHK.TRANS64.TRYWAIT P1, [UR49+0x38038], R3 ;  /* 0x03803803ff0075a7 */ /* 0x000ea40008021131 */
[----:B--2---:R-:W-:Y:S05]  /*22190*/  @!P1 BRA `(.L_x_376) ;  /* 0x0000005400909947 */ /* 0x004fea0003800000 */
.L_x_484:
[----:B------:R2:W-:Y:S01]  /*221a0*/  @!P0 SYNCS.ARRIVE.TRANS64 RZ, [UR49+0x38020], R2 ;  /* 0x03802002ffff89a7 */ /* 0x0005e20008000031 */
[----:B------:R-:W-:Y:S05]  /*221b0*/  BRA.U !UP2, `(.L_x_377) ;  /* 0x000000010a047547 */ /* 0x000fea000b800000 */
[----:B---3--:R-:W-:Y:S05]  /*221c0*/  BPT.TRAP 0x1 ;  /* 0x000000040000795c */ /* 0x008fea0000300000 */
.L_x_377:
[----:B------:R-:W-:Y:S04]  /*221d0*/  BSSY.RECONVERGENT B0, `(.L_x_378) ;  /* 0x0000003000007945 */ /* 0x000fe80003800200 */
[----:B------:R-:W-:Y:S05]  /*221e0*/  @P3 BRA `(.L_x_379) ;  /* 0x0000000000043947 */ /* 0x000fea0003800000 */
[----:B---3--:R-:W-:Y:S05]  /*221f0*/  BPT.TRAP 0x1 ;  /* 0x000000040000795c */ /* 0x008fea0000300000 */
.L_x_379:
[----:B---3--:R-:W-:Y:S05]  /*22200*/  BSYNC.RECONVERGENT B0 ;  /* 0x0000000000007941 */ /* 0x008fea0003800200 */
.L_x_378:
[----:B------:R-:W-:Y:S02]  /*22210*/  ULEA UR16, UR5, UR8, 0xf ;  /* 0x0000000805107291 */ /* 0x000fe4000f8e78ff */
[----:B------:R-:W-:Y:S02]  /*22220*/  UIADD3 UR6, UP1, UPT, UR14, 0x180, URZ ;  /* 0x000001800e067890 */ /* 0x000fe4000ff3e0ff */
[----:B------:R-:W-:Y:S02]  /*22230*/  UIADD3 UR51, UPT, UPT, UR43, -0x40, URZ ;  /* 0xffffffc02b337890 */ /* 0x000fe4000fffe0ff */
[----:B------:R-:W-:Y:S02]  /*22240*/  UIADD3 UR49, UPT, UPT, UR49, 0x38020, URZ ;  /* 0x0003802031317890 */ /* 0x000fe4000fffe0ff */
[----:B------:R-:W-:Y:S02]  /*22250*/  UIADD3 UR48, UPT, UPT, UR16, 0x20000, URZ ;  /* 0x0002000010307890 */ /* 0x000fe4000fffe0ff */
[----:B------:R-:W-:-:S02]  /*22260*/  UIADD3.X UR7, UPT, UPT, URZ, UR15, URZ, UP1, !UPT ;  /* 0x0000000fff077290 */ /* 0x000fc40008ffe4ff */
[----:B------:R-:W-:Y:S02]  /*22270*/  UIADD3 UR32, UPT, UPT, UR16, 0x22000, URZ ;  /* 0x0002200010207890 */ /* 0x000fe4000fffe0ff */
[----:B------:R-:W-:Y:S02]  /*22280*/  UIADD3 UR24, UPT, UPT, UR16, 0x24000, URZ ;  /* 0x0002400010187890 */ /* 0x000fe4000fffe0ff */
[----:B------:R-:W-:Y:S01]  /*22290*/  UIADD3 UR16, UPT, UPT, UR16, 0x26000, URZ ;  /* 0x0002600010107890 */ /* 0x000fe2000fffe0ff */
[----:B------:R-:W-:Y:S01]  /*222a0*/  UMOV UR12, 0x0 ;  /* 0x00000000000c7882 */ /* 0x000fe20000000000 */
[----:B------:R-:W-:Y:S01]  /*222b0*/  UMOV UR13, 0x10000000 ;  /* 0x10000000000d7882 */ /* 0x000fe20000000000 */
[----:B------:R-:W-:Y:S01]  /*222c0*/  UMOV UR50, URZ ;  /* 0x000000ff00327c82 */ /* 0x000fe20008000000 */
        /* <DEDUP_REMOVED lines=14> */
[----:B------:R-:W-:Y:S01]  /*223b0*/  UMOV UR17, UR49 ;  /* 0x0000003100117c82 */ /* 0x000fe20008000000 */
[----:B------:R-:W-:Y:S01]  /*223c0*/  UMOV UR19, UR51 ;  /* 0x0000003300137c82 */ /* 0x000fe20008000000 */
[----:B------:R3:W-:Y:S01]  /*223d0*/  UTMALDG.4D [UR32], [UR6], desc[UR12] ;  /* 0x00000c20060075b4 */ /* 0x0007e20008019000 */
[----:B------:R-:W-:-:S04]  /*223e0*/  UIADD3 UR5, UPT, UPT, UR5, 0x1, URZ ;  /* 0x0000000105057890 */ /* 0x000fc8000fffe0ff */
[----:B------:R-:W-:Y:S01]  /*223f0*/  UISETP.NE.AND UP1, UPT, UR5, 0x3, UPT ;  /* 0x000000030500788c */ /* 0x000fe2000bf25270 */
[----:B------:R3:W-:Y:S03]  /*22400*/  UTMALDG.4D [UR24], [UR6], desc[UR12] ;  /* 0x00000c18060075b4 */ /* 0x0007e60008019000 */
[----:B------:R-:W-:Y:S02]  /*22410*/  USEL UR4, URZ, 0x1, UP1 ;  /* 0x00000001ff047887 */ /* 0x000fe40008800000 */
[----:B------:R-:W-:Y:S02]  /*22420*/  USEL UR5, UR5, URZ, UP1 ;  /* 0x000000ff05057287 */ /* 0x000fe40008800000 */
[----:B------:R-:W-:Y:S01]  /*22430*/  ULOP3.LUT UR9, UR9, UR4, URZ, 0x3c, !UPT ;  /* 0x0000000409097292 */ /* 0x000fe2000f8e3cff */
[----:B------:R3:W-:Y:S02]  /*22440*/  UTMALDG.4D [UR16], [UR6], desc[UR12] ;  /* 0x00000c10060075b4 */ /* 0x0007e40008019000 */
[----:B---3--:R-:W-:Y:S09]  /*22450*/  BRA.U !UP0, `(.L_x_380) ;  /* 0x0000000108047547 */ /* 0x008ff2000b800000 */
[----:B------:R-:W-:Y:S05]  /*22460*/  BPT.TRAP 0x1 ;  /* 0x000000040000795c */ /* 0x000fea0000300000 */
.L_x_380:
[----:B------:R-:W-:Y:S01]  /*22470*/  ULEA UR49, UR5, UR8, 0x3 ;  /* 0x0000000805317291 */ /* 0x000fe2000f8e18ff */
[----:B-1----:R-:W-:Y:S01]  /*22480*/  IMAD.U32 R3, RZ, RZ, UR9 ;  /* 0x00000009ff037e24 */ /* 0x002fe2000f8e00ff */
[----:B--2---:R-:W-:-:S04]  /*22490*/  @!P0 MOV R2, 0x8000 ;  /* 0x0000800000028802 */ /* 0x004fc80000000f00 */
[----:B------:R-:W-:-:S04]  /*224a0*/  SHF.L.U32 R3, R3, 0x1f, RZ ;  /* 0x0000001f03037819 */ /* 0x000fc800000006ff */
[----:B------:R-:W1:Y:S02]  /*224b0*/  SYNCS.PHASECHK.TRANS64.TRYWAIT P1, [UR49+0x38038], R3 ;  /* 0x03803803ff0075a7 */ /* 0x000e640008021131 */
[----:B-1----:R-:W-:Y:S05]  /*224c0*/  @!P1 BRA `(.L_x_381) ;  /* 0x0000005000dc9947 */ /* 0x002fea0003800000 */
.L_x_486:
[----:B------:R2:W-:Y:S01]  /*224d0*/  @!P0 SYNCS.ARRIVE.TRANS64 RZ, [UR49+0x38020], R2 ;  /* 0x03802002ffff89a7 */ /* 0x0005e20008000031 */
[----:B------:R-:W-:Y:S05]  /*224e0*/  BRA.U !UP2, `(.L_x_382) ;  /* 0x000000010a047547 */ /* 0x000fea000b800000 */
[----:B------:R-:W-:Y:S05]  /*224f0*/  BPT.TRAP 0x1 ;  /* 0x000000040000795c */ /* 0x000fea0000300000 */
.L_x_382:
[----:B------:R-:W-:Y:S04]  /*22500*/  BSSY.RECONVERGENT B0, `(.L_x_383) ;  /* 0x0000003000007945 */ /* 0x000fe80003800200 */
[----:B------:R-:W-:Y:S05]  /*22510*/  @P3 BRA `(.L_x_384) ;  /* 0x0000000000043947 */ /* 0x000fea0003800000 */
[----:B------:R-:W-:Y:S05]  /*22520*/  BPT.TRAP 0x1 ;  /* 0x000000040000795c */ /* 0x000fea0000300000 */
.L_x_384:
[----:B------:R-:W-:Y:S05]  /*22530*/  BSYNC.RECONVERGENT B0 ;  /* 0x0000000000007941 */ /* 0x000fea0003800200 */
.L_x_383:
        /* <DEDUP_REMOVED lines=38> */
.L_x_385:
[----:B------:R-:W-:Y:S01]  /*227a0*/  ULEA UR41, UR5, UR8, 0x3 ;  /* 0x0000000805297291 */ /* 0x000fe2000f8e18ff */
[----:B-1----:R-:W-:Y:S01]  /*227b0*/  IMAD.U32 R3, RZ, RZ, UR9 ;  /* 0x00000009ff037e24 */ /* 0x002fe2000f8e00ff */
[----:B--2---:R-:W-:-:S04]  /*227c0*/  @!P0 MOV R2, 0x8000 ;  /* 0x0000800000028802 */ /* 0x004fc80000000f00 */
[----:B------:R-:W-:-:S04]  /*227d0*/  SHF.L.U32 R3, R3, 0x1f, RZ ;  /* 0x0000001f03037819 */ /* 0x000fc800000006ff */
[----:B------:R-:W1:Y:S02]  /*227e0*/  SYNCS.PHASECHK.TRANS64.TRYWAIT P1, [UR41+0x38038], R3 ;  /* 0x03803803ff0075a7 */ /* 0x000e640008021129 */
[----:B-1----:R-:W-:Y:S05]  /*227f0*/  @!P1 BRA `(.L_x_386) ;  /* 0x0000005000289947 */ /* 0x002fea0003800000 */
.L_x_488:
[----:B------:R2:W-:Y:S01]  /*22800*/  @!P0 SYNCS.ARRIVE.TRANS64 RZ, [UR41+0x38020], R2 ;  /* 0x03802002ffff89a7 */ /* 0x0005e20008000029 */
[----:B------:R-:W-:Y:S05]  /*22810*/  BRA.U !UP2, `(.L_x_387) ;  /* 0x000000010a047547 */ /* 0x000fea000b800000 */
[----:B------:R-:W-:Y:S05]  /*22820*/  BPT.TRAP 0x1 ;  /* 0x000000040000795c */ /* 0x000fea0000300000 */
.L_x_387:
[----:B------:R-:W-:Y:S04]  /*22830*/  BSSY.RECONVERGENT B0, `(.L_x_388) ;  /* 0x0000003000007945 */ /* 0x000fe80003800200 */
[----:B------:R-:W-:Y:S05]  /*22840*/  @P3 BRA `(.L_x_389) ;  /* 0x0000000000043947 */ /* 0x000fea0003800000 */
[----:B------:R-:W-:Y:S05]  /*22850*/  BPT.TRAP 0x1 ;  /* 0x000000040000795c */ /* 0x000fea0000300000 */
.L_x_389:
[----:B------:R-:W-:Y:S05]  /*22860*/  BSYNC.RECONVERGENT B0 ;  /* 0x0000000000007941 */ /* 0x000fea0003800200 */
.L_x_388:
[----:B------:R-:W-:Y:S02]  /*22870*/  ULEA UR16, UR5, UR8, 0xf ;  /* 0x0000000805107291 */ /* 0x000fe4000f8e78ff */
[----:B------:R-:W-:Y:S02]  /*22880*/  UIADD3 UR6, UP1, UPT, UR14, 0x180, URZ ;  /* 0x000001800e067890 */ /* 0x000fe4000ff3e0ff */
[----:B------:R-:W-:Y:S02]  /*22890*/  UIADD3 UR41, UPT, UPT, UR41, 0x38020, URZ ;  /* 0x0003802029297890 */ /* 0x000fe4000fffe0ff */
[----:B------:R-:W-:Y:S02]  /*228a0*/  UIADD3 UR40, UPT, UPT, UR16, 0x20000, URZ ;  /* 0x0002000010287890 */ /* 0x000fe4000fffe0ff */
[----:B------:R-:W-:Y:S02]  /*228b0*/  UIADD3.X UR7, UPT, UPT, URZ, UR15, URZ, UP1, !UPT ;  /* 0x0000000fff077290 */ /* 0x000fe40008ffe4ff */
[----:B------:R-:W-:-:S02]  /*228c0*/  UIADD3 UR32, UPT, UPT, UR16, 0x22000, URZ ;  /* 0x0002200010207890 */ /* 0x000fc4000fffe0ff */
        /* <DEDUP_REMOVED lines=16> */
[----:B------:R3:W-:Y:S01]  /*229d0*/  UTMALDG.4D [UR40], [UR6], desc[UR12] ;  /* 0x00000c28060075b4 */ /* 0x0007e20008019000 */
[----:B------:R-:W-:Y:S01]  /*229e0*/  UMOV UR25, UR41 ;  /* 0x0000002900197c82 */ /* 0x000fe20008000000 */
[----:B------:R-:W-:Y:S01]  /*229f0*/  UMOV UR18, 0xc0 ;  /* 0x000000c000127882 */ /* 0x000fe20000000000 */
[----:B------:R-:W-:Y:S01]  /*22a00*/  UMOV UR19, UR43 ;  /* 0x0000002b00137c82 */ /* 0x000fe20008000000 */
[----:B------:R-:W-:Y:S01]  /*22a10*/  UMOV UR20, UR52 ;  /* 0x0000003400147c82 */ /* 0x000fe20008000000 */
[----:B------:R-:W-:Y:S01]  /*22a20*/  UMOV UR21, UR53 ;  /* 0x0000003500157c82 */ /* 0x000fe20008000000 */
[----:B------:R-:W-:Y:S01]  /*22a30*/  UMOV UR17, UR41 ;  /* 0x0000002900117c82 */ /* 0x000fe20008000000 */
[----:B------:R-:W-:Y:S01]  /*22a40*/  UIADD3 UR5, UPT, UPT, UR5, 0x1, URZ ;  /* 0x0000000105057890 */ /* 0x000fe2000fffe0ff */
[----:B------:R3:W-:Y:S03]  /*22a50*/  UTMALDG.4D [UR32], [UR6], desc[UR12] ;  /* 0x00000c20060075b4 */ /* 0x0007e60008019000 */
[----:B------:R-:W-:-:S04]  /*22a60*/  UISETP.NE.AND UP1, UPT, UR5, 0x3, UPT ;  /* 0x000000030500788c */ /* 0x000fc8000bf25270 */
[----:B------:R-:W-:Y:S01]  /*22a70*/  USEL UR4, URZ, 0x1, UP1 ;  /* 0x00000001ff047887 */ /* 0x000fe20008800000 */
[----:B------:R3:W-:Y:S01]  /*22a80*/  UTMALDG.4D [UR24], [UR6], desc[UR12] ;  /* 0x00000c18060075b4 */ /* 0x0007e20008019000 */
[----:B------:R-:W-:Y:S02]  /*22a90*/  USEL UR5, UR5, URZ, UP1 ;  /* 0x000000ff05057287 */ /* 0x000fe40008800000 */
[----:B------:R-:W-:Y:S01]  /*22aa0*/  ULOP3.LUT UR9, UR9, UR4, URZ, 0x3c, !UPT ;  /* 0x0000000409097292 */ /* 0x000fe2000f8e3cff */
[----:B------:R3:W-:Y:S02]  /*22ab0*/  UTMALDG.4D [UR16], [UR6], desc[UR12] ;  /* 0x00000c10060075b4 */ /* 0x0007e40008019000 */
[----:B---3--:R-:W-:Y:S09]  /*22ac0*/  BRA.U !UP0, `(.L_x_390) ;  /* 0x0000000108047547 */ /* 0x008ff2000b800000 */
[----:B------:R-:W-:Y:S05]  /*22ad0*/  BPT.TRAP 0x1 ;  /* 0x000000040000795c */ /* 0x000fea0000300000 */
.L_x_390:
[----:B------:R-:W-:Y:S01]  /*22ae0*/  ULEA UR41, UR5, UR8, 0x3 ;  /* 0x0000000805297291 */ /* 0x000fe2000f8e18ff */
[----:B-1----:R-:W-:Y:S01]  /*22af0*/  IMAD.U32 R3, RZ, RZ, UR9 ;  /* 0x00000009ff037e24 */ /* 0x002fe2000f8e00ff */
[----:B--2---:R-:W-:-:S04]  /*22b00*/  @!P0 MOV R2, 0x8000 ;  /* 0x0000800000028802 */ /* 0x004fc80000000f00 */
[----:B------:R-:W-:-:S04]  /*22b10*/  SHF.L.U32 R3, R3, 0x1f, RZ ;  /* 0x0000001f03037819 */ /* 0x000fc800000006ff */
[----:B------:R-:W1:Y:S02]  /*22b20*/  SYNCS.PHASECHK.TRANS64.TRYWAIT P1, [UR41+0x38038], R3 ;  /* 0x03803803ff0075a7 */ /* 0x000e640008021129 */
[----:B-1----:R-:W-:Y:S05]  /*22b30*/  @!P1 BRA `(.L_x_391) ;  /* 0x0000004c00709947 */ /* 0x002fea0003800000 */
.L_x_490:
[----:B------:R2:W-:Y:S01]  /*22b40*/  @!P0 SYNCS.ARRIVE.TRANS64 RZ, [UR41+0x38020], R2 ;  /* 0x03802002ffff89a7 */ /* 0x0005e20008000029 */
[----:B------:R-:W-:Y:S05]  /*22b50*/  BRA.U !UP2, `(.L_x_392) ;  /* 0x000000010a047547 */ /* 0x000fea000b800000 */
[----:B------:R-:W-:Y:S05]  /*22b60*/  BPT.TRAP 0x1 ;  /* 0x000000040000795c */ /* 0x000fea0000300000 */
.L_x_392:
[----:B------:R-:W-:Y:S04]  /*22b70*/  BSSY.RECONVERGENT B0, `(.L_x_393) ;  /* 0x0000003000007945 */ /* 0x000fe80003800200 */
[----:B------:R-:W-:Y:S05]  /*22b80*/  @P3 BRA `(.L_x_394) ;  /* 0x0000000000043947 */ /* 0x000fea0003800000 */
[----:B------:R-:W-:Y:S05]  /*22b90*/  BPT.TRAP 0x1 ;  /* 0x000000040000795c */ /* 0x000fea0000300000 */
.L_x_394:
[----:B------:R-:W-:Y:S05]  /*22ba0*/  BSYNC.RECONVERGENT B0 ;  /* 0x0000000000007941 */ /* 0x000fea0003800200 */
.L_x_393:
        /* <DEDUP_REMOVED lines=30> */
[----:B------:R4:W-:Y:S01]  /*22d90*/  UTMALDG.4D [UR32], [UR6], desc[UR12] ;  /* 0x00000c20060075b4 */ /* 0x0009e20008019000 */
[----:B------:R-:W-:-:S02]  /*22da0*/  UIADD3 UR10, UPT, UPT, UR10, 0x2, URZ ;  /* 0x000000020a0a7890 */ /* 0x000fc4000fffe0ff */
[----:B------:R-:W-:-:S04]  /*22db0*/  UISETP.NE.AND UP1, UPT, UR5, 0x3, UPT ;  /* 0x000000030500788c */ /* 0x000fc8000bf25270 */
[----:B------:R-:W-:Y:S01]  /*22dc0*/  USEL UR4, URZ, 0x1, UP1 ;  /* 0x00000001ff047887 */ /* 0x000fe20008800000 */
[----:B------:R4:W-:Y:S01]  /*22dd0*/  UTMALDG.4D [UR24], [UR6], desc[UR12] ;  /* 0x00000c18060075b4 */ /* 0x0009e20008019000 */
[----:B------:R-:W-:Y:S02]  /*22de0*/  USEL UR5, UR5, URZ, UP1 ;  /* 0x000000ff05057287 */ /* 0x000fe40008800000 */
[----:B------:R-:W-:Y:S02]  /*22df0*/  UISETP.NE.AND UP1, UPT, UR10, URZ, UPT ;  /* 0x000000ff0a00728c */ /* 0x000fe4000bf25270 */
[----:B------:R-:W-:Y:S01]  /*22e00*/  ULOP3.LUT UR9, UR9, UR4, URZ, 0x3c, !UPT ;  /* 0x0000000409097292 */ /* 0x000fe2000f8e3cff */
[----:B------:R4:W-:Y:S01]  /*22e10*/  UTMALDG.4D [UR16], [UR6], desc[UR12] ;  /* 0x00000c10060075b4 */ /* 0x0009e20008019000 */
[----:B---3--:R-:W-:-:S05]  /*22e20*/  UIADD3 UR43, UPT, UPT, UR43, 0x80, URZ ;  /* 0x000000802b2b7890 */ /* 0x008fca000fffe0ff */
[----:B----4-:R-:W-:Y:S07]  /*22e30*/  BRA.U UP1, `(.L_x_395) ;  /* 0xfffffff101ac7547 */ /* 0x010fee000b83ffff */
[----:B------:R-:W-:-:S04]  /*22e40*/  UIADD3 UR43, UPT, UPT, UR43, -0x40, URZ ;  /* 0xffffffc02b2b7890 */ /* 0x000fc8000fffe0ff */
.L_x_374:
[----:B------:R-:W-:-:S04]  /*22e50*/  ULOP3.LUT UR4, UR11, 0x1, URZ, 0xc0, !UPT ;  /* 0x000000010b047892 */ /* 0x000fc8000f8ec0ff */
[----:B------:R-:W-:-:S11]  /*22e60*/  UISETP.NE.U32.AND UP1, UPT, UR4, 0x1, UPT ;  /* 0x000000010400788c */ /* 0x000fd6000bf25070 */
[----:B------:R-:W-:-:S13]  /*22e70*/  PLOP3.LUT P1, PT, PT, PT, UP1, 0x80, 0x8 ;  /* 0x000000000008781c */ /* 0x000fda0003f2f018 */
[----:B---3--:R-:W-:Y:S05]  /*22e80*/  @P1 EXIT ;  /* 0x000000000000194d */ /* 0x008fea0003800000 */
[----:B------:R-:W-:Y:S05]  /*22e90*/  BRA.U !UP0, `(.L_x_396) ;  /* 0x0000000108047547 */ /* 0x000fea000b800000 */
[----:B------:R-:W-:Y:S05]  /*22ea0*/  BPT.TRAP 0x1 ;  /* 0x000000040000795c */ /* 0x000fea0000300000 */
.L_x_396:
[----:B------:R-:W-:Y:S01]  /*22eb0*/  ULEA UR41, UR5, UR8, 0x3 ;  /* 0x0000000805297291 */ /* 0x000fe2000f8e18ff */
[----:B-1----:R-:W-:Y:S01]  /*22ec0*/  IMAD.U32 R3, RZ, RZ, UR9 ;  /* 0x00000009ff037e24 */ /* 0x002fe2000f8e00ff */
[----:B--2---:R-:W-:-:S04]  /*22ed0*/  @!P0 MOV R2, 0x8000 ;  /* 0x0000800000028802 */ /* 0x004fc80000000f00 */
[----:B------:R-:W-:-:S04]  /*22ee0*/  SHF.L.U32 R3, R3, 0x1f, RZ ;  /* 0x0000001f03037819 */ /* 0x000fc800000006ff */
[----:B------:R-:W1:Y:S02]  /*22ef0*/  SYNCS.PHASECHK.TRANS64.TRYWAIT P1, [UR41+0x38038], R3 ;  /* 0x03803803ff0075a7 */ /* 0x000e640008021129 */
[----:B-1----:R-:W-:Y:S05]  /*22f00*/  @!P1 BRA `(.L_x_397) ;  /* 0x0000004800949947 */ /* 0x002fea0003800000 */
.L_x_492:
[----:B------:R2:W-:Y:S01]  /*22f10*/  @!P0 SYNCS.ARRIVE.TRANS64 RZ, [UR41+0x38020], R2 ;  /* 0x03802002ffff89a7 */ /* 0x0005e20008000029 */
[----:B------:R-:W-:Y:S05]  /*22f20*/  BRA.U !UP2, `(.L_x_398) ;  /* 0x000000010a047547 */ /* 0x000fea000b800000 */
[----:B------:R-:W-:Y:S05]  /*22f30*/  BPT.TRAP 0x1 ;  /* 0x000000040000795c */ /* 0x000fea0000300000 */
.L_x_398:
[----:B------:R-:W-:Y:S04]  /*22f40*/  BSSY.RECONVERGENT B0, `(.L_x_399) ;  /* 0x0000003000007945 */ /* 0x000fe80003800200 */
[----:B------:R-:W-:Y:S05]  /*22f50*/  @P3 BRA `(.L_x_400) ;  /* 0x0000000000043947 */ /* 0x000fea0003800000 */
[----:B------:R-:W-:Y:S05]  /*22f60*/  BPT.TRAP 0x1 ;  /* 0x000000040000795c */ /* 0x000fea0000300000 */
.L_x_400:
[----:B------:R-:W-:Y:S05]  /*22f70*/  BSYNC.RECONVERGENT B0 ;  /* 0x0000000000007941 */ /* 0x000fea0003800200 */
.L_x_399:
        /* <DEDUP_REMOVED lines=39> */
.L_x_401:
[----:B------:R-:W-:Y:S01]  /*231f0*/  ULEA UR33, UR4, UR8, 0x3 ;  /* 0x0000000804217291 */ /* 0x000fe2000f8e18ff */
[----:B-1----:R-:W-:Y:S01]  /*23200*/  IMAD.U32 R3, RZ, RZ, UR9 ;  /* 0x00000009ff037e24 */ /* 0x002fe2000f8e00ff */
[----:B--2---:R-:W-:-:S04]  /*23210*/  @!P0 MOV R2, 0x8000 ;  /* 0x0000800000028802 */ /* 0x004fc80000000f00 */
[----:B------:R-:W-:-:S04]  /*23220*/  SHF.L.U32 R3, R3, 0x1f, RZ ;  /* 0x0000001f03037819 */ /* 0x000fc800000006ff */
[----:B------:R-:W1:Y:S02]  /*23230*/  SYNCS.PHASECHK.TRANS64.TRYWAIT P1, [UR33+0x38038], R3 ;  /* 0x03803803ff0075a7 */ /* 0x000e640008021121 */
[----:B-1----:R-:W-:Y:S05]  /*23240*/  @!P1 BRA `(.L_x_402) ;  /* 0x0000004400dc9947 */ /* 0x002fea0003800000 */
.L_x_494:
[----:B------:R2:W-:Y:S01]  /*23250*/  @!P0 SYNCS.ARRIVE.TRANS64 RZ, [UR33+0x38020], R2 ;  /* 0x03802002ffff89a7 */ /* 0x0005e20008000021 */
[----:B------:R-:W-:Y:S05]  /*23260*/  BRA.U !UP2, `(.L_x_403) ;  /* 0x000000010a047547 */ /* 0x000fea000b800000 */
[----:B------:R-:W-:Y:S05]  /*23270*/  BPT.TRAP 0x1 ;  /* 0x000000040000795c */ /* 0x000fea0000300000 */
.L_x_403:
[----:B------:R-:W-:Y:S04]  /*23280*/  BSSY.RECONVERGENT B0, `(.L_x_404) ;  /* 0x0000003000007945 */ /* 0x000fe80003800200 */
[----:B------:R-:W-:Y:S05]  /*23290*/  @P3 BRA `(.L_x_405) ;  /* 0x0000000000043947 */ /* 0x000fea0003800000 */
[----:B------:R-:W-:Y:S05]  /*232a0*/  BPT.TRAP 0x1 ;  /* 0x000000040000795c */ /* 0x000fea0000300000 */
.L_x_405:
[----:B------:R-:W-:Y:S05]  /*232b0*/  BSYNC.RECONVERGENT B0 ;  /* 0x0000000000007941 */ /* 0x000fea0003800200 */
.L_x_404:
[----:B------:R-:W-:Y:S05]  /*232c0*/  @!P2 EXIT ;  /* 0x000000000000a94d */ /* 0x000fea0003800000 */
        /* <DEDUP_REMOVED lines=34> */
[----:B---3--:R-:W-:Y:S05]  /*234f0*/  EXIT ;  /* 0x000000000000794d */ /* 0x008fea0003800000 */
.L_x_513:
[----:B------:R-:W-:-:S08]  /*23500*/  NOP ;  /* 0x0000000000007918 */ /* 0x000fd00000000000 */
[----:B------:R-:W1:-:S00]  /*23510*/  USETMAXREG.DEALLOC.CTAPOOL 0x20 ;  /* 0x00000020000079c8 */ /* 0x000e4000080e0500 */
[----:B------:R-:W2:Y:S08]  /*23520*/  S2UR UR42, SR_CTAID.X ;  /* 0x00000000002a79c3 */ /* 0x000eb00000002500 */
[----:B-1----:R-:W1:Y:S01]  /*23530*/  LDC R0, c[0x0][0x380] ;  /* 0x0000e000ff007b82 */ /* 0x002e620000000800 */
[----:B--2---:R-:W-:-:S06]  /*23540*/  USHF.L.U32 UR42, UR42, 0x8, URZ ;  /* 0x000000082a2a7899 */ /* 0x004fcc00080006ff */
[----:B-1----:R-:W-:-:S13]  /*23550*/  ISETP.LE.U32.AND P0, PT, R0, UR42, PT ;  /* 0x0000002a00007c0c */ /* 0x002fda000bf03070 */
[----:B------:R-:W-:Y:S05]  /*23560*/  @P0 EXIT ;  /* 0x000000000000094d */ /* 0x000fea0003800000 */
[----:B------:R-:W1:Y:S01]  /*23570*/  LDCU UR7, c[0x0][0x38c] ;  /* 0x00007180ff0777ac */ /* 0x000e620008000800 */
[----:B------:R-:W2:Y:S01]  /*23580*/  S2UR UR8, SR_CTAID.Y ;  /* 0x00000000000879c3 */ /* 0x000ea20000002600 */
        /* <DEDUP_REMOVED lines=10> */
[----:B------:R-:W-:-:S07]  /*23630*/  UIMAD.WIDE.U32 UR4, UR5, UR6, UR4 ;  /* 0x00000006050472a5 */ /* 0x000fce000f8e0004 */
[----:B------:R-:W-:Y:S02]  /*23640*/  UMOV UR4, UR5 ;  /* 0x0000000500047c82 */ /* 0x000fe40008000000 */
[----:B--2---:R-:W-:-:S07]  /*23650*/  UIMAD.WIDE.U32 UR44, UR4, UR8, URZ ;  /* 0x00000008042c72a5 */ /* 0x004fce000f8e00ff */
[----:B------:R-:W-:Y:S02]  /*23660*/  UMOV UR44, UR45 ;  /* 0x0000002d002c7c82 */ /* 0x000fe40008000000 */
[----:B------:R-:W-:Y:S02]  /*23670*/  UIADD3 UR4, UPT, UPT, -UR44, URZ, URZ ;  /* 0x000000ff2c047290 */ /* 0x000fe4000fffe1ff */
[----:B------:R-:W1:Y:S02]  /*23680*/  S2UR UR45, SR_CTAID.Z ;  /* 0x00000000002d79c3 */ /* 0x000e640000002700 */
[----:B------:R-:W-:-:S04]  /*23690*/  UIMAD UR4, UR7, UR4, UR8 ;  /* 0x00000004070472a4 */ /* 0x000fc8000f8e0208 */
[----:B------:R-:W-:-:S11]  /*236a0*/  UISETP.GE.U32.AND UP2, UPT, UR4, UR7, UPT ;  /* 0x000000070400728c */ /* 0x000fd6000bf46070 */
[----:B------:R-:W-:Y:S02]  /*236b0*/  @UP2 UIADD3 UR4, UPT, UPT, UR4, -UR7, URZ ;  /* 0x8000000704042290 */ /* 0x000fe4000fffe0ff */
[----:B------:R-:W-:Y:S02]  /*236c0*/  @UP2 UIADD3 UR44, UPT, UPT, UR44, 0x1, URZ ;  /* 0x000000012c2c2890 */ /* 0x000fe4000fffe0ff */
[----:B------:R-:W-:-:S11]  /*236d0*/  UISETP.GE.U32.AND UP1, UPT, UR4, UR7, UPT ;  /* 0x000000070400728c */ /* 0x000fd6000bf26070 */
[----:B------:R-:W-:Y:S02]  /*236e0*/  @UP1 UIADD3 UR44, UPT, UPT, UR44, 0x1, URZ ;  /* 0x000000012c2c1890 */ /* 0x000fe4000fffe0ff */
[----:B------:R-:W-:-:S04]  /*236f0*/  @!UP0 ULOP3.LUT UR44, URZ, UR7, URZ, 0x33, !UPT ;  /* 0x00000007ff2c8292 */ /* 0x000fc8000f8e33ff */
[----:B------:R-:W-:-:S04]  /*23700*/  UIADD3 UR43, UPT, UPT, -UR44, URZ, URZ ;  /* 0x000000ff2c2b7290 */ /* 0x000fc8000fffe1ff */
[----:B------:R-:W-:Y:S01]  /*23710*/  UIMAD UR43, UR7, UR43, UR8 ;  /* 0x0000002b072b72a4 */ /* 0x000fe2000f8e0208 */
[----:B-1----:R-:W-:Y:S11]  /*23720*/  BRA.U UP6, `(.L_x_406) ;  /* 0x0000000106047547 */ /* 0x002ff6000b800000 */
[----:B------:R-:W-:Y:S05]  /*23730*/  BPT.TRAP 0x1 ;  /* 0x000000040000795c */ /* 0x000fea0000300000 */
.L_x_406:
[----:B------:R-:W1:Y:S01]  /*23740*/  S2UR UR6, SR_CgaCtaId ;  /* 0x00000000000679c3 */ /* 0x000e620000008800 */
[----:B------:R-:W-:Y:S01]  /*23750*/  UMOV UR40, 0x400 ;  /* 0x0000040000287882 */ /* 0x000fe20000000000 */
[----:B------:R-:W-:Y:S01]  /*23760*/  SHF.L.U32 R0, RZ, 0x1f, RZ ;  /* 0x0000001fff007819 */ /* 0x000fe200000006ff */
[----:B-1----:R-:W-:-:S09]  /*23770*/  ULEA UR40, UR6, UR40, 0x18 ;  /* 0x0000002806287291 */ /* 0x002fd2000f8ec0ff */
[----:B------:R-:W1:Y:S02]  /*23780*/  SYNCS.PHASECHK.TRANS64.TRYWAIT P0, [UR40+0x380b0], R0 ;  /* 0x0380b000ff0075a7 */ /* 0x000e640008001128 */
[----:B-1----:R-:W-:Y:S05]  /*23790*/  @!P0 BRA `(.L_x_407) ;  /* 0x0000004000a08947 */ /* 0x002fea0003800000 */
.L_x_496:
[----:B------:R-:W-:Y:S04]  /*237a0*/  BSSY.RECONVERGENT B0, `(.L_x_408) ;  /* 0x0000128000007945 */ /* 0x000fe80003800200 */
[----:B------:R-:W-:Y:S05]  /*237b0*/  @!P1 BRA `(.L_x_409) ;  /* 0x0000001000989947 */ /* 0x000fea0003800000 */
[----:B------:R-:W2:Y:S01]  /*237c0*/  LDCU.64 UR4, c[0x0][0x348] ;  /* 0x00006900ff0477ac */ /* 0x000ea20008000a00 */
[----:B------:R-:W-:Y:S02]  /*237d0*/  UIADD3 UR50, UPT, UPT, UR42, 0x8, URZ ;  /* 0x000000082a327890 */ /* 0x000fe4000fffe0ff */
[----:B------:R-:W-:Y:S02]  /*237e0*/  UIADD3 UR48, UPT, UPT, UR40, 0x1000, URZ ;  /* 0x0000100028307890 */ /* 0x000fe4000fffe0ff */
[----:B------:R-:W-:Y:S02]  /*237f0*/  UIADD3 UR66, UPT, UPT, UR42, 0x10, URZ ;  /* 0x000000102a427890 */ /* 0x000fe4000fffe0ff */
[----:B------:R-:W-:Y:S02]  /*23800*/  UIADD3 UR64, UPT, UPT, UR40, 0x2000, URZ ;  /* 0x0000200028407890 */ /* 0x000fe4000fffe0ff */
[----:B------:R-:W-:Y:S02]  /*23810*/  UIADD3 UR34, UPT, UPT, UR42, 0x18, URZ ;  /* 0x000000182a227890 */ /* 0x000fe4000fffe0ff */
[----:B------:R-:W-:Y:S01]  /*23820*/  UIADD3 UR32, UPT, UPT, UR40, 0x3000, URZ ;  /* 0x0000300028207890 */ /* 0x000fe2000fffe0ff */
[----:B------:R-:W-:Y:S01]  /*23830*/  UMOV UR41, URZ ;  /* 0x000000ff00297c82 */ /* 0x000fe20008000000 */
[----:B------:R-:W-:Y:S01]  /*23840*/  UMOV UR51, UR43 ;  /* 0x0000002b00337c82 */ /* 0x000fe20008000000 */
[----:B--2---:R-:W-:Y:S01]  /*23850*/  UIADD3 UR4, UP0, UPT, UR4, 0x400, URZ ;  /* 0x0000040004047890 */ /* 0x004fe2000ff1e0ff */
[----:B------:R-:W-:Y:S01]  /*23860*/  UMOV UR52, UR44 ;  /* 0x0000002c00347c82 */ /* 0x000fe20008000000 */
[----:B------:R-:W-:-:S02]  /*23870*/  UMOV UR53, UR45 ;  /* 0x0000002d00357c82 */ /* 0x000fc40008000000 */
[----:B------:R-:W-:Y:S01]  /*23880*/  UIADD3.X UR5, UPT, UPT, URZ, UR5, URZ, UP0, !UPT ;  /* 0x00000005ff057290 */ /* 0x000fe200087fe4ff */
[----:B------:R-:W-:Y:S01]  /*23890*/  UMOV UR49, UR41 ;  /* 0x0000002900317c82 */ /* 0x000fe20008000000 */
[----:B------:R-:W-:Y:S01]  /*238a0*/  UMOV UR67, UR43 ;  /* 0x0000002b00437c82 */ /* 0x000fe20008000000 */
[----:B------:R-:W-:Y:S01]  /*238b0*/  UMOV UR68, UR44 ;  /* 0x0000002c00447c82 */ /* 0x000fe20008000000 */
[----:B------:R-:W-:Y:S01]  /*238c0*/  UMOV UR69, UR45 ;  /* 0x0000002d00457c82 */ /* 0x000fe20008000000 */
[----:B------:R-:W-:Y:S01]  /*238d0*/  UIADD3 UR26, UPT, UPT, UR42, 0x20, URZ ;  /* 0x000000202a1a7890 */ /* 0x000fe2000fffe0ff */
[----:B------:R-:W-:Y:S01]  /*238e0*/  MOV.SPILL R9, UR69 ;  /* 0x0000004500097c02 */ /* 0x000fe20009000f00 */
[----:B------:R-:W-:Y:S02]  /*238f0*/  UIADD3 UR24, UPT, UPT, UR40, 0x4000, URZ ;  /* 0x0000400028187890 */ /* 0x000fe4000fffe0ff */
[----:B------:R-:W-:Y:S01]  /*23900*/  UTMASTG.5D [UR40], [UR4] ;  /* 0x00000028040073b5 */ /* 0x000fe20008020000 */
[----:B------:R-:W-:Y:S01]  /*23910*/  UMOV UR65, UR41 ;  /* 0x0000002900417c82 */ /* 0x000fe20008000000 */
[----:B------:R-:W-:Y:S01]  /*23920*/  UMOV UR35, UR43 ;  /* 0x0000002b00237c82 */ /* 0x000fe20008000000 */
[----:B------:R-:W-:Y:S01]  /*23930*/  UMOV UR36, UR44 ;  /* 0x0000002c00247c82 */ /* 0x000fe20008000000 */
[----:B------:R-:W-:Y:S01]  /*23940*/  UMOV UR37, UR45 ;  /* 0x0000002d00257c82 */ /* 0x000fe20008000000 */
[----:B------:R-:W-:Y:S01]  /*23950*/  UIADD3 UR58, UPT, UPT, UR42, 0x28, URZ ;  /* 0x000000282a3a7890 */ /* 0x000fe2000fffe0ff */
[----:B------:R-:W-:Y:S01]  /*23960*/  MOV.SPILL R15, UR26 ;  /* 0x0000001a000f7c02 */ /* 0x000fe20009000f00 */
[----:B------:R-:W-:Y:S01]  /*23970*/  UIADD3 UR56, UPT, UPT, UR40, 0x5000, URZ ;  /* 0x0000500028387890 */ /* 0x000fe2000fffe0ff */
[----:B------:R2:W-:Y:S01]  /*23980*/  UTMASTG.5D [UR48], [UR4] ;  /* 0x00000030040073b5 */ /* 0x0005e20008020000 */
[----:B------:R-:W-:Y:S01]  /*23990*/  UMOV UR33, UR41 ;  /* 0x0000002900217c82 */ /* 0x000fe20008000000 */
[----:B------:R-:W-:Y:S01]  /*239a0*/  UMOV UR39, UR34 ;  /* 0x0000002200277c82 */ /* 0x000fe20008000000 */
[----:B------:R-:W-:Y:S01]  /*239b0*/  UMOV UR27, UR43 ;  /* 0x0000002b001b7c82 */ /* 0x000fe20008000000 */
[----:B------:R-:W-:Y:S01]  /*239c0*/  UMOV UR28, UR44 ;  /* 0x0000002c001c7c82 */ /* 0x000fe20008000000 */
[----:B------:R-:W-:Y:S01]  /*239d0*/  UMOV UR29, UR45 ;  /* 0x0000002d001d7c82 */ /* 0x000fe20008000000 */
[----:B------:R-:W-:Y:S01]  /*239e0*/  UMOV UR25, UR41 ;  /* 0x0000002900197c82 */ /* 0x000fe20008000000 */
[----:B------:R-:W-:Y:S01]  /*239f0*/  UMOV UR59, UR43 ;  /* 0x0000002b003b7c82 */ /* 0x000fe20008000000 */
[----:B------:R3:W-:Y:S01]  /*23a00*/  UTMASTG.5D [UR64], [UR4] ;  /* 0x00000040040073b5 */ /* 0x0007e20008020000 */
        /* <DEDUP_REMOVED lines=18> */
[----:B-1----:R-:W-:Y:S01]  /*23b30*/  MOV.SPILL R3, UR39 ;  /* 0x0000002700037c02 */ /* 0x002fe20009000f00 */
[----:B------:R-:W-:Y:S01]  /*23b40*/  UMOV UR11, UR43 ;  /* 0x0000002b000b7c82 */ /* 0x000fe20008000000 */
[----:B------:R-:W-:Y:S01]  /*23b50*/  MOV.SPILL R14, UR61 ;  /* 0x0000003d000e7c02 */ /* 0x000fe20009000f00 */
[----:B------:R-:W-:Y:S01]  /*23b60*/  UMOV UR12, UR44 ;  /* 0x0000002c000c7c82 */ /* 0x000fe20008000000 */
[----:B------:R-:W-:Y:S01]  /*23b70*/  MOV.SPILL R13, UR60 ;  /* 0x0000003c000d7c02 */ /* 0x000fe20009000f00 */
[----:B------:R1:W-:Y:S01]  /*23b80*/  UTMASTG.5D [UR56], [UR4] ;  /* 0x00000038040073b5 */ /* 0x0003e20008020000 */
[----:B------:R-:W-:Y:S01]  /*23b90*/  MOV.SPILL R12, UR59 ;  /* 0x0000003b000c7c02 */ /* 0x000fe20009000f00 */
[----:B------:R-:W-:Y:S01]  /*23ba0*/  UMOV UR13, UR45 ;  /* 0x0000002d000d7c82 */ /* 0x000fe20008000000 */
[----:B------:R-:W-:Y:S01]  /*23bb0*/  UMOV UR9, UR41 ;  /* 0x0000002900097c82 */ /* 0x000fe20008000000 */
[----:B------:R-:W-:Y:S01]  /*23bc0*/  R2UR.FILL UR39, R3 ;  /* 0x00000000032772ca */ /* 0x000fe200004e0000 */
[----:B--2---:R-:W-:Y:S01]  /*23bd0*/  UIADD3 UR50, UPT, UPT, UR42, 0x70, URZ ;  /* 0x000000702a327890 */ /* 0x004fe2000fffe0ff */
[----:B------:R-:W-:Y:S01]  /*23be0*/  MOV.SPILL R2, UR38 ;  /* 0x0000002600027c02 */ /* 0x000fe20009000f00 */
[----:B------:R-:W-:-:S02]  /*23bf0*/  UIADD3 UR48, UPT, UPT, UR40, 0xe000, URZ ;  /* 0x0000e00028307890 */ /* 0x000fc4000fffe0ff */
[----:B------:R-:W-:Y:S01]  /*23c00*/  UIADD3 UR74, UPT, UPT, UR42, 0x78, URZ ;  /* 0x000000782a4a7890 */ /* 0x000fe2000fffe0ff */
[----:B------:R-:W-:Y:S01]  /*23c10*/  R2UR.FILL UR38, R2 ;  /* 0x00000000022672ca */ /* 0x000fe200004e0000 */
[----:B------:R-:W-:Y:S02]  /*23c20*/  UIADD3 UR72, UPT, UPT, UR40, 0xf000, URZ ;  /* 0x0000f00028487890 */ /* 0x000fe4000fffe0ff */
[----:B---3--:R-:W-:Y:S01]  /*23c30*/  UIADD3 UR64, UPT, UPT, UR40, 0x400, URZ ;  /* 0x0000040028407890 */ /* 0x008fe2000fffe0ff */
[----:B------:R-:W-:Y:S01]  /*23c40*/  UMOV UR66, UR42 ;  /* 0x0000002a00427c82 */ /* 0x000fe20008000000 */
[----:B------:R-:W-:Y:S01]  /*23c50*/  UMOV UR65, 0x40 ;  /* 0x0000004000417882 */ /* 0x000fe20000000000 */
[----:B------:R-:W-:Y:S01]  /*23c60*/  MOV.SPILL R6, UR66 ;  /* 0x0000004200067c02 */ /* 0x000fe20009000f00 */
[----:B------:R-:W-:Y:S02]  /*23c70*/  UIADD3 UR66, UPT, UPT, UR42, 0x58, URZ ;  /* 0x000000582a427890 */ /* 0x000fe4000fffe0ff */
[----:B------:R-:W-:Y:S01]  /*23c80*/  MOV.SPILL R4, UR64 ;  /* 0x0000004000047c02 */ /* 0x000fe20009000f00 */
[----:B------:R-:W-:Y:S01]  /*23c90*/  UIADD3 UR64, UPT, UPT, UR40, 0xb000, URZ ;  /* 0x0000b00028407890 */ /* 0x000fe2000fffe0ff */
[----:B------:R-:W-:Y:S01]  /*23ca0*/  MOV.SPILL R5, UR65 ;  /* 0x0000004100057c02 */ /* 0x000fe20009000f00 */
[----:B----4-:R-:W-:-:S02]  /*23cb0*/  UIADD3 UR32, UPT, UPT, UR40, 0x6000, URZ ;  /* 0x0000600028207890 */ /* 0x010fc4000fffe0ff */
[----:B------:R-:W-:Y:S01]  /*23cc0*/  UIADD3 UR34, UPT, UPT, UR42, 0x30, URZ ;  /* 0x000000302a227890 */ /* 0x000fe2000fffe0ff */
[----:B------:R-:W-:Y:S01]  /*23cd0*/  UMOV UR65, UR41 ;  /* 0x0000002900417c82 */ /* 0x000fe20008000000 */
[----:B------:R-:W-:Y:S01]  /*23ce0*/  UMOV UR15, UR66 ;  /* 0x00000042000f7c82 */ /* 0x000fe20008000000 */
[----:B------:R-:W-:Y:S01]  /*23cf0*/  UMOV UR75, UR43 ;  /* 0x0000002b004b7c82 */ /* 0x000fe20008000000 */
[----:B-----5:R-:W-:-:S03]  /*23d00*/  UIADD3 UR24, UPT, UPT, UR40, 0x9000, URZ ;  /* 0x0000900028187890 */ /* 0x020fc6000fffe0ff */
[----:B------:R-:W-:Y:S01]  /*23d10*/  UMOV UR31, UR34 ;  /* 0x00000022001f7c82 */ /* 0x000fe20008000000 */
[----:B------:R-:W-:Y:S01]  /*23d20*/  UIADD3 UR26, UPT, UPT, UR42, 0x48, URZ ;  /* 0x000000482a1a7890 */ /* 0x000fe2000fffe0ff */
[----:B------:R2:W-:Y:S01]  /*23d30*/  UTMASTG.5D [UR32], [UR4] ;  /* 0x00000020040073b5 */ /* 0x0005e20008020000 */
[----:B------:R-:W-:Y:S01]  /*23d40*/  MOV.SPILL R17, UR31 ;  /* 0x0000001f00117c02 */ /* 0x000fe20009000f00 */
[----:B------:R-:W-:Y:S01]  /*23d50*/  UMOV UR76, UR44 ;  /* 0x0000002c004c7c82 */ /* 0x000fe20008000000 */
[----:B------:R-:W-:Y:S01]  /*23d60*/  UMOV UR77, UR45 ;  /* 0x0000002d004d7c82 */ /* 0x000fe20008000000 */
[----:B-1----:R-:W-:Y:S01]  /*23d70*/  UIADD3 UR56, UPT, UPT, UR40, 0x1400, URZ ;  /* 0x0000140028387890 */ /* 0x002fe2000fffe0ff */
[----:B------:R-:W-:Y:S01]  /*23d80*/  R2UR.FILL UR31, R17 ;  /* 0x00000000111f72ca */ /* 0x000fe200004e0000 */
[----:B------:R-:W-:Y:S01]  /*23d90*/  UIADD3 UR58, UPT, UPT, UR42, 0x50, URZ ;  /* 0x000000502a3a7890 */ /* 0x000fe2000fffe0ff */
[----:B------:R-:W-:Y:S01]  /*23da0*/  UMOV UR57, 0x40 ;  /* 0x0000004000397882 */ /* 0x000fe20000000000 */
[----:B------:R-:W-:-:S02]  /*23db0*/  UMOV UR23, UR26 ;  /* 0x0000001a00177c82 */ /* 0x000fc40008000000 */
[----:B------:R-:W-:Y:S01]  /*23dc0*/  MOV.SPILL R10, UR56 ;  /* 0x00000038000a7c02 */ /* 0x000fe20009000f00 */
[----:B------:R-:W-:Y:S01]  /*23dd0*/  UIADD3 UR56, UPT, UPT, UR40, 0xa000, URZ ;  /* 0x0000a00028387890 */ /* 0x000fe2000fffe0ff */
[----:B------:R-:W-:Y:S01]  /*23de0*/  MOV.SPILL R11, UR57 ;  /* 0x00000039000b7c02 */ /* 0x000fe20009000f00 */
[----:B------:R-:W-:Y:S01]  /*23df0*/  UMOV UR57, UR41 ;  /* 0x0000002900397c82 */ /* 0x000fe20008000000 */
[----:B------:R-:W-:Y:S01]  /*23e00*/  UMOV UR73, UR41 ;  /* 0x0000002900497c82 */ /* 0x000fe20008000000 */
[----:B------:R-:W-:Y:S01]  /*23e10*/  UMOV UR22, UR58 ;  /* 0x0000003a00167c82 */ /* 0x000fe20008000000 */
[----:B------:R-:W-:Y:S01]  /*23e20*/  UMOV UR7, UR50 ;  /* 0x0000003200077c82 */ /* 0x000fe20008000000 */
[----:B--2---:R-:W-:Y:S02]  /*23e30*/  UIADD3 UR32, UPT, UPT, UR40, 0x7000, URZ ;  /* 0x0000700028207890 */ /* 0x004fe4000fffe0ff */
[----:B------:R-:W-:-:S07]  /*23e40*/  UIADD3 UR34, UPT, UPT, UR42, 0x38, URZ ;  /* 0x000000382a227890 */ /* 0x000fce000fffe0ff */
[----:B------:R-:W-:Y:S02]  /*23e50*/  UMOV UR30, UR34 ;  /* 0x00000022001e7c82 */ /* 0x000fe40008000000 */
[----:B------:R1:W-:Y:S01]  /*23e60*/  UTMASTG.5D [UR32], [UR4] ;  /* 0x00000020040073b5 */ /* 0x0003e20008020000 */
[----:B------:R-:W-:-:S04]  /*23e70*/  MOV.SPILL R16, UR30 ;  /* 0x0000001e00107c02 */ /* 0x000fc80009000f00 */
[----:B------:R-:W-:Y:S01]  /*23e80*/  R2UR.FILL UR30, R16 ;  /* 0x00000000101e72ca */ /* 0x000fe200004e0000 */
[----:B------:R2:W-:Y:S01]  /*23e90*/  UTMASTG.5D [UR16], [UR4] ;  /* 0x00000010040073b5 */ /* 0x0005e20008020000 */
[----:B------:R3:W-:Y:S01]  /*23ea0*/  UTMASTG.5D [UR24], [UR4] ;  /* 0x00000018040073b5 */ /* 0x0007e20008020000 */
[----:B------:R4:W-:Y:S01]  /*23eb0*/  UTMASTG.5D [UR56], [UR4] ;  /* 0x00000038040073b5 */ /* 0x0009e20008020000 */
[----:B------:R5:W-:Y:S01]  /*23ec0*/  UTMASTG.5D [UR64], [UR4] ;  /* 0x00000040040073b5 */ /* 0x000be20008020000 */
[----:B-1----:R-:W-:Y:S02]  /*23ed0*/  UIADD3 UR32, UPT, UPT, UR40, 0xd000, URZ ;  /* 0x0000d00028207890 */ /* 0x002fe4000fffe0ff */
[----:B------:R-:W-:Y:S01]  /*23ee0*/  UIADD3 UR34, UPT, UPT, UR42, 0x68, URZ ;  /* 0x000000682a227890 */ /* 0x000fe2000fffe0ff */
[----:B------:R1:W-:Y:S01]  /*23ef0*/  UTMASTG.5D [UR8], [UR4] ;  /* 0x00000008040073b5 */ /* 0x0003e20008020000 */
[----:B--2---:R-:W-:-:S05]  /*23f00*/  UIADD3 UR16, UPT, UPT, UR40, 0x8400, URZ ;  /* 0x0000840028107890 */ /* 0x004fca000fffe0ff */
[----:B------:R-:W-:Y:S02]  /*23f10*/  UMOV UR14, UR34 ;  /* 0x00000022000e7c82 */ /* 0x000fe40008000000 */
[----:B------:R2:W-:Y:S01]  /*23f20*/  UTMASTG.5D [UR32], [UR4] ;  /* 0x00000020040073b5 */ /* 0x0005e20008020000 */
[----:B------:R-:W-:Y:S01]  /*23f30*/  UMOV UR17, 0x40 ;  /* 0x0000004000117882 */ /* 0x000fe20000000000 */
[----:B---3--:R-:W-:Y:S01]  /*23f40*/  R2UR.FILL UR26, R15 ;  /* 0x000000000f1a72ca */ /* 0x008fe200004e0000 */
[----:B------:R-:W-:Y:S01]  /*23f50*/  UIADD3 UR24, UPT, UPT, UR40, 0x4400, URZ ;  /* 0x0000440028187890 */ /* 0x000fe2000fffe0ff */
[----:B------:R3:W-:Y:S01]  /*23f60*/  UTMASTG.5D [UR48], [UR4] ;  /* 0x00000030040073b5 */ /* 0x0007e20008020000 */
[----:B------:R-:W-:Y:S01]  /*23f70*/  UMOV UR25, 0x40 ;  /* 0x0000004000197882 */ /* 0x000fe20000000000 */
[----:B----4-:R-:W-:Y:S01]  /*23f80*/  R2UR.FILL UR61, R14 ;  /* 0x000000000e3d72ca */ /* 0x010fe200004e0000 */
[----:B------:R-:W-:Y:S01]  /*23f90*/  UMOV UR58, UR47 ;  /* 0x0000002f003a7c82 */ /* 0x000fe20008000000 */
[----:B------:R-:W-:Y:S01]  /*23fa0*/  R2UR.FILL UR60, R13 ;  /* 0x000000000d3c72ca */ /* 0x000fe200004e0000 */
[----:B------:R-:W-:Y:S01]  /*23fb0*/  UTMASTG.5D [UR72], [UR4] ;  /* 0x00000048040073b5 */ /* 0x000fe20008020000 */
[----:B------:R-:W-:-:S02]  /*23fc0*/  R2UR.FILL UR59, R12 ;  /* 0x000000000c3b72ca */ /* 0x000fc400004e0000 */
[----:B------:R-:W-:Y:S02]  /*23fd0*/  R2UR.FILL UR57, R11 ;  /* 0x000000000b3972ca */ /* 0x000fe400004e0000 */
[----:B-----5:R-:W-:Y:S02]  /*23fe0*/  R2UR.FILL UR69, R9 ;  /* 0x00000000094572ca */ /* 0x020fe400004e0000 */
[----:B------:R-:W-:Y:S02]  /*23ff0*/  R2UR.FILL UR68, R8 ;  /* 0x00000000084472ca */ /* 0x000fe400004e0000 */
[----:B------:R-:W-:Y:S02]  /*24000*/  R2UR.FILL UR67, R7 ;  /* 0x00000000074372ca */ /* 0x000fe400004e0000 */
[----:B------:R-:W-:Y:S02]  /*24010*/  R2UR.FILL UR66, R6 ;  /* 0x00000000064272ca */ /* 0x000fe400004e0000 */
[----:B------:R-:W-:Y:S01]  /*24020*/  R2UR.FILL UR65, R5 ;  /* 0x00000000054172ca */ /* 0x000fe200004e0000 */
[----:B-1----:R-:W-:Y:S01]  /*24030*/  UIADD3 UR8, UPT, UPT, UR40, 0xc400, URZ ;  /* 0x0000c40028087890 */ /* 0x002fe2000fffe0ff */
[----:B------:R-:W-:Y:S01]  /*24040*/  R2UR.FILL UR64, R4 ;  /* 0x00000000044072ca */ /* 0x000fe200004e0000 */
[----:B------:R-:W-:Y:S01]  /*24050*/  UMOV UR9, 0x40 ;  /* 0x0000004000097882 */ /* 0x000fe20000000000 */
[----:B------:R-:W-:Y:S01]  /*24060*/  R2UR.FILL UR56, R10 ;  /* 0x000000000a3872ca */ /* 0x000fe200004e0000 */
[----:B--2---:R-:W-:Y:S01]  /*24070*/  UIADD3 UR32, UPT, UPT, UR40, 0x3400, URZ ;  /* 0x0000340028207890 */ /* 0x004fe2000fffe0ff */
[----:B------:R-:W-:Y:S01]  /*24080*/  UMOV UR33, 0x40 ;  /* 0x0000004000217882 */ /* 0x000fe20000000000 */
[----:B------:R-:W-:-:S08]  /*24090*/  UMOV UR34, UR39 ;  /* 0x0000002700227c82 */ /* 0x000fd00008000000 */
[----:B------:R1:W-:Y:S01]  /*240a0*/  UTMASTG.5D [UR64], [UR4] ;  /* 0x00000040040073b5 */ /* 0x0003e20008020000 */
[----:B---3--:R-:W-:Y:S01]  /*240b0*/  UIADD3 UR48, UPT, UPT, UR40, 0x2400, URZ ;  /* 0x0000240028307890 */ /* 0x008fe2000fffe0ff */
[----:B------:R-:W-:Y:S01]  /*240c0*/  UMOV UR49, 0x40 ;  /* 0x0000004000317882 */ /* 0x000fe20000000000 */
[----:B------:R-:W-:Y:S01]  /*240d0*/  UMOV UR50, UR46 ;  /* 0x0000002e00327c82 */ /* 0x000fe20008000000 */
[----:B------:R2:W-:Y:S06]  /*240e0*/  UTMASTG.5D [UR56], [UR4] ;  /* 0x00000038040073b5 */ /* 0x0005ec0008020000 */
[----:B------:R3:W-:Y:S01]  /*240f0*/  UTMASTG.5D [UR48], [UR4] ;  /* 0x00000030040073b5 */ /* 0x0007e20008020000 */
[----:B------:R4:W-:Y:S01]  /*24100*/  UTMASTG.5D [UR32], [UR4] ;  /* 0x00000020040073b5 */ /* 0x0009e20008020000 */
[----:B------:R5:W-:Y:S01]  /*24110*/  UTMASTG.5D [UR24], [UR4] ;  /* 0x00000018040073b5 */ /* 0x000be20008020000 */
[----:B-1----:R-:W-:Y:S01]  /*24120*/  UIADD3 UR64, UPT, UPT, UR40, 0x800, URZ ;  /* 0x0000080028407890 */ /* 0x002fe2000fffe0ff */
[----:B------:R-:W-:Y:S01]  /*24130*/  UMOV UR65, 0x80 ;  /* 0x0000008000417882 */ /* 0x000fe20000000000 */
[----:B------:R-:W-:Y:S01]  /*24140*/  UMOV UR66, UR42 ;  /* 0x0000002a00427c82 */ /* 0x000fe20008000000 */
[----:B------:R-:W-:Y:S01]  /*24150*/  UMOV UR67, UR43 ;  /* 0x0000002b00437c82 */ /* 0x000fe20008000000 */
[----:B------:R-:W-:Y:S01]  /*24160*/  UMOV UR68, UR44 ;  /* 0x0000002c00447c82 */ /* 0x000fe20008000000 */
[----:B------:R-:W-:Y:S01]  /*24170*/  UMOV UR69, UR45 ;  /* 0x0000002d00457c82 */ /* 0x000fe20008000000 */
[----:B--2---:R-:W-:Y:S01]  /*24180*/  UIADD3 UR56, UPT, UPT, UR40, 0x5400, URZ ;  /* 0x0000540028387890 */ /* 0x004fe2000fffe0ff */
[----:B------:R-:W-:Y:S01]  /*24190*/  UMOV UR57, 0x40 ;  /* 0x0000004000397882 */ /* 0x000fe20000000000 */
[----:B------:R-:W-:Y:S01]  /*241a0*/  UMOV UR59, UR43 ;  /* 0x0000002b003b7c82 */ /* 0x000fe20008000000 */
[----:B------:R-:W-:Y:S01]  /*241b0*/  UMOV UR60, UR44 ;  /* 0x0000002c003c7c82 */ /* 0x000fe20008000000 */
[----:B------:R-:W-:Y:S01]  /*241c0*/  UMOV UR61, UR45 ;  /* 0x0000002d003d7c82 */ /* 0x000fe20008000000 */
[----:B------:R-:W-:Y:S01]  /*241d0*/  UMOV UR58, UR38 ;  /* 0x00000026003a7c82 */ /* 0x000fe20008000000 */
[----:B---3--:R-:W-:-:S03]  /*241e0*/  UIADD3 UR48, UPT, UPT, UR40, 0x6400, URZ ;  /* 0x0000640028307890 */ /* 0x008fc6000fffe0ff */
[----:B------:R1:W-:Y:S01]  /*241f0*/  UTMASTG.5D [UR56], [UR4] ;  /* 0x00000038040073b5 */ /* 0x0003e20008020000 */
[----:B------:R-:W-:Y:S01]  /*24200*/  UMOV UR50, UR31 ;  /* 0x0000001f00327c82 */ /* 0x000fe20008000000 */
[----:B----4-:R-:W-:-:S04]  /*24210*/  UIADD3 UR32, UPT, UPT, UR40, 0x7400, URZ ;  /* 0x0000740028207890 */ /* 0x010fc8000fffe0ff */
[----:B------:R2:W-:Y:S01]  /*24220*/  UTMASTG.5D [UR48], [UR4] ;  /* 0x00000030040073b5 */ /* 0x0005e20008020000 */
[----:B------:R-:W-:Y:S01]  /*24230*/  UMOV UR34, UR30 ;  /* 0x0000001e00227c82 */ /* 0x000fe20008000000 */
[----:B-----5:R-:W-:-:S03]  /*24240*/  UIADD3 UR24, UPT, UPT, UR40, 0x4800, URZ ;  /* 0x0000480028187890 */ /* 0x020fc6000fffe0ff */
[----:B------:R3:W-:Y:S01]  /*24250*/  UTMASTG.5D [UR32], [UR4] ;  /* 0x00000020040073b5 */ /* 0x0007e20008020000 */
[----:B------:R-:W-:Y:S01]  /*24260*/  UMOV UR25, 0x80 ;  /* 0x0000008000197882 */ /* 0x000fe20000000000 */
[----:B------:R4:W-:Y:S01]  /*24270*/  UTMASTG.5D [UR16], [UR4] ;  /* 0x00000010040073b5 */ /* 0x0009e20008020000 */
[----:B-1----:R-:W-:Y:S01]  /*24280*/  UIADD3 UR56, UPT, UPT, UR40, 0x9400, URZ ;  /* 0x0000940028387890 */ /* 0x002fe2000fffe0ff */
[----:B------:R-:W-:Y:S01]  /*24290*/  UMOV UR58, UR23 ;  /* 0x00000017003a7c82 */ /* 0x000fe20008000000 */
[----:B--2---:R-:W-:-:S07]  /*242a0*/  UIADD3 UR48, UPT, UPT, UR40, 0xa400, URZ ;  /* 0x0000a40028307890 */ /* 0x004fce000fffe0ff */
[----:B------:R1:W-:Y:S01]  /*242b0*/  UTMASTG.5D [UR56], [UR4] ;  /* 0x00000038040073b5 */ /* 0x0003e20008020000 */
[----:B------:R-:W-:Y:S01]  /*242c0*/  UMOV UR50, UR22 ;  /* 0x0000001600327c82 */ /* 0x000fe20008000000 */
[----:B---3--:R-:W-:Y:S01]  /*242d0*/  UIADD3 UR32, UPT, UPT, UR40, 0xb400, URZ ;  /* 0x0000b40028207890 */ /* 0x008fe2000fffe0ff */
[----:B------:R2:W-:Y:S01]  /*242e0*/  UTMASTG.5D [UR48], [UR4] ;  /* 0x00000030040073b5 */ /* 0x0005e20008020000 */
[----:B------:R-:W-:Y:S01]  /*242f0*/  UMOV UR34, UR15 ;  /* 0x0000000f00227c82 */ /* 0x000fe20008000000 */
[----:B----4-:R-:W-:-:S06]  /*24300*/  UIADD3 UR16, UPT, UPT, UR40, 0x8800, URZ ;  /* 0x0000880028107890 */ /* 0x010fcc000fffe0ff */
        /* <DEDUP_REMOVED lines=16> */
[----:B------:R-:W-:Y:S01]  /*24410*/  UMOV UR57, 0x80 ;  /* 0x0000008000397882 */ /* 0x000fe20000000000 */
[----:B------:R-:W-:Y:S01]  /*24420*/  UMOV UR58, UR47 ;  /* 0x0000002f003a7c82 */ /* 0x000fe20008000000 */
[----:B--2---:R-:W-:-:S06]  /*24430*/  UIADD3 UR48, UPT, UPT, UR40, 0x2800, URZ ;  /* 0x0000280028307890 */ /* 0x004fcc000fffe0ff */
[----:B------:R1:W-:Y:S01]  /*24440*/  UTMASTG.5D [UR56], [UR4] ;  /* 0x00000038040073b5 */ /* 0x0003e20008020000 */
[----:B------:R-:W-:Y:S01]  /*24450*/  UMOV UR49, 0x80 ;  /* 0x0000008000317882 */ /* 0x000fe20000000000 */
[----:B------:R-:W-:Y:S01]  /*24460*/  UMOV UR50, UR46 ;  /* 0x0000002e00327c82 */ /* 0x000fe20008000000 */
[----:B---3--:R-:W-:Y:S01]  /*24470*/  UIADD3 UR32, UPT, UPT, UR40, 0x3800, URZ ;  /* 0x0000380028207890 */ /* 0x008fe2000fffe0ff */
[----:B------:R2:W-:Y:S01]  /*24480*/  UTMASTG.5D [UR48], [UR4] ;  /* 0x00000030040073b5 */ /* 0x0005e20008020000 */
[----:B------:R-:W-:Y:S01]  /*24490*/  UMOV UR33, 0x80 ;  /* 0x0000008000217882 */ /* 0x000fe20000000000 */
[----:B------:R-:W-:Y:S01]  /*244a0*/  UMOV UR34, UR39 ;  /* 0x0000002700227c82 */ /* 0x000fe20008000000 */
[----:B----4-:R-:W-:-:S05]  /*244b0*/  UIADD3 UR64, UPT, UPT, UR40, 0xd800, URZ ;  /* 0x0000d80028407890 */ /* 0x010fca000fffe0ff */
[----:B------:R3:W-:Y:S01]  /*244c0*/  UTMASTG.5D [UR32], [UR4] ;  /* 0x00000020040073b5 */ /* 0x0007e20008020000 */
[----:B------:R-:W-:Y:S01]  /*244d0*/  UMOV UR66, UR14 ;  /* 0x0000000e00427c82 */ /* 0x000fe20008000000 */
        /* <DEDUP_REMOVED lines=33> */
[----:B------:R-:W-:Y:S01]  /*246f0*/  UMOV UR33, 0xc0 ;  /* 0x000000c000217882 */ /* 0x000fe20000000000 */
[----:B------:R-:W-:Y:S01]  /*24700*/  UMOV UR34, UR42 ;  /* 0x0000002a00227c82 */ /* 0x000fe20008000000 */
[----:B----4-:R-:W-:-:S05]  /*24710*/  UIADD3 UR8, UPT, UPT, UR40, 0xfc00, URZ ;  /* 0x0000fc0028087890 */ /* 0x010fca000fffe0ff */
[----:B------:R3:W-:Y:S01]  /*24720*/  UTMASTG.5D [UR32], [UR4] ;  /* 0x00000020040073b5 */ /* 0x0007e20008020000 */
[----:B------:R-:W-:Y:S01]  /*24730*/  UMOV UR9, 0xc0 ;  /* 0x000000c000097882 */ /* 0x000fe20000000000 */
[----:B-----5:R-:W-:Y:S01]  /*24740*/  UIADD3 UR64, UPT, UPT, UR40, 0x1c00, URZ ;  /* 0x00001c0028407890 */ /* 0x020fe2000fffe0ff */
[----:B------:R-:W-:Y:S01]  /*24750*/  UMOV UR65, 0xc0 ;  /* 0x000000c000417882 */ /* 0x000fe20000000000 */
[----:B------:R-:W-:-:S07]  /*24760*/  UMOV UR66, UR47 ;  /* 0x0000002f00427c82 */ /* 0x000fce0008000000 */
[----:B------:R-:W-:Y:S01]  /*24770*/  UTMASTG.5D [UR64], [UR4] ;  /* 0x00000040040073b5 */ /* 0x000fe20008020000 */
        /* <DEDUP_REMOVED lines=9> */
[----:B------:R-:W-:Y:S01]  /*24810*/  UMOV UR34, UR26 ;  /* 0x0000001a00227c82 */ /* 0x000fe20008000000 */
[----:B------:R-:W-:-:S06]  /*24820*/  UMOV UR26, UR38 ;  /* 0x00000026001a7c82 */ /* 0x000fcc0008000000 */
[----:B------:R3:W-:Y:S01]  /*24830*/  UTMASTG.5D [UR32], [UR4] ;  /* 0x00000020040073b5 */ /* 0x0007e20008020000 */
[----:B------:R4:W-:Y:S01]  /*24840*/  UTMASTG.5D [UR24], [UR4] ;  /* 0x00000018040073b5 */ /* 0x0009e20008020000 */
[----:B-1----:R-:W-:Y:S01]  /*24850*/  UIADD3 UR56, UPT, UPT, UR40, 0x6c00, URZ ;  /* 0x00006c0028387890 */ /* 0x002fe2000fffe0ff */
[----:B------:R-:W-:Y:S01]  /*24860*/  UMOV UR58, UR31 ;  /* 0x0000001f003a7c82 */ /* 0x000fe20008000000 */
[----:B--2---:R-:W-:-:S07]  /*24870*/  UIADD3 UR48, UPT, UPT, UR40, 0x7c00, URZ ;  /* 0x00007c0028307890 */ /* 0x004fce000fffe0ff */
[----:B------:R-:W-:Y:S01]  /*24880*/  UTMASTG.5D [UR56], [UR4] ;  /* 0x00000038040073b5 */ /* 0x000fe20008020000 */
[----:B------:R-:W-:Y:S01]  /*24890*/  UMOV UR50, UR30 ;  /* 0x0000001e00327c82 */ /* 0x000fe20008000000 */
[----:B---3--:R-:W-:Y:S01]  /*248a0*/  UIADD3 UR32, UPT, UPT, UR40, 0x8c00, URZ ;  /* 0x00008c0028207890 */ /* 0x008fe2000fffe0ff */
[----:B------:R1:W-:Y:S01]  /*248b0*/  UTMASTG.5D [UR48], [UR4] ;  /* 0x00000030040073b5 */ /* 0x0003e20008020000 */
[----:B------:R-:W-:Y:S01]  /*248c0*/  UMOV UR34, UR18 ;  /* 0x0000001200227c82 */ /* 0x000fe20008000000 */
[----:B------:R-:W-:Y:S01]  /*248d0*/  UMOV UR18, UR22 ;  /* 0x0000001600127c82 */ /* 0x000fe20008000000 */
[----:B----4-:R-:W-:-:S05]  /*248e0*/  UIADD3 UR24, UPT, UPT, UR40, 0x9c00, URZ ;  /* 0x00009c0028187890 */ /* 0x010fca000fffe0ff */
[----:B------:R2:W-:Y:S01]  /*248f0*/  UTMASTG.5D [UR32], [UR4] ;  /* 0x00000020040073b5 */ /* 0x0005e20008020000 */
[----:B------:R-:W-:-:S03]  /*24900*/  UMOV UR26, UR23 ;  /* 0x00000017001a7c82 */ /* 0x000fc60008000000 */
[----:B------:R3:W-:Y:S01]  /*24910*/  UTMASTG.5D [UR24], [UR4] ;  /* 0x00000018040073b5 */ /* 0x0007e20008020000 */
[----:B------:R4:W-:Y:S01]  /*24920*/  UTMASTG.5D [UR16], [UR4] ;  /* 0x00000010040073b5 */ /* 0x0009e20008020000 */
[----:B-1----:R-:W-:Y:S01]  /*24930*/  UIADD3 UR48, UPT, UPT, UR40, 0xbc00, URZ ;  /* 0x0000bc0028307890 */ /* 0x002fe2000fffe0ff */
[----:B------:R-:W-:Y:S01]  /*24940*/  UMOV UR50, UR15 ;  /* 0x0000000f00327c82 */ /* 0x000fe20008000000 */
[----:B--2---:R-:W-:-:S07]  /*24950*/  UIADD3 UR32, UPT, UPT, UR40, 0xcc00, URZ ;  /* 0x0000cc0028207890 */ /* 0x004fce000fffe0ff */
[----:B------:R2:W-:Y:S01]  /*24960*/  UTMASTG.5D [UR48], [UR4] ;  /* 0x00000030040073b5 */ /* 0x0005e20008020000 */
[----:B------:R-:W-:Y:S01]  /*24970*/  UMOV UR34, UR10 ;  /* 0x0000000a00227c82 */ /* 0x000fe20008000000 */
[----:B------:R-:W-:Y:S01]  /*24980*/  UMOV UR10, UR74 ;  /* 0x0000004a000a7c82 */ /* 0x000fe20008000000 */
[----:B---3--:R-:W-:Y:S01]  /*24990*/  UIADD3 UR24, UPT, UPT, UR40, 0xdc00, URZ ;  /* 0x0000dc0028187890 */ /* 0x008fe2000fffe0ff */
[----:B------:R2:W-:Y:S01]  /*249a0*/  UTMASTG.5D [UR32], [UR4] ;  /* 0x00000020040073b5 */ /* 0x0005e20008020000 */
[----:B------:R-:W-:Y:S01]  /*249b0*/  UMOV UR26, UR14 ;  /* 0x0000000e001a7c82 */ /* 0x000fe20008000000 */
[----:B----4-:R-:W-:-:S06]  /*249c0*/  UIADD3 UR16, UPT, UPT, UR40, 0xec00, URZ ;  /* 0x0000ec0028107890 */ /* 0x010fcc000fffe0ff */
[----:B------:R2:W-:Y:S01]  /*249d0*/  UTMASTG.5D [UR24], [UR4] ;  /* 0x00000018040073b5 */ /* 0x0005e20008020000 */
[----:B------:R-:W-:Y:S02]  /*249e0*/  UMOV UR18, UR7 ;  /* 0x0000000700127c82 */ /* 0x000fe40008000000 */
[----:B------:R2:W-:Y:S01]  /*249f0*/  UTMASTG.5D [UR16], [UR4] ;  /* 0x00000010040073b5 */ /* 0x0005e20008020000 */
[----:B------:R2:W-:Y:S02]  /*24a00*/  UTMASTG.5D [UR8], [UR4] ;  /* 0x00000008040073b5 */ /* 0x0005e40008020000 */
[----:B--2---:R-:W-:Y:S01]  /*24a10*/  NOP ;  /* 0x0000000000007918 */ /* 0x004fe20000000000 */
.L_x_409:
[----:B------:R-:W-:Y:S05]  /*24a20*/  BSYNC.RECONVERGENT B0 ;  /* 0x0000000000007941 */ /* 0x000fea0003800200 */
.L_x_408:
[----:B------:R0:W-:Y:S01]  /*24a30*/  UTMACMDFLUSH ;  /* 0x00000000000079b7 */ /* 0x0001e20000000000 */
[----:B------:R-:W-:Y:S05]  /*24a40*/  BRA.U UP6, `(.L_x_410) ;  /* 0x0000000106047547 */ /* 0x000fea000b800000 */
[----:B------:R-:W-:Y:S05]  /*24a50*/  BPT.TRAP 0x1 ;  /* 0x000000040000795c */ /* 0x000fea0000300000 */
.L_x_410:
[----:B------:R-:W2:Y:S02]  /*24a60*/  SYNCS.PHASECHK.TRANS64.TRYWAIT P0, [UR40+0x380b8], R0 ;  /* 0x0380b800ff0075a7 */ /* 0x000ea40008001128 */
[----:B--2---:R-:W-:Y:S05]  /*24a70*/  @!P0 BRA `(.L_x_411) ;  /* 0x0000003000008947 */ /* 0x004fea0003800000 */
.L_x_498:
[----:B------:R-:W-:Y:S04]  /*24a80*/  BSSY.RECONVERGENT B0, `(.L_x_412) ;  /* 0x0000199000007945 */ /* 0x000fe80003800200 */
[----:B------:R-:W-:Y:S05]  /*24a90*/  @!P1 BRA `(.L_x_413) ;  /* 0x00000018005c9947 */ /* 0x000fea0003800000 */
[----:B------:R-:W-:Y:S01]  /*24aa0*/  UMOV UR21, UR45 ;  /* 0x0000002d00157c82 */ /* 0x000fe20008000000 */
[----:B------:R-:W-:Y:S01]  /*24ab0*/  UIADD3 UR8, UPT, UPT, UR42, 0xb8, URZ ;  /* 0x000000b82a087890 */ /* 0x000fe2000fffe0ff */
[----:B------:R-:W-:Y:S01]  /*24ac0*/  MOV.SPILL R2, UR21 ;  /* 0x0000001500027c02 */ /* 0x000fe20009000f00 */
[----:B------:R-:W-:Y:S01]  /*24ad0*/  UIADD3 UR18, UPT, UPT, UR42, 0xc0, URZ ;  /* 0x000000c02a127890 */ /* 0x000fe2000fffe0ff */
[----:B------:R-:W-:Y:S01]  /*24ae0*/  IMAD.U32 R15, RZ, RZ, UR43 ;  /* 0x0000002bff0f7e24 */ /* 0x000fe2000f8e00ff */
[----:B------:R-:W-:Y:S01]  /*24af0*/  UIADD3 UR10, UPT, UPT, UR42, 0xe0, URZ ;  /* 0x000000e02a0a7890 */ /* 0x000fe2000fffe0ff */
[----:B------:R-:W-:Y:S01]  /*24b00*/  IMAD.U32 R13, RZ, RZ, UR45 ;  /* 0x0000002dff0d7e24 */ /* 0x000fe2000f8e00ff */
[----:B------:R2:W-:Y:S01]  /*24b10*/  STL [R1+0x2c], R2 ;  /* 0x00002c0201007387 */ /* 0x0005e20000100800 */
[----:B------:R-:W-:Y:S01]  /*24b20*/  IMAD.U32 R25, RZ, RZ, UR8 ;  /* 0x00000008ff197e24 */ /* 0x000fe2000f8e00ff */
[----:B------:R-:W-:Y:S01]  /*24b30*/  UIADD3 UR8, UPT, UPT, UR42, 0xc8, URZ ;  /* 0x000000c82a087890 */ /* 0x000fe2000fffe0ff */
[----:B------:R-:W-:Y:S01]  /*24b40*/  IMAD.U32 R4, RZ, RZ, UR45 ;  /* 0x0000002dff047e24 */ /* 0x000fe2000f8e00ff */
[----:B------:R-:W-:Y:S01]  /*24b50*/  MOV.SPILL R27, UR10 ;  /* 0x0000000a001b7c02 */ /* 0x000fe20009000f00 */
[----:B------:R-:W-:Y:S01]  /*24b60*/  UMOV UR20, UR44 ;  /* 0x0000002c00147c82 */ /* 0x000fe20008000000 */
[----:B------:R-:W-:Y:S01]  /*24b70*/  R2UR UR10, R25 ;  /* 0x00000000190a72ca */ /* 0x000fe200000e0000 */
[----:B------:R-:W-:Y:S01]  /*24b80*/  UIADD3 UR7, UPT, UPT, UR40, 0x17000, URZ ;  /* 0x0001700028077890 */ /* 0x000fe2000fffe0ff */
[----:B------:R-:W-:Y:S01]  /*24b90*/  IMAD.U32 R24, RZ, RZ, UR8 ;  /* 0x00000008ff187e24 */ /* 0x000fe2000f8e00ff */
[----:B------:R-:W-:Y:S01]  /*24ba0*/  UIADD3 UR8, UPT, UPT, UR42, 0xd0, URZ ;  /* 0x000000d02a087890 */ /* 0x000fe2000fffe0ff */
[----:B-1----:R-:W-:Y:S01]  /*24bb0*/  MOV.SPILL R0, UR20 ;  /* 0x0000001400007c02 */ /* 0x002fe20009000f00 */
[----:B------:R-:W-:Y:S01]  /*24bc0*/  UIADD3 UR16, UPT, UPT, UR40, 0x18000, URZ ;  /* 0x0001800028107890 */ /* 0x000fe2000fffe0ff */
[----:B------:R-:W-:Y:S01]  /*24bd0*/  IMAD.U32 R14, RZ, RZ, UR44 ;  /* 0x0000002cff0e7e24 */ /* 0x000fe2000f8e00ff */
[----:B------:R-:W-:Y:S01]  /*24be0*/  UMOV UR19, UR43 ;  /* 0x0000002b00137c82 */ /* 0x000fe20008000000 */
[----:B------:R-:W-:Y:S01]  /*24bf0*/  IMAD.U32 R20, RZ, RZ, UR7 ;  /* 0x00000007ff147e24 */ /* 0x000fe2000f8e00ff */
[----:B------:R-:W-:Y:S01]  /*24c00*/  MOV.SPILL R3, UR19 ;  /* 0x0000001300037c02 */ /* 0x000fe20009000f00 */
[----:B------:R-:W-:Y:S01]  /*24c10*/  IMAD.U32 R23, RZ, RZ, UR8 ;  /* 0x00000008ff177e24 */ /* 0x000fe2000f8e00ff */
[----:B------:R-:W-:Y:S01]  /*24c20*/  UIADD3 UR8, UPT, UPT, UR42, 0xd8, URZ ;  /* 0x000000d82a087890 */ /* 0x000fe2000fffe0ff */
[----:B------:R1:W-:Y:S01]  /*24c30*/  STL [R1+0x28], R0 ;  /* 0x0000280001007387 */ /* 0x0003e20000100800 */
[----:B------:R-:W-:Y:S01]  /*24c40*/  UMOV UR11, UR43 ;  /* 0x0000002b000b7c82 */ /* 0x000fe20008000000 */
[----:B------:R-:W3:Y:S01]  /*24c50*/  LDCU.64 UR4, c[0x0][0x348] ;  /* 0x00006900ff0477ac */ /* 0x000ee20008000a00 */
[----:B------:R-:W-:Y:S01]  /*24c60*/  MOV.SPILL R28, UR11 ;  /* 0x0000000b001c7c02 */ /* 0x000fe20009000f00 */
[----:B------:R4:W-:Y:S01]  /*24c70*/  STL [R1+0x24], R3 ;  /* 0x0000240301007387 */ /* 0x0009e20000100800 */
[----:B------:R-:W-:Y:S01]  /*24c80*/  IMAD.U32 R22, RZ, RZ, UR8 ;  /* 0x00000008ff167e24 */ /* 0x000fe2000f8e00ff */
[----:B------:R-:W-:Y:S01]  /*24c90*/  UIADD3 UR8, UPT, UPT, UR40, 0x1c000, URZ ;  /* 0x0001c00028087890 */ /* 0x000fe2000fffe0ff */
[----:B--2---:R-:W-:Y:S01]  /*24ca0*/  MOV.SPILL R2, UR18 ;  /* 0x0000001200027c02 */ /* 0x004fe20009000f00 */
[----:B------:R-:W-:Y:S01]  /*24cb0*/  UIADD3 UR34, UPT, UPT, UR42, 0x80, URZ ;  /* 0x000000802a227890 */ /* 0x000fe2000fffe0ff */
[----:B------:R-:W-:Y:S01]  /*24cc0*/  R2UR UR11, R15 ;  /* 0x000000000f0b72ca */ /* 0x000fe200000e0000 */
[----:B------:R-:W-:Y:S01]  /*24cd0*/  UIADD3 UR32, UPT, UPT, UR40, 0x10000, URZ ;  /* 0x0001000028207890 */ /* 0x000fe2000fffe0ff */
[----:B------:R-:W2:Y:S01]  /*24ce0*/  LDL.LU R15, [R1+0x24] ;  /* 0x00002400010f7983 */ /* 0x000ea20000300800 */
[----:B------:R-:W-:Y:S01]  /*24cf0*/  MOV.SPILL R26, UR8 ;  /* 0x00000008001a7c02 */ /* 0x000fe20009000f00 */
[----:B------:R-:W-:Y:S01]  /*24d00*/  UIADD3 UR8, UPT, UPT, UR42, 0xe8, URZ ;  /* 0x000000e82a087890 */ /* 0x000fe2000fffe0ff */
[----:B------:R-:W-:Y:S01]  /*24d10*/  IMAD.U32 R6, RZ, RZ, UR43 ;  /* 0x0000002bff067e24 */ /* 0x000fe2000f8e00ff */
[----:B------:R-:W-:Y:S01]  /*24d20*/  STL [R1+0x20], R2 ;  /* 0x0000200201007387 */ /* 0x000fe20000100800 */
[----:B------:R-:W-:Y:S01]  /*24d30*/  UIADD3 UR58, UPT, UPT, UR42, 0x88, URZ ;  /* 0x000000882a3a7890 */ /* 0x000fe2000fffe0ff */
[----:B------:R-:W-:Y:S01]  /*24d40*/  IMAD.U32 R5, RZ, RZ, UR44 ;  /* 0x0000002cff057e24 */ /* 0x000fe2000f8e00ff */
[----:B------:R-:W-:Y:S01]  /*24d50*/  UIADD3 UR56, UPT, UPT, UR40, 0x11000, URZ ;  /* 0x0001100028387890 */ /* 0x000fe2000fffe0ff */
[----:B------:R-:W5:Y:S01]  /*24d60*/  LDL.LU R25, [R1+0x20] ;  /* 0x0000200001197983 */ /* 0x000f620000300800 */
[----:B------:R-:W-:Y:S01]  /*24d70*/  IMAD.U32 R21, RZ, RZ, UR8 ;  /* 0x00000008ff157e24 */ /* 0x000fe2000f8e00ff */
[----:B------:R-:W-:Y:S01]  /*24d80*/  R2UR UR8, R20 ;  /* 0x00000000140872ca */ /* 0x000fe200000e0000 */
[----:B---3--:R-:W-:Y:S01]  /*24d90*/  UIADD3 UR4, UP0, UPT, UR4, 0x400, URZ ;  /* 0x0000040004047890 */ /* 0x008fe2000ff1e0ff */
[----:B------:R-:W-:Y:S01]  /*24da0*/  IMAD.U32 R10, RZ, RZ, UR45 ;  /* 0x0000002dff0a7e24 */ /* 0x000fe2000f8e00ff */
[----:B------:R-:W-:Y:S01]  /*24db0*/  UIADD3 UR7, UPT, UPT, UR40, 0x19000, URZ ;  /* 0x0001900028077890 */ /* 0x000fe2000fffe0ff */
[----:B-1----:R-:W-:Y:S01]  /*24dc0*/  MOV.SPILL R0, UR16 ;  /* 0x0000001000007c02 */ /* 0x002fe20009000f00 */
[----:B------:R-:W-:Y:S01]  /*24dd0*/  UIADD3.X UR5, UPT, UPT, URZ, UR5, URZ, UP0, !UPT ;  /* 0x00000005ff057290 */ /* 0x000fe200087fe4ff */
[----:B------:R-:W-:Y:S01]  /*24de0*/  IMAD.U32 R7, RZ, RZ, UR45 ;  /* 0x0000002dff077e24 */ /* 0x000fe2000f8e00ff */
[----:B------:R-:W-:Y:S01]  /*24df0*/  UIADD3 UR50, UPT, UPT, UR42, 0x90, URZ ;  /* 0x000000902a327890 */ /* 0x000fe2000fffe0ff */
[----:B----4-:R-:W-:Y:S01]  /*24e00*/  IMAD.U32 R3, RZ, RZ, UR43 ;  /* 0x0000002bff037e24 */ /* 0x010fe2000f8e00ff */
[----:B------:R1:W-:Y:S01]  /*24e10*/  STL [R1+0x1c], R0 ;  /* 0x00001c0001007387 */ /* 0x0003e20000100800 */
[----:B------:R-:W-:Y:S01]  /*24e20*/  UIADD3 UR48, UPT, UPT, UR40, 0x12000, URZ ;  /* 0x0001200028307890 */ /* 0x000fe2000fffe0ff */
[----:B------:R-:W-:Y:S01]  /*24e30*/  IMAD.U32 R19, RZ, RZ, UR7 ;  /* 0x00000007ff137e24 */ /* 0x000fe2000f8e00ff */
[----:B------:R-:W-:Y:S01]  /*24e40*/  UIADD3 UR16, UPT, UPT, UR40, 0x13000, URZ ;  /* 0x0001300028107890 */ /* 0x000fe2000fffe0ff */
[----:B------:R-:W3:Y:S01]  /*24e50*/  LDL.LU R20, [R1+0x1c] ;  /* 0x00001c0001147983 */ /* 0x000ee20000300800 */
[----:B------:R-:W-:Y:S01]  /*24e60*/  UIADD3 UR18, UPT, UPT, UR42, 0x98, URZ ;  /* 0x000000982a127890 */ /* 0x000fe2000fffe0ff */
[----:B------:R-:W-:Y:S01]  /*24e70*/  IMAD.U32 R12, RZ, RZ, UR43 ;  /* 0x0000002bff0c7e24 */ /* 0x000fe2000f8e00ff */
[----:B------:R-:W-:Y:S01]  /*24e80*/  UMOV UR33, URZ ;  /* 0x000000ff00217c82 */ /* 0x000fe20008000000 */
[----:B------:R-:W-:Y:S01]  /*24e90*/  UMOV UR35, UR43 ;  /* 0x0000002b00237c82 */ /* 0x000fe20008000000 */
[----:B------:R-:W-:Y:S01]  /*24ea0*/  UMOV UR36, UR44 ;  /* 0x0000002c00247c82 */ /* 0x000fe20008000000 */
[----:B------:R-:W-:Y:S01]  /*24eb0*/  UMOV UR37, UR45 ;  /* 0x0000002d00257c82 */ /* 0x000fe20008000000 */
[----:B------:R-:W-:Y:S01]  /*24ec0*/  UMOV UR59, UR43 ;  /* 0x0000002b003b7c82 */ /* 0x000fe20008000000 */
[----:B------:R-:W-:Y:S01]  /*24ed0*/  UMOV UR60, UR44 ;  /* 0x0000002c003c7c82 */ /* 0x000fe20008000000 */
[----:B------:R-:W-:Y:S01]  /*24ee0*/  UMOV UR61, UR45 ;  /* 0x0000002d003d7c82 */ /* 0x000fe20008000000 */
[----:B------:R-:W-:Y:S01]  /*24ef0*/  UIADD3 UR7, UPT, UPT, UR40, 0x1a000, URZ ;  /* 0x0001a00028077890 */ /* 0x000fe2000fffe0ff */
[----:B------:R-:W-:Y:S01]  /*24f00*/  UTMASTG.5D [UR32], [UR4] ;  /* 0x00000020040073b5 */ /* 0x000fe20008020000 */
[----:B------:R-:W-:Y:S01]  /*24f10*/  UMOV UR57, UR33 ;  /* 0x0000002100397c82 */ /* 0x000fe20008000000 */
[----:B------:R-:W-:Y:S01]  /*24f20*/  UMOV UR51, UR43 ;  /* 0x0000002b00337c82 */ /* 0x000fe20008000000 */
[----:B------:R-:W-:Y:S01]  /*24f30*/  UMOV UR52, UR44 ;  /* 0x0000002c00347c82 */ /* 0x000fe20008000000 */
[----:B------:R-:W-:Y:S01]  /*24f40*/  UMOV UR53, UR45 ;  /* 0x0000002d00357c82 */ /* 0x000fe20008000000 */
[----:B------:R-:W-:Y:S01]  /*24f50*/  UMOV UR49, UR33 ;  /* 0x0000002100317c82 */ /* 0x000fe20008000000 */
[----:B------:R-:W-:Y:S01]  /*24f60*/  UMOV UR17, UR33 ;  /* 0x0000002100117c82 */ /* 0x000fe20008000000 */
[----:B------:R-:W-:Y:S01]  /*24f70*/  UIADD3 UR26, UPT, UPT, UR42, 0xa0, URZ ;  /* 0x000000a02a1a7890 */ /* 0x000fe2000fffe0ff */
[----:B------:R4:W-:Y:S01]  /*24f80*/  UTMASTG.5D [UR56], [UR4] ;  /* 0x00000038040073b5 */ /* 0x0009e20008020000 */
[----:B------:R-:W-:Y:S01]  /*24f90*/  UIADD3 UR24, UPT, UPT, UR40, 0x14000, URZ ;  /* 0x0001400028187890 */ /* 0x000fe2000fffe0ff */
[----:B------:R-:W-:Y:S01]  /*24fa0*/  IMAD.U32 R18, RZ, RZ, UR7 ;  /* 0x00000007ff127e24 */ /* 0x000fe2000f8e00ff */
[----:B------:R-:W-:Y:S01]  /*24fb0*/  UIADD3 UR66, UPT, UPT, UR42, 0xa8, URZ ;  /* 0x000000a82a427890 */ /* 0x000fe2000fffe0ff */
[----:B------:R-:W-:Y:S01]  /*24fc0*/  IMAD.U32 R11, RZ, RZ, UR44 ;  /* 0x0000002cff0b7e24 */ /* 0x000fe2000f8e00ff */
[----:B------:R-:W-:Y:S01]  /*24fd0*/  UIADD3 UR64, UPT, UPT, UR40, 0x15000, URZ ;  /* 0x0001500028407890 */ /* 0x000fe2000fffe0ff */
[----:B------:R-:W-:Y:S01]  /*24fe0*/  IMAD.U32 R9, RZ, RZ, UR43 ;  /* 0x0000002bff097e24 */ /* 0x000fe2000f8e00ff */
[----:B------:R-:W-:Y:S01]  /*24ff0*/  UMOV UR41, UR18 ;  /* 0x0000001200297c82 */ /* 0x000fe20008000000 */
[----:B------:R4:W-:Y:S01]  /*25000*/  UTMASTG.5D [UR48], [UR4] ;  /* 0x00000030040073b5 */ /* 0x0009e20008020000 */
[----:B------:R-:W-:Y:S01]  /*25010*/  UIADD3 UR7, UPT, UPT, UR40, 0x1b000, URZ ;  /* 0x0001b00028077890 */ /* 0x000fe2000fffe0ff */
[----:B------:R-:W-:Y:S01]  /*25020*/  IMAD.U32 R8, RZ, RZ, UR44 ;  /* 0x0000002cff087e24 */ /* 0x000fe2000f8e00ff */
[----:B------:R-:W-:Y:S01]  /*25030*/  UMOV UR13, UR45 ;  /* 0x0000002d000d7c82 */ /* 0x000fe20008000000 */
[----:B------:R-:W-:Y:S01]  /*25040*/  UMOV UR27, UR43 ;  /* 0x0000002b001b7c82 */ /* 0x000fe20008000000 */
[----:B------:R-:W-:Y:S01]  /*25050*/  UMOV UR28, UR44 ;  /* 0x0000002c001c7c82 */ /* 0x000fe20008000000 */
[----:B------:R-:W-:Y:S01]  /*25060*/  UMOV UR29, UR45 ;  /* 0x0000002d001d7c82 */ /* 0x000fe20008000000 */
[----:B-1----:R-:W-:Y:S01]  /*25070*/  MOV.SPILL R0, UR13 ;  /* 0x0000000d00007c02 */ /* 0x002fe20009000f00 */
[----:B------:R1:W-:Y:S01]  /*25080*/  UTMASTG.5D [UR16], [UR4] ;  /* 0x00000010040073b5 */ /* 0x0003e20008020000 */
[----:B------:R-:W-:Y:S01]  /*25090*/  UMOV UR25, UR33 ;  /* 0x0000002100197c82 */ /* 0x000fe20008000000 */
[----:B------:R-:W-:Y:S01]  /*250a0*/  UMOV UR67, UR43 ;  /* 0x0000002b00437c82 */ /* 0x000fe20008000000 */
[----:B------:R-:W-:Y:S01]  /*250b0*/  UMOV UR68, UR44 ;  /* 0x0000002c00447c82 */ /* 0x000fe20008000000 */
[----:B------:R-:W-:Y:S01]  /*250c0*/  UMOV UR69, UR45 ;  /* 0x0000002d00457c82 */ /* 0x000fe20008000000 */
[----:B------:R-:W-:Y:S01]  /*250d0*/  UMOV UR65, UR33 ;  /* 0x0000002100417c82 */ /* 0x000fe20008000000 */
[----:B------:R-:W-:Y:S01]  /*250e0*/  R2UR UR13, R13 ;  /* 0x000000000d0d72ca */ /* 0x000fe200000e0000 */
[----:B------:R-:W-:Y:S01]  /*250f0*/  IMAD.U32 R17, RZ, RZ, UR7 ;  /* 0x00000007ff117e24 */ /* 0x000fe2000f8e00ff */
[----:B------:R-:W-:Y:S01]  /*25100*/  UTMASTG.5D [UR24], [UR4] ;  /* 0x00000018040073b5 */ /* 0x000fe20008020000 */
[----:B------:R-:W-:Y:S01]  /*25110*/  UIADD3 UR7, UPT, UPT, UR40, 0x1d000, URZ ;  /* 0x0001d00028077890 */ /* 0x000fe2000fffe0ff */
[----:B------:R-:W-:Y:S01]  /*25120*/  IMAD.U32 R2, RZ, RZ, UR44 ;  /* 0x0000002cff027e24 */ /* 0x000fe2000f8e00ff */
[----:B------:R-:W-:Y:S01]  /*25130*/  UMOV UR12, UR44 ;  /* 0x0000002c000c7c82 */ /* 0x000fe20008000000 */
[----:B------:R-:W-:Y:S01]  /*25140*/  UIADD3 UR72, UPT, UPT, UR40, 0x10400, URZ ;  /* 0x0001040028487890 */ /* 0x000fe2000fffe0ff */
[----:B------:R-:W-:Y:S01]  /*25150*/  MOV.SPILL R29, UR12 ;  /* 0x0000000c001d7c02 */ /* 0x000fe20009000f00 */
[----:B------:R-:W-:Y:S01]  /*25160*/  UMOV UR47, UR58 ;  /* 0x0000003a002f7c82 */ /* 0x000fe20008000000 */
[----:B------:R-:W-:Y:S01]  /*25170*/  IMAD.U32 R16, RZ, RZ, UR7 ;  /* 0x00000007ff107e24 */ /* 0x000fe2000f8e00ff */
[----:B------:R-:W3:Y:S01]  /*25180*/  LDL.LU R13, [R1+0x2c] ;  /* 0x00002c00010d7983 */ /* 0x000ee20000300800 */
[----:B------:R-:W-:Y:S01]  /*25190*/  UMOV UR46, UR50 ;  /* 0x00000032002e7c82 */ /* 0x000fe20008000000 */
[----:B------:R-:W-:Y:S01]  /*251a0*/  UMOV UR77, UR45 ;  /* 0x0000002d004d7c82 */ /* 0x000fe20008000000 */
[----:B------:R-:W-:Y:S01]  /*251b0*/  UMOV UR9, UR33 ;  /* 0x0000002100097c82 */ /* 0x000fe20008000000 */
[----:B------:R1:W-:Y:S01]  /*251c0*/  UTMASTG.5D [UR64], [UR4] ;  /* 0x00000040040073b5 */ /* 0x0003e20008020000 */
[----:B----4-:R-:W-:Y:S01]  /*251d0*/  UIADD3 UR56, UPT, UPT, UR40, 0x1e000, URZ ;  /* 0x0001e00028387890 */ /* 0x010fe2000fffe0ff */
[----:B------:R-:W-:Y:S01]  /*251e0*/  UMOV UR31, UR10 ;  /* 0x0000000a001f7c82 */ /* 0x000fe20008000000 */
[----:B------:R-:W-:Y:S01]  /*251f0*/  UMOV UR39, UR66 ;  /* 0x0000004200277c82 */ /* 0x000fe20008000000 */
[----:B------:R-:W-:Y:S01]  /*25200*/  UMOV UR75, UR43 ;  /* 0x0000002b004b7c82 */ /* 0x000fe20008000000 */
[----:B------:R-:W-:Y:S01]  /*25210*/  UMOV UR76, UR44 ;  /* 0x0000002c004c7c82 */ /* 0x000fe20008000000 */
[----:B------:R-:W-:Y:S01]  /*25220*/  UMOV UR73, 0x40 ;  /* 0x0000004000497882 */ /* 0x000fe20000000000 */
[----:B------:R4:W-:Y:S01]  /*25230*/  STL [R1+0x18], R0 ;  /* 0x0000180001007387 */ /* 0x0009e20000100800 */
[----:B------:R-:W-:-:S02]  /*25240*/  UIADD3 UR48, UPT, UPT, UR40, 0x1f000, URZ ;  /* 0x0001f00028307890 */ /* 0x000fc4000fffe0ff */
[----:B-1----:R-:W-:Y:S02]  /*25250*/  UIADD3 UR16, UPT, UPT, UR40, 0x16000, URZ ;  /* 0x0001600028107890 */ /* 0x002fe4000fffe0ff */
[----:B------:R-:W-:Y:S01]  /*25260*/  UIADD3 UR18, UPT, UPT, UR42, 0xb0, URZ ;  /* 0x000000b02a127890 */ /* 0x000fe2000fffe0ff */
[----:B------:R-:W-:Y:S01]  /*25270*/  R2UR UR12, R14 ;  /* 0x000000000e0c72ca */ /* 0x000fe200000e0000 */
[----:B------:R-:W-:Y:S01]  /*25280*/  UIADD3 UR58, UPT, UPT, UR42, 0xf0, URZ ;  /* 0x000000f02a3a7890 */ /* 0x000fe2000fffe0ff */
[----:B------:R-:W3:Y:S01]  /*25290*/  LDL.LU R14, [R1+0x28] ;  /* 0x00002800010e7983 */ /* 0x000ee20000300800 */
[----:B------:R-:W-:-:S03]  /*252a0*/  UIADD3 UR50, UPT, UPT, UR42, 0xf8, URZ ;  /* 0x000000f82a327890 */ /* 0x000fc6000fffe0ff */
[----:B------:R-:W-:Y:S02]  /*252b0*/  UMOV UR38, UR18 ;  /* 0x0000001200267c82 */ /* 0x000fe40008000000 */
[----:B------:R-:W-:Y:S01]  /*252c0*/  UTMASTG.5D [UR16], [UR4] ;  /* 0x00000010040073b5 */ /* 0x000fe20008020000 */
[----:B----4-:R-:W-:-:S04]  /*252d0*/  IMAD.U32 R0, RZ, RZ, UR45 ;  /* 0x0000002dff007e24 */ /* 0x010fc8000f8e00ff */
[----:B------:R1:W-:Y:S01]  /*252e0*/  UTMASTG.5D [UR8], [UR4] ;  /* 0x00000008040073b5 */ /* 0x0003e20008020000 */
[----:B------:R-:W-:Y:S01]  /*252f0*/  UIADD3 UR64, UPT, UPT, UR40, 0x11400, URZ ;  /* 0x0001140028407890 */ /* 0x000fe2000fffe0ff */
[----:B-1----:R-:W-:Y:S02]  /*25300*/  R2UR.FILL UR10, R27 ;  /* 0x000000001b0a72ca */ /* 0x002fe400004e0000 */
[----:B------:R-:W-:Y:S02]  /*25310*/  R2UR.FILL UR8, R26 ;  /* 0x000000001a0872ca */ /* 0x000fe400004e0000 */
[----:B-----5:R-:W-:Y:S02]  /*25320*/  R2UR.FILL UR18, R25 ;  /* 0x00000000191272ca */ /* 0x020fe400004e0000 */
[----:B------:R-:W-:Y:S02]  /*25330*/  MOV.SPILL R25, UR69 ;  /* 0x0000004500197c02 */ /* 0x000fe40009000f00 */
[----:B------:R-:W-:-:S02]  /*25340*/  R2UR UR69, R4 ;  /* 0x00000000044572ca */ /* 0x000fc400000e0000 */
[----:B------:R-:W-:-:S05]  /*25350*/  MOV.SPILL R4, UR45 ;  /* 0x0000002d00047c02 */ /* 0x000fca0009000f00 */
[----:B------:R1:W-:Y:S01]  /*25360*/  STL [R1+0x1c], R4 ;  /* 0x00001c0401007387 */ /* 0x0003e20000100800 */
[----:B--2---:R-:W-:Y:S02]  /*25370*/  R2UR.FILL UR19, R15 ;  /* 0x000000000f1372ca */ /* 0x004fe400004e0000 */
[----:B-1----:R-:W-:Y:S01]  /*25380*/  MOV.SPILL R4, UR40 ;  /* 0x0000002800047c02 */ /* 0x002fe20009000f00 */
[----:B------:R-:W2:Y:S01]  /*25390*/  LDL.LU R27, [R1+0x1c] ;  /* 0x00001c00011b7983 */ /* 0x000ea20000300800 */
[----:B------:R-:W-:-:S03]  /*253a0*/  R2UR UR40, R16 ;  /* 0x00000000102872ca */ /* 0x000fc600000e0000 */
[----:B------:R-:W4:Y:S01]  /*253b0*/  LDL.LU R16, [R1+0x18] ;  /* 0x0000180001107983 */ /* 0x000f220000300800 */
[----:B---3--:R-:W-:Y:S02]  /*253c0*/  R2UR.FILL UR16, R20 ;  /* 0x00000000141072ca */ /* 0x008fe400004e0000 */
[----:B------:R-:W-:Y:S02]  /*253d0*/  MOV.SPILL R15, UR67 ;  /* 0x00000043000f7c02 */ /* 0x000fe40009000f00 */
[----:B------:R-:W-:Y:S02]  /*253e0*/  MOV.SPILL R20, UR68 ;  /* 0x0000004400147c02 */ /* 0x000fe40009000f00 */
[----:B------:R-:W-:Y:S02]  /*253f0*/  R2UR UR67, R6 ;  /* 0x00000000064372ca */ /* 0x000fe400000e0000 */
[----:B------:R-:W-:Y:S02]  /*25400*/  R2UR UR68, R5 ;  /* 0x00000000054472ca */ /* 0x000fe400000e0000 */
[----:B------:R-:W-:-:S02]  /*25410*/  MOV.SPILL R6, UR47 ;  /* 0x0000002f00067c02 */ /* 0x000fc40009000f00 */
[----:B------:R-:W-:Y:S02]  /*25420*/  MOV.SPILL R5, UR46 ;  /* 0x0000002e00057c02 */ /* 0x000fe40009000f00 */
[----:B------:R-:W-:Y:S01]  /*25430*/  R2UR UR45, R0 ;  /* 0x00000000002d72ca */ /* 0x000fe200000e0000 */
[----:B------:R1:W-:Y:S01]  /*25440*/  STL [R1+0x24], R6 ;  /* 0x0000240601007387 */ /* 0x0003e20000100800 */
[----:B------:R-:W-:Y:S02]  /*25450*/  MOV.SPILL R0, UR26 ;  /* 0x0000001a00007c02 */ /* 0x000fe40009000f00 */
[----:B------:R-:W-:Y:S01]  /*25460*/  R2UR UR26, R24 ;  /* 0x00000000181a72ca */ /* 0x000fe200000e0000 */
[----:B------:R3:W-:Y:S04]  /*25470*/  STL [R1+0x20], R5 ;  /* 0x0000200501007387 */ /* 0x0007e80000100800 */
[----:B------:R-:W5:Y:S04]  /*25480*/  LDL.LU R24, [R1+0x24] ;  /* 0x0000240001187983 */ /* 0x000f680000300800 */
[----:B------:R-:W2:Y:S01]  /*25490*/  LDL.LU R26, [R1+0x20] ;  /* 0x00002000011a7983 */ /* 0x000ea20000300800 */
[----:B------:R-:W-:-:S02]  /*254a0*/  R2UR.FILL UR21, R13 ;  /* 0x000000000d1572ca */ /* 0x000fc400004e0000 */
[----:B------:R-:W-:Y:S02]  /*254b0*/  MOV.SPILL R13, UR64 ;  /* 0x00000040000d7c02 */ /* 0x000fe40009000f00 */
[----:B------:R-:W-:Y:S02]  /*254c0*/  R2UR UR64, R17 ;  /* 0x00000000114072ca */ /* 0x000fe400000e0000 */
[----:B------:R-:W-:Y:S01]  /*254d0*/  R2UR UR66, R22 ;  /* 0x00000000164272ca */ /* 0x000fe200000e0000 */
[----:B------:R-:W-:Y:S01]  /*254e0*/  UMOV UR65, 0x40 ;  /* 0x0000004000417882 */ /* 0x000fe20000000000 */
[----:B------:R-:W-:Y:S02]  /*254f0*/  MOV.SPILL R17, UR43 ;  /* 0x0000002b00117c02 */ /* 0x000fe40009000f00 */
[----:B------:R-:W-:Y:S01]  /*25500*/  R2UR UR43, R3 ;  /* 0x00000000032b72ca */ /* 0x000fe200000e0000 */
[----:B------:R-:W-:Y:S01]  /*25510*/  IMAD.U32 R3, RZ, RZ, UR33 ;  /* 0x00000021ff037e24 */ /* 0x000fe2000f8e00ff */
[----:B-1----:R-:W-:-:S02]  /*25520*/  MOV.SPILL R6, UR42 ;  /* 0x0000002a00067c02 */ /* 0x002fc40009000f00 */
[----:B------:R-:W-:Y:S02]  /*25530*/  R2UR UR42, R21 ;  /* 0x00000000152a72ca */ /* 0x000fe400000e0000 */
[----:B------:R-:W-:Y:S02]  /*25540*/  R2UR UR24, R19 ;  /* 0x00000000131872ca */ /* 0x000fe400000e0000 */
[----:B------:R-:W-:Y:S02]  /*25550*/  R2UR UR27, R12 ;  /* 0x000000000c1b72ca */ /* 0x000fe400000e0000 */
[----:B------:R-:W-:Y:S02]  /*25560*/  R2UR.FILL UR20, R14 ;  /* 0x000000000e1472ca */ /* 0x000fe400004e0000 */
[----:B------:R-:W-:Y:S01]  /*25570*/  MOV.SPILL R14, UR65 ;  /* 0x00000041000e7c02 */ /* 0x000fe20009000f00 */
[----:B------:R-:W-:Y:S01]  /*25580*/  UMOV UR65, UR33 ;  /* 0x0000002100417c82 */ /* 0x000fe20008000000 */
[----:B------:R-:W-:-:S02]  /*25590*/  R2UR UR28, R11 ;  /* 0x000000000b1c72ca */ /* 0x000fc400000e0000 */
[----:B------:R-:W-:Y:S02]  /*255a0*/  R2UR UR29, R10 ;  /* 0x000000000a1d72ca */ /* 0x000fe400000e0000 */
[----:B------:R-:W-:Y:S02]  /*255b0*/  MOV.SPILL R21, UR69 ;  /* 0x0000004500157c02 */ /* 0x000fe40009000f00 */
[----:B------:R-:W-:Y:S02]  /*255c0*/  MOV.SPILL R19, UR68 ;  /* 0x0000004400137c02 */ /* 0x000fe40009000f00 */
[----:B------:R-:W-:Y:S01]  /*255d0*/  MOV.SPILL R12, UR66 ;  /* 0x00000042000c7c02 */ /* 0x000fe20009000f00 */
[----:B------:R-:W-:Y:S01]  /*255e0*/  UTMASTG.5D [UR16], [UR4] ;  /* 0x00000010040073b5 */ /* 0x000fe20008020000 */
[----:B------:R-:W-:Y:S02]  /*255f0*/  MOV.SPILL R11, UR65 ;  /* 0x00000041000b7c02 */ /* 0x000fe40009000f00 */
[----:B------:R-:W-:-:S02]  /*25600*/  MOV.SPILL R10, UR64 ;  /* 0x00000040000a7c02 */ /* 0x000fc40009000f00 */
[----:B------:R-:W-:Y:S02]  /*25610*/  R2UR UR64, R18 ;  /* 0x00000000124072ca */ /* 0x000fe400000e0000 */
[----:B------:R-:W-:Y:S01]  /*25620*/  R2UR UR65, R3 ;  /* 0x00000000034172ca */ /* 0x000fe200000e0000 */
[----:B------:R1:W-:Y:S01]  /*25630*/  UTMASTG.5D [UR24], [UR4] ;  /* 0x00000018040073b5 */ /* 0x0003e20008020000 */
[----:B------:R-:W-:Y:S02]  /*25640*/  R2UR UR66, R23 ;  /* 0x00000000174272ca */ /* 0x000fe400000e0000 */
[----:B------:R-:W-:Y:S02]  /*25650*/  R2UR UR68, R8 ;  /* 0x00000000084472ca */ /* 0x000fe400000e0000 */
[----:B------:R-:W-:Y:S02]  /*25660*/  R2UR UR69, R7 ;  /* 0x00000000074572ca */ /* 0x000fe400000e0000 */
[----:B------:R-:W-:-:S02]  /*25670*/  MOV.SPILL R22, UR44 ;  /* 0x0000002c00167c02 */ /* 0x000fc40009000f00 */
[----:B------:R-:W-:Y:S02]  /*25680*/  R2UR.FILL UR12, R29 ;  /* 0x000000001d0c72ca */ /* 0x000fe400004e0000 */
[----:B------:R-:W-:-:S03]  /*25690*/  R2UR.FILL UR11, R28 ;  /* 0x000000001c0b72ca */ /* 0x000fc600004e0000 */
[----:B------:R-:W-:Y:S01]  /*256a0*/  UMOV UR23, UR66 ;  /* 0x0000004200177c82 */ /* 0x000fe20008000000 */
[----:B------:R-:W-:Y:S02]  /*256b0*/  R2UR UR44, R2 ;  /* 0x00000000022c72ca */ /* 0x000fe400000e0000 */
[----:B---3--:R-:W-:Y:S01]  /*256c0*/  MOV.SPILL R5, UR41 ;  /* 0x0000002900057c02 */ /* 0x008fe20009000f00 */
[----:B------:R-:W-:Y:S01]  /*256d0*/  UMOV UR41, UR33 ;  /* 0x0000002100297c82 */ /* 0x000fe20008000000 */
[----:B------:R-:W-:Y:S01]  /*256e0*/  MOV.SPILL R2, UR31 ;  /* 0x0000001f00027c02 */ /* 0x000fe20009000f00 */
[----:B------:R-:W-:Y:S01]  /*256f0*/  UMOV UR30, UR26 ;  /* 0x0000001a001e7c82 */ /* 0x000fe20008000000 */
[----:B------:R-:W-:Y:S01]  /*25700*/  UMOV UR74, UR34 ;  /* 0x00000022004a7c82 */ /* 0x000fe20008000000 */
[----:B------:R-:W-:Y:S01]  /*25710*/  UMOV UR14, UR58 ;  /* 0x0000003a000e7c82 */ /* 0x000fe20008000000 */
[----:B------:R-:W-:Y:S01]  /*25720*/  R2UR.FILL UR31, R2 ;  /* 0x00000000021f72ca */ /* 0x000fe200004e0000 */
[----:B------:R-:W-:Y:S01]  /*25730*/  UMOV UR7, UR50 ;  /* 0x0000003200077c82 */ /* 0x000fe20008000000 */
[----:B-1----:R-:W-:Y:S01]  /*25740*/  R2UR.FILL UR26, R0 ;  /* 0x00000000001a72ca */ /* 0x002fe200004e0000 */
[----:B------:R-:W-:Y:S01]  /*25750*/  UMOV UR25, 0x40 ;  /* 0x0000004000197882 */ /* 0x000fe20000000000 */
[----:B------:R-:W-:Y:S01]  /*25760*/  UMOV UR17, 0x40 ;  /* 0x0000004000117882 */ /* 0x000fe20000000000 */
[----:B------:R-:W-:Y:S01]  /*25770*/  UMOV UR15, UR42 ;  /* 0x0000002a000f7c82 */ /* 0x000fe20008000000 */
[----:B------:R-:W-:Y:S01]  /*25780*/  UMOV UR33, 0x80 ;  /* 0x0000008000217882 */ /* 0x000fe20000000000 */
[----:B----4-:R-:W-:-:S02]  /*25790*/  R2UR.FILL UR13, R16 ;  /* 0x00000000100d72ca */ /* 0x010fc400004e0000 */
[----:B------:R-:W-:Y:S02]  /*257a0*/  MOV.SPILL R16, UR67 ;  /* 0x0000004300107c02 */ /* 0x000fe40009000f00 */
[----:B------:R-:W-:-:S13]  /*257b0*/  R2UR UR67, R9 ;  /* 0x00000000094372ca */ /* 0x000fda00000e0000 */
[----:B------:R1:W-:Y:S01]  /*257c0*/  UTMASTG.5D [UR64], [UR4] ;  /* 0x00000040040073b5 */ /* 0x0003e20008020000 */
[----:B-----5:R-:W-:Y:S02]  /*257d0*/  R2UR.FILL UR47, R24 ;  /* 0x00000000182f72ca */ /* 0x020fe400004e0000 */
[----:B--2---:R-:W-:Y:S02]  /*257e0*/  R2UR.FILL UR46, R26 ;  /* 0x000000001a2e72ca */ /* 0x004fe400004e0000 */
[----:B-1----:R-:W-:Y:S02]  /*257f0*/  R2UR.FILL UR69, R21 ;  /* 0x00000000154572ca */ /* 0x002fe400004e0000 */
[----:B------:R-:W-:Y:S02]  /*25800*/  R2UR.FILL UR68, R19 ;  /* 0x00000000134472ca */ /* 0x000fe400004e0000 */
[----:B------:R-:W-:Y:S02]  /*25810*/  R2UR.FILL UR67, R16 ;  /* 0x00000000104372ca */ /* 0x000fe400004e0000 */
[----:B------:R-:W-:-:S02]  /*25820*/  R2UR.FILL UR66, R12 ;  /* 0x000000000c4272ca */ /* 0x000fc400004e0000 */
[----:B------:R-:W-:Y:S02]  /*25830*/  R2UR.FILL UR65, R11 ;  /* 0x000000000b4172ca */ /* 0x000fe400004e0000 */
[----:B------:R-:W-:-:S13]  /*25840*/  R2UR.FILL UR64, R10 ;  /* 0x000000000a4072ca */ /* 0x000fda00004e0000 */
[----:B------:R1:W-:Y:S01]  /*25850*/  UTMASTG.5D [UR64], [UR4] ;  /* 0x00000040040073b5 */ /* 0x0003e20008020000 */
[----:B------:R-:W-:Y:S01]  /*25860*/  UTMASTG.5D [UR8], [UR4] ;  /* 0x00000008040073b5 */ /* 0x000fe20008020000 */
[----:B------:R2:W-:Y:S01]  /*25870*/  UTMASTG.5D [UR40], [UR4] ;  /* 0x00000028040073b5 */ /* 0x0005e20008020000 */
[----:B------:R-:W-:Y:S01]  /*25880*/  UMOV UR22, UR66 ;  /* 0x0000004200167c82 */ /* 0x000fe20008000000 */
[----:B------:R3:W-:Y:S01]  /*25890*/  UTMASTG.5D [UR56], [UR4] ;  /* 0x00000038040073b5 */ /* 0x0007e20008020000 */
[----:B------:R4:W-:Y:S01]  /*258a0*/  UTMASTG.5D [UR48], [UR4] ;  /* 0x00000030040073b5 */ /* 0x0009e20008020000 */
[----:B-1----:R-:W-:Y:S02]  /*258b0*/  R2UR.FILL UR69, R25 ;  /* 0x00000000194572ca */ /* 0x002fe400004e0000 */
[----:B------:R-:W-:Y:S02]  /*258c0*/  R2UR.FILL UR68, R20 ;  /* 0x00000000144472ca */ /* 0x000fe400004e0000 */
[----:B------:R-:W-:-:S02]  /*258d0*/  R2UR.FILL UR67, R15 ;  /* 0x000000000f4372ca */ /* 0x000fc400004e0000 */
[----:B------:R-:W-:Y:S02]  /*258e0*/  R2UR.FILL UR65, R14 ;  /* 0x000000000e4172ca */ /* 0x000fe400004e0000 */
[----:B------:R-:W-:Y:S02]  /*258f0*/  R2UR.FILL UR64, R13 ;  /* 0x000000000d4072ca */ /* 0x000fe400004e0000 */
[----:B--2---:R-:W-:Y:S02]  /*25900*/  R2UR.FILL UR40, R4 ;  /* 0x00000000042872ca */ /* 0x004fe400004e0000 */
[----:B------:R-:W-:Y:S02]  /*25910*/  R2UR.FILL UR45, R27 ;  /* 0x000000001b2d72ca */ /* 0x000fe400004e0000 */
[----:B------:R-:W-:Y:S02]  /*25920*/  R2UR.FILL UR44, R22 ;  /* 0x00000000162c72ca */ /* 0x000fe400004e0000 */
[----:B------:R-:W-:-:S02]  /*25930*/  R2UR.FILL UR43, R17 ;  /* 0x00000000112b72ca */ /* 0x000fc400004e0000 */
[----:B------:R-:W-:Y:S01]  /*25940*/  R2UR.FILL UR41, R5 ;  /* 0x00000000052972ca */ /* 0x000fe200004e0000 */
[----:B------:R-:W-:Y:S01]  /*25950*/  UMOV UR66, UR47 ;  /* 0x0000002f00427c82 */ /* 0x000fe20008000000 */
[----:B------:R-:W-:Y:S03]  /*25960*/  UTMASTG.5D [UR72], [UR4] ;  /* 0x00000048040073b5 */ /* 0x000fe60008020000 */
[----:B---3--:R-:W-:Y:S02]  /*25970*/  UIADD3 UR56, UPT, UPT, UR40, 0x12400, URZ ;  /* 0x0001240028387890 */ /* 0x008fe4000fffe0ff */
[----:B----4-:R-:W-:Y:S01]  /*25980*/  UIADD3 UR48, UPT, UPT, UR40, 0x13400, URZ ;  /* 0x0001340028307890 */ /* 0x010fe2000fffe0ff */
[----:B------:R-:W-:-:S03]  /*25990*/  UMOV UR57, 0x40 ;  /* 0x0000004000397882 */ /* 0x000fc60000000000 */
[----:B------:R-:W-:Y:S01]  /*259a0*/  UMOV UR59, UR43 ;  /* 0x0000002b003b7c82 */ /* 0x000fe20008000000 */
[----:B------:R-:W-:Y:S01]  /*259b0*/  UMOV UR60, UR44 ;  /* 0x0000002c003c7c82 */ /* 0x000fe20008000000 */
[----:B------:R-:W-:Y:S01]  /*259c0*/  UMOV UR61, UR45 ;  /* 0x0000002d003d7c82 */ /* 0x000fe20008000000 */
[----:B------:R-:W-:Y:S01]  /*259d0*/  UMOV UR58, UR46 ;  /* 0x0000002e003a7c82 */ /* 0x000fe20008000000 */
[----:B------:R1:W-:Y:S01]  /*259e0*/  UTMASTG.5D [UR64], [UR4] ;  /* 0x00000040040073b5 */ /* 0x0003e20008020000 */
[----:B------:R-:W-:Y:S01]  /*259f0*/  UMOV UR49, 0x40 ;  /* 0x0000004000317882 */ /* 0x000fe20000000000 */
[----:B------:R-:W-:Y:S01]  /*25a00*/  UMOV UR51, UR43 ;  /* 0x0000002b00337c82 */ /* 0x000fe20008000000 */
[----:B------:R-:W-:Y:S01]  /*25a10*/  UMOV UR52, UR44 ;  /* 0x0000002c00347c82 */ /* 0x000fe20008000000 */
[----:B------:R-:W-:Y:S01]  /*25a20*/  UMOV UR53, UR45 ;  /* 0x0000002d00357c82 */ /* 0x000fe20008000000 */
[----:B------:R-:W-:Y:S01]  /*25a30*/  UIADD3 UR24, UPT, UPT, UR40, 0x14400, URZ ;  /* 0x0001440028187890 */ /* 0x000fe2000fffe0ff */
[----:B------:R-:W-:Y:S01]  /*25a40*/  UMOV UR50, UR41 ;  /* 0x0000002900327c82 */ /* 0x000fe20008000000 */
[----:B------:R2:W-:Y:S01]  /*25a50*/  UTMASTG.5D [UR56], [UR4] ;  /* 0x00000038040073b5 */ /* 0x0005e20008020000 */
[----:B------:R-:W-:Y:S01]  /*25a60*/  UMOV UR27, UR43 ;  /* 0x0000002b001b7c82 */ /* 0x000fe20008000000 */
[----:B------:R-:W-:Y:S01]  /*25a70*/  UMOV UR28, UR44 ;  /* 0x0000002c001c7c82 */ /* 0x000fe20008000000 */
[----:B------:R-:W-:Y:S01]  /*25a80*/  UMOV UR29, UR45 ;  /* 0x0000002d001d7c82 */ /* 0x000fe20008000000 */
[----:B------:R3:W-:Y:S01]  /*25a90*/  UTMASTG.5D [UR48], [UR4] ;  /* 0x00000030040073b5 */ /* 0x0007e20008020000 */
[----:B------:R-:W-:-:S02]  /*25aa0*/  UIADD3 UR16, UPT, UPT, UR40, 0x18400, URZ ;  /* 0x0001840028107890 */ /* 0x000fc4000fffe0ff */
[----:B------:R-:W-:Y:S01]  /*25ab0*/  UTMASTG.5D [UR24], [UR4] ;  /* 0x00000018040073b5 */ /* 0x000fe20008020000 */
[----:B-1----:R-:W-:Y:S01]  /*25ac0*/  UIADD3 UR64, UPT, UPT, UR40, 0x15400, URZ ;  /* 0x0001540028407890 */ /* 0x002fe2000fffe0ff */
[----:B------:R-:W-:Y:S01]  /*25ad0*/  UMOV UR65, 0x40 ;  /* 0x0000004000417882 */ /* 0x000fe20000000000 */
[----:B--2---:R-:W-:Y:S01]  /*25ae0*/  UIADD3 UR56, UPT, UPT, UR40, 0x16400, URZ ;  /* 0x0001640028387890 */ /* 0x004fe2000fffe0ff */
[----:B------:R-:W-:Y:S01]  /*25af0*/  UMOV UR67, UR43 ;  /* 0x0000002b00437c82 */ /* 0x000fe20008000000 */
[----:B------:R-:W-:Y:S01]  /*25b00*/  UMOV UR68, UR44 ;  /* 0x0000002c00447c82 */ /* 0x000fe20008000000 */
[----:B---3--:R-:W-:Y:S01]  /*25b10*/  UIADD3 UR48, UPT, UPT, UR40, 0x17400, URZ ;  /* 0x0001740028307890 */ /* 0x008fe2000fffe0ff */
[----:B------:R-:W-:Y:S01]  /*25b20*/  UMOV UR69, UR45 ;  /* 0x0000002d00457c82 */ /* 0x000fe20008000000 */
[----:B------:R-:W-:Y:S01]  /*25b30*/  UMOV UR66, UR39 ;  /* 0x0000002700427c82 */ /* 0x000fe20008000000 */
[----:B------:R-:W-:Y:S01]  /*25b40*/  UMOV UR58, UR38 ;  /* 0x00000026003a7c82 */ /* 0x000fe20008000000 */
[----:B------:R1:W-:Y:S01]  /*25b50*/  UTMASTG.5D [UR64], [UR4] ;  /* 0x00000040040073b5 */ /* 0x0003e20008020000 */
[----:B------:R-:W-:Y:S01]  /*25b60*/  UMOV UR50, UR31 ;  /* 0x0000001f00327c82 */ /* 0x000fe20008000000 */
[----:B------:R-:W-:Y:S01]  /*25b70*/  UMOV UR19, UR43 ;  /* 0x0000002b00137c82 */ /* 0x000fe20008000000 */
[----:B------:R2:W-:Y:S01]  /*25b80*/  UTMASTG.5D [UR56], [UR4] ;  /* 0x00000038040073b5 */ /* 0x0005e20008020000 */
[----:B------:R-:W-:Y:S01]  /*25b90*/  UMOV UR20, UR44 ;  /* 0x0000002c00147c82 */ /* 0x000fe20008000000 */
[----:B------:R-:W-:Y:S01]  /*25ba0*/  UMOV UR21, UR45 ;  /* 0x0000002d00157c82 */ /* 0x000fe20008000000 */
[----:B------:R3:W-:Y:S01]  /*25bb0*/  UTMASTG.5D [UR48], [UR4] ;  /* 0x00000030040073b5 */ /* 0x0007e20008020000 */
[----:B------:R-:W-:Y:S01]  /*25bc0*/  UIADD3 UR8, UPT, UPT, UR40, 0x1c400, URZ ;  /* 0x0001c40028087890 */ /* 0x000fe2000fffe0ff */
[----:B------:R-:W-:Y:S01]  /*25bd0*/  UTMASTG.5D [UR16], [UR4] ;  /* 0x00000010040073b5 */ /* 0x000fe20008020000 */
        /* <DEDUP_REMOVED lines=8> */
[----:B------:R-:W-:Y:S01]  /*25c60*/  UMOV UR9, 0x40 ;  /* 0x0000004000097882 */ /* 0x000fe20000000000 */
[----:B------:R-:W-:-:S05]  /*25c70*/  UMOV UR11, UR43 ;  /* 0x0000002b000b7c82 */ /* 0x000fca0008000000 */
[----:B------:R3:W-:Y:S01]  /*25c80*/  UTMASTG.5D [UR48], [UR4] ;  /* 0x00000030040073b5 */ /* 0x0007e20008020000 */
[----:B------:R-:W-:Y:S01]  /*25c90*/  UMOV UR12, UR44 ;  /* 0x0000002c000c7c82 */ /* 0x000fe20008000000 */
[----:B------:R-:W-:Y:S01]  /*25ca0*/  UMOV UR13, UR45 ;  /* 0x0000002d000d7c82 */ /* 0x000fe20008000000 */
        /* <DEDUP_REMOVED lines=10> */
[----:B------:R-:W-:Y:S01]  /*25d50*/  UMOV UR35, UR43 ;  /* 0x0000002b00237c82 */ /* 0x000fe20008000000 */
[----:B------:R-:W-:-:S05]  /*25d60*/  UMOV UR36, UR44 ;  /* 0x0000002c00247c82 */ /* 0x000fca0008000000 */
[----:B------:R3:W-:Y:S01]  /*25d70*/  UTMASTG.5D [UR48], [UR4] ;  /* 0x00000030040073b5 */ /* 0x0007e20008020000 */
[----:B------:R-:W-:Y:S01]  /*25d80*/  UMOV UR37, UR45 ;  /* 0x0000002d00257c82 */ /* 0x000fe20008000000 */
[----:B------:R-:W-:Y:S01]  /*25d90*/  UIADD3 UR24, UPT, UPT, UR40, 0x14800, URZ ;  /* 0x0001480028187890 */ /* 0x000fe2000fffe0ff */
[----:B------:R-:W-:Y:S01]  /*25da0*/  UTMASTG.5D [UR32], [UR4] ;  /* 0x00000020040073b5 */ /* 0x000fe20008020000 */
[----:B-1----:R-:W-:Y:S01]  /*25db0*/  UIADD3 UR64, UPT, UPT, UR40, 0x11800, URZ ;  /* 0x0001180028407890 */ /* 0x002fe2000fffe0ff */
[----:B------:R-:W-:Y:S01]  /*25dc0*/  UMOV UR65, 0x80 ;  /* 0x0000008000417882 */ /* 0x000fe20000000000 */
[----:B--2---:R-:W-:Y:S01]  /*25dd0*/  UIADD3 UR56, UPT, UPT, UR40, 0x12800, URZ ;  /* 0x0001280028387890 */ /* 0x004fe2000fffe0ff */
[----:B------:R-:W-:Y:S01]  /*25de0*/  UMOV UR66, UR47 ;  /* 0x0000002f00427c82 */ /* 0x000fe20008000000 */
[----:B------:R-:W-:Y:S01]  /*25df0*/  UMOV UR57, 0x80 ;  /* 0x0000008000397882 */ /* 0x000fe20000000000 */
[----:B------:R-:W-:-:S04]  /*25e00*/  UMOV UR58, UR46 ;  /* 0x0000002e003a7c82 */ /* 0x000fc80008000000 */
[----:B------:R1:W-:Y:S01]  /*25e10*/  UTMASTG.5D [UR64], [UR4] ;  /* 0x00000040040073b5 */ /* 0x0003e20008020000 */
[----:B---3--:R-:W-:Y:S01]  /*25e20*/  UIADD3 UR48, UPT, UPT, UR40, 0x13800, URZ ;  /* 0x0001380028307890 */ /* 0x008fe2000fffe0ff */
[----:B------:R-:W-:Y:S01]  /*25e30*/  UMOV UR49, 0x80 ;  /* 0x0000008000317882 */ /* 0x000fe20000000000 */
[----:B------:R-:W-:Y:S01]  /*25e40*/  UMOV UR50, UR41 ;  /* 0x0000002900327c82 */ /* 0x000fe20008000000 */
[----:B------:R2:W-:Y:S01]  /*25e50*/  UTMASTG.5D [UR56], [UR4] ;  /* 0x00000038040073b5 */ /* 0x0005e20008020000 */
[----:B------:R-:W-:-:S05]  /*25e60*/  UMOV UR25, 0x80 ;  /* 0x0000008000197882 */ /* 0x000fca0000000000 */
        /* <DEDUP_REMOVED lines=11> */
[----:B------:R-:W-:-:S06]  /*25f20*/  UMOV UR17, 0x80 ;  /* 0x0000008000117882 */ /* 0x000fcc0000000000 */
[----:B------:R3:W-:Y:S01]  /*25f30*/  UTMASTG.5D [UR48], [UR4] ;  /* 0x00000030040073b5 */ /* 0x0007e20008020000 */
[----:B------:R-:W-:Y:S02]  /*25f40*/  UIADD3 UR8, UPT, UPT, UR40, 0x1c800, URZ ;  /* 0x0001c80028087890 */ /* 0x000fe4000fffe0ff */
        /* <DEDUP_REMOVED lines=12> */
[----:B------:R-:W-:Y:S01]  /*26010*/  UMOV UR33, 0xc0 ;  /* 0x000000c000217882 */ /* 0x000fe20000000000 */
        /* <DEDUP_REMOVED lines=9> */
[----:B------:R-:W-:-:S07]  /*260b0*/  UMOV UR50, UR7 ;  /* 0x0000000700327c82 */ /* 0x000fce0008000000 */
[----:B------:R3:W-:Y:S01]  /*260c0*/  UTMASTG.5D [UR48], [UR4] ;  /* 0x00000030040073b5 */ /* 0x0007e20008020000 */
[----:B------:R4:W-:Y:S01]  /*260d0*/  UTMASTG.5D [UR32], [UR4] ;  /* 0x00000020040073b5 */ /* 0x0009e20008020000 */
[----:B------:R-:W-:Y:S01]  /*260e0*/  UMOV UR25, 0xc0 ;  /* 0x000000c000197882 */ /* 0x000fe20000000000 */
[----:B-1----:R-:W-:Y:S01]  /*260f0*/  UIADD3 UR64, UPT, UPT, UR40, 0x11c00, URZ ;  /* 0x00011c0028407890 */ /* 0x002fe2000fffe0ff */
[----:B------:R-:W-:Y:S01]  /*26100*/  UMOV UR65, 0xc0 ;  /* 0x000000c000417882 */ /* 0x000fe20000000000 */
[----:B--2---:R-:W-:Y:S01]  /*26110*/  UIADD3 UR56, UPT, UPT, UR40, 0x12c00, URZ ;  /* 0x00012c0028387890 */ /* 0x004fe2000fffe0ff */
[----:B------:R-:W-:Y:S01]  /*26120*/  UMOV UR66, UR47 ;  /* 0x0000002f00427c82 */ /* 0x000fe20008000000 */
[----:B------:R-:W-:Y:S01]  /*26130*/  UMOV UR57, 0xc0 ;  /* 0x000000c000397882 */ /* 0x000fe20000000000 */
[----:B------:R-:W-:-:S04]  /*26140*/  UMOV UR58, UR46 ;  /* 0x0000002e003a7c82 */ /* 0x000fc80008000000 */
[----:B------:R-:W-:Y:S01]  /*26150*/  UTMASTG.5D [UR64], [UR4] ;  /* 0x00000040040073b5 */ /* 0x000fe20008020000 */
[----:B---3--:R-:W-:Y:S01]  /*26160*/  UIADD3 UR48, UPT, UPT, UR40, 0x13c00, URZ ;  /* 0x00013c0028307890 */ /* 0x008fe2000fffe0ff */
[----:B------:R-:W-:Y:S01]  /*26170*/  UMOV UR49, 0xc0 ;  /* 0x000000c000317882 */ /* 0x000fe20000000000 */
[----:B------:R-:W-:Y:S01]  /*26180*/  UMOV UR50, UR41 ;  /* 0x0000002900327c82 */ /* 0x000fe20008000000 */
[----:B------:R1:W-:Y:S01]  /*26190*/  UTMASTG.5D [UR56], [UR4] ;  /* 0x00000038040073b5 */ /* 0x0003e20008020000 */
[----:B----4-:R-:W-:Y:S01]  /*261a0*/  UIADD3 UR32, UPT, UPT, UR40, 0x14c00, URZ ;  /* 0x00014c0028207890 */ /* 0x010fe2000fffe0ff */
[----:B------:R-:W-:Y:S01]  /*261b0*/  UMOV UR34, UR26 ;  /* 0x0000001a00227c82 */ /* 0x000fe20008000000 */
[----:B------:R-:W-:-:S03]  /*261c0*/  UMOV UR26, UR39 ;  /* 0x00000027001a7c82 */ /* 0x000fc60008000000 */
[----:B------:R2:W-:Y:S01]  /*261d0*/  UTMASTG.5D [UR48], [UR4] ;  /* 0x00000030040073b5 */ /* 0x0005e20008020000 */
[----:B------:R-:W-:-:S03]  /*261e0*/  UIADD3 UR16, UPT, UPT, UR40, 0x1ac00, URZ ;  /* 0x0001ac0028107890 */ /* 0x000fc6000fffe0ff */
[----:B------:R3:W-:Y:S01]  /*261f0*/  UTMASTG.5D [UR32], [UR4] ;  /* 0x00000020040073b5 */ /* 0x0007e20008020000 */
[----:B------:R4:W-:Y:S01]  /*26200*/  UTMASTG.5D [UR24], [UR4] ;  /* 0x00000018040073b5 */ /* 0x0009e20008020000 */
[----:B------:R-:W-:Y:S01]  /*26210*/  UMOV UR17, 0xc0 ;  /* 0x000000c000117882 */ /* 0x000fe20000000000 */
        /* <DEDUP_REMOVED lines=8> */
[----:B----4-:R-:W-:-:S06]  /*262a0*/  UIADD3 UR24, UPT, UPT, UR40, 0x19c00, URZ ;  /* 0x00019c0028187890 */ /* 0x010fcc000fffe0ff */
[----:B------:R2:W-:Y:S01]  /*262b0*/  UTMASTG.5D [UR32], [UR4] ;  /* 0x00000020040073b5 */ /* 0x0005e20008020000 */
[----:B------:R-:W-:Y:S01]  /*262c0*/  UMOV UR26, UR30 ;  /* 0x0000001e001a7c82 */ /* 0x000fe20008000000 */
[----:B------:R-:W-:Y:S01]  /*262d0*/  UMOV UR18, UR23 ;  /* 0x0000001700127c82 */ /* 0x000fe20008000000 */
[----:B------:R-:W-:Y:S01]  /*262e0*/  UIADD3 UR8, UPT, UPT, UR40, 0x1fc00, URZ ;  /* 0x0001fc0028087890 */ /* 0x000fe2000fffe0ff */
[----:B------:R3:W-:Y:S01]  /*262f0*/  UTMASTG.5D [UR24], [UR4] ;  /* 0x00000018040073b5 */ /* 0x0007e20008020000 */
[----:B------:R4:W-:Y:S01]  /*26300*/  UTMASTG.5D [UR16], [UR4] ;  /* 0x00000010040073b5 */ /* 0x0009e20008020000 */
[----:B------:R-:W-:Y:S01]  /*26310*/  UMOV UR9, 0xc0 ;  /* 0x000000c000097882 */ /* 0x000fe20000000000 */
        /* <DEDUP_REMOVED lines=12> */
[----:B------:R2:W-:Y:S01]  /*263e0*/  UTMASTG.5D [UR16], [UR4] ;  /* 0x00000010040073b5 */ /* 0x0005e20008020000 */
[----:B------:R2:W-:Y:S02]  /*263f0*/  UTMASTG.5D [UR8], [UR4] ;  /* 0x00000008040073b5 */ /* 0x0005e40008020000 */
[----:B--2---:R-:W-:-:S15]  /*26400*/  R2UR.FILL UR42, R6 ;  /* 0x00000000062a72ca */ /* 0x004fde00004e0000 */
.L_x_413:
[----:B------:R-:W-:Y:S05]  /*26410*/  BSYNC.RECONVERGENT B0 ;  /* 0x0000000000007941 */ /* 0x000fea0003800200 */
.L_x_412:
[----:B------:R0:W-:Y:S01]  /*26420*/  UTMACMDFLUSH ;  /* 0x00000000000079b7 */ /* 0x0001e20000000000 */
[----:B------:R-:W-:-:S04]  /*26430*/  DEPBAR.LE SB0, 0x1 ;  /* 0x000080400000791a */ /* 0x000fc80000000000 */
[----:B------:R-:W-:Y:S05]  /*26440*/  BRA.U UP6, `(.L_x_414) ;  /* 0x0000000106047547 */ /* 0x000fea000b800000 */
[----:B------:R-:W-:Y:S05]  /*26450*/  BPT.TRAP 0x1 ;  /* 0x000000040000795c */ /* 0x000fea0000300000 */
.L_x_414:
[----:B------:R-:W-:-:S04]  /*26460*/  UIADD3 UR4, UPT, UPT, UR40, 0x380c0, URZ ;  /* 0x000380c028047890 */ /* 0x000fc8000fffe0ff */
[----:B------:R-:W-:-:S09]  /*26470*/  UPRMT UR4, UR6, 0x654, UR4 ;  /* 0x0000065406047896 */ /* 0x000fd20008000004 */
[----:B------:R-:W-:Y:S01]  /*26480*/  SYNCS.ARRIVE.TRANS64.RED.A1T0 RZ, [UR4], RZ ;  /* 0x000000ffffff79a7 */ /* 0x000fe20008100404 */
[----:B------:R-:W-:-:S04]  /*26490*/  DEPBAR.LE SB0, 0x0 ;  /* 0x000080000000791a */ /* 0x000fc80000000000 */
[----:B------:R-:W-:Y:S05]  /*264a0*/  BRA.U UP6, `(.L_x_415) ;  /* 0x0000000106047547 */ /* 0x000fea000b800000 */
[----:B------:R-:W-:Y:S05]  /*264b0*/  BPT.TRAP 0x1 ;  /* 0x000000040000795c */ /* 0x000fea0000300000 */
.L_x_415:
[----:B------:R-:W-:Y:S01]  /*264c0*/  UIADD3 UR4, UPT, UPT, UR40, 0x380c8, URZ ;  /* 0x000380c828047890 */ /* 0x000fe2000fffe0ff */
[----:B------:R-:W-:Y:S02]  /*264d0*/  IMAD.MOV.U32 R2, RZ, RZ, 0xffff ;  /* 0x0000ffffff027424 */ /* 0x000fe400078e00ff */
[----:B-1----:R-:W-:Y:S01]  /*264e0*/  IMAD.MOV.U32 R0, RZ, RZ, 0x1 ;  /* 0x00000001ff007424 */ /* 0x002fe200078e00ff */
[----:B------:R-:W-:-:S09]  /*264f0*/  UPRMT UR4, UR6, 0x654, UR4 ;  /* 0x0000065406047896 */ /* 0x000fd20008000004 */
[----:B------:R-:W-:Y:S01]  /*26500*/  SYNCS.ARRIVE.TRANS64.RED.A1T0 RZ, [UR4], RZ ;  /* 0x000000ffffff79a7 */ /* 0x000fe20008100404 */
[----:B------:R-:W1:Y:S01]  /*26510*/  LDS R3, [UR40+0x380e0] ;  /* 0x0380e028ff037984 */ /* 0x000e620008000800 */
[----:B------:R-:W-:Y:S02]  /*26520*/  UMOV UR4, 0x40 ;  /* 0x0000004000047882 */ /* 0x000fe40000000000 */
[----:B------:R-:W-:Y:S01]  /*26530*/  ULEA UR5, UR6, UR4, 0x18 ;  /* 0x0000000406057291 */ /* 0x000fe2000f8ec0ff */
[----:B------:R-:W-:-:S08]  /*26540*/  NOP ;  /* 0x0000000000007918 */ /* 0x000fd00000000000 */
[----:B------:R-:W2:Y:S01]  /*26550*/  LDS R5, [UR5+0x14] ;  /* 0x00001405ff057984 */ /* 0x000ea20008000800 */
[----:B-1----:R-:W-:-:S04]  /*26560*/  LOP3.LUT R3, R3, 0xffff, RZ, 0xc0, !PT ;  /* 0x0000ffff03037812 */ /* 0x002fc800078ec0ff */
[----:B------:R-:W-:-:S04]  /*26570*/  SHF.R.U32.HI R3, RZ, 0x5, R3 ;  /* 0x00000005ff037819 */ /* 0x000fc80000011603 */
[-C--:B------:R-:W-:Y:S02]  /*26580*/  SHF.L.U32 R2, R2, R3.reuse, RZ ;  /* 0x0000000302027219 */ /* 0x080fe400000006ff */
[----:B------:R-:W-:Y:S02]  /*26590*/  SHF.L.U32 R0, R0, R3, RZ ;  /* 0x0000000300007219 */ /* 0x000fe400000006ff */
[----:B--2---:R-:W-:-:S04]  /*265a0*/  LOP3.LUT R5, R5, R2, RZ, 0xc0, !PT ;  /* 0x0000000205057212 */ /* 0x004fc800078ec0ff */
[----:B------:R-:W-:-:S13]  /*265b0*/  ISETP.NE.AND P0, PT, R5, R2, PT ;  /* 0x000000020500720c */ /* 0x000fda0003f05270 */
[----:B------:R-:W-:Y:S05]  /*265c0*/  @P0 BRA `(.L_x_416) ;  /* 0x00000000005c0947 */ /* 0x000fea0003800000 */
[----:B------:R-:W1:Y:S02]  /*265d0*/  LDS R3, [UR5+0x18] ;  /* 0x00001805ff037984 */ /* 0x000e640008000800 */
[----:B-1----:R-:W-:-:S04]  /*265e0*/  LOP3.LUT R3, R3, R0, RZ, 0xc0, !PT ;  /* 0x0000000003037212 */ /* 0x002fc800078ec0ff */
[----:B------:R-:W-:-:S13]  /*265f0*/  ISETP.NE.AND P0, PT, R3, R0, PT ;  /* 0x000000000300720c */ /* 0x000fda0003f05270 */
[----:B------:R-:W-:Y:S05]  /*26600*/  @P0 BRA `(.L_x_417) ;  /* 0x0000000000400947 */ /* 0x000fea0003800000 */
[----:B------:R-:W-:Y:S01]  /*26610*/  R2UR UR4, R2 ;  /* 0x00000000020472ca */ /* 0x000fe200000e0000 */
[----:B------:R-:W1:Y:S01]  /*26620*/  S2R R3, SR_LANEID ;  /* 0x0000000000037919 */ /* 0x000e620000000000 */
[----:B------:R-:W-:-:S04]  /*26630*/  LOP3.LUT R4, RZ, R0, RZ, 0x33, !PT ;  /* 0x00000000ff047212 */ /* 0x000fc800078e33ff */
[----:B------:R-:W2:Y:S07]  /*26640*/  REDUX UR7, R4 ;  /* 0x00000000040773c4 */ /* 0x000eae0000000000 */
[----:B------:R-:W-:-:S03]  /*26650*/  ULOP3.LUT UR6, URZ, UR4, URZ, 0x33, !UPT ;  /* 0x00000004ff067292 */ /* 0x000fc6000f8e33ff */
[----:B------:R-:W-:Y:S02]  /*26660*/  VOTEU.ANY UR4, UPT, PT ;  /* 0x0000000000047886 */ /* 0x000fe400038e0100 */
[----:B------:R-:W-:Y:S01]  /*26670*/  UFLO.U32 UR4, UR4 ;  /* 0x00000004000472bd */ /* 0x000fe200080e0000 */
[----:B------:R-:W-:-:S04]  /*26680*/  IMAD.U32 R2, RZ, RZ, UR6 ;  /* 0x00000006ff027e24 */ /* 0x000fc8000f8e00ff */
[----:B------:R-:W3:Y:S02]  /*26690*/  REDUX UR8, R2 ;  /* 0x00000000020873c4 */ /* 0x000ee40000000000 */
[----:B------:R4:W-:Y:S01]  /*266a0*/  UTCATOMSWS.AND URZ, UR6 ;  /* 0x0000000600ff79e3 */ /* 0x0009e20008000000 */
[----:B--2---:R-:W-:Y:S01]  /*266b0*/  IMAD.U32 R0, RZ, RZ, UR7 ;  /* 0x00000007ff007e24 */ /* 0x004fe2000f8e00ff */
[----:B-1----:R-:W-:Y:S01]  /*266c0*/  ISETP.EQ.U32.AND P0, PT, R3, UR4, PT ;  /* 0x0000000403007c0c */ /* 0x002fe2000bf02070 */
[----:B---3--:R-:W-:-:S12]  /*266d0*/  IMAD.U32 R3, RZ, RZ, UR8 ;  /* 0x00000008ff037e24 */ /* 0x008fd8000f8e00ff */
[----:B------:R4:W-:Y:S04]  /*266e0*/  @P0 ATOMS.AND RZ, [UR5+0x14], R3 ;  /* 0x00001403ffff098c */ /* 0x0009e8000a800005 */
[----:B------:R4:W-:Y:S01]  /*266f0*/  @P0 ATOMS.AND RZ, [UR5+0x18], R0 ;  /* 0x00001800ffff098c */ /* 0x0009e2000a800005 */
[----:B------:R-:W-:Y:S05]  /*26700*/  BRA `(.L_x_418) ;  /* 0x0000000000147947 */ /* 0x000fea0003800000 */
.L_x_417:
[----:B------:R-:W-:Y:S02]  /*26710*/  MOV R2, 0x26730 ;  /* 0x0002673000027802 */ /* 0x000fe40000000f00 */
[----:B------:R-:W-:Y:S05]  /*26720*/  CALL.REL.NOINC `($__internal_0_$__cuda_sm10x_tcgen05_guardrail_trap_col_being_dealloced_not_returned_by_alloc) ;  /* 0x0000001000ec7944 */ /* 0x000fea0003c00000 */
[----:B------:R-:W-:Y:S05]  /*26730*/  BRA `(.L_x_418) ;  /* 0x0000000000087947 */ /* 0x000fea0003800000 */
.L_x_416:
[----:B------:R-:W-:Y:S02]  /*26740*/  MOV R2, 0x26760 ;  /* 0x0002676000027802 */ /* 0x000fe40000000f00 */
[----:B------:R-:W-:Y:S05]  /*26750*/  CALL.REL.NOINC `($__internal_2_$__cuda_sm10x_tcgen05_guardrail_trap_unallocated_columns_being_dealloced) ;  /* 0x0000001000f87944 */ /* 0x000fea0003c00000 */
.L_x_418:
[----:B------:R-:W-:Y:S01]  /*26760*/  NOP ;  /* 0x0000000000007918 */ /* 0x000fe20000000000 */
[----:B----4-:R-:W-:Y:S05]  /*26770*/  EXIT ;  /* 0x000000000000794d */ /* 0x010fea0003800000 */
.L_x_35:
[----:B------:R-:W-:-:S07]  /*26780*/  MOV R3, UR18 ;  /* 0x0000001200037c02 */ /* 0x000fce0008000f00 */
.L_x_419:
[----:B-1----:R1:W2:Y:S02]  /*26790*/  SYNCS.PHASECHK.TRANS64.TRYWAIT P0, [R3+URZ+0x38000], R4 ;  /* 0x03800004030075a7 */ /* 0x0022a400080011ff */
[----:B--2---:R-:W-:Y:S05]  /*267a0*/  @!P0 NANOSLEEP.SYNCS 0x989680 ;  /* 0x009896800000895d */ /* 0x004fea0003900000 */
[----:B------:R-:W2:Y:S02]  /*267b0*/  @!P0 SYNCS.PHASECHK.TRANS64 P0, [R3+URZ+0x38000], R4 ;  /* 0x03800004030085a7 */ /* 0x000ea400080010ff */
[----:B--2---:R-:W-:Y:S05]  /*267c0*/  @!P0 BRA `(.L_x_419) ;  /* 0xfffffffc00f08947 */ /* 0x004fea000383ffff */
[----:B------:R-:W-:Y:S05]  /*267d0*/  BRA `(.L_x_420) ;  /* 0xfffffdb400047947 */ /* 0x000fea000383ffff */
.L_x_37:
[----:B-1----:R-:W-:-:S07]  /*267e0*/  MOV R3, UR18 ;  /* 0x0000001200037c02 */ /* 0x002fce0008000f00 */
.L_x_421:
[----:B-1----:R1:W2:Y:S02]  /*267f0*/  SYNCS.PHASECHK.TRANS64.TRYWAIT P0, [R3+URZ+0x38020], R4 ;  /* 0x03802004030075a7 */ /* 0x0022a400080011ff */
[----:B--2---:R-:W-:Y:S05]  /*26800*/  @!P0 NANOSLEEP.SYNCS 0x989680 ;  /* 0x009896800000895d */ /* 0x004fea0003900000 */
[----:B------:R-:W2:Y:S02]  /*26810*/  @!P0 SYNCS.PHASECHK.TRANS64 P0, [R3+URZ+0x38020], R4 ;  /* 0x03802004030085a7 */ /* 0x000ea400080010ff */
[----:B--2---:R-:W-:Y:S05]  /*26820*/  @!P0 BRA `(.L_x_421) ;  /* 0xfffffffc00f08947 */ /* 0x004fea000383ffff */
[----:B------:R-:W-:Y:S05]  /*26830*/  BRA `(.L_x_422) ;  /* 0xfffffdb400047947 */ /* 0x000fea000383ffff */
.L_x_39:
[----:B------:R-:W-:-:S07]  /*26840*/  MOV R8, UR18 ;  /* 0x0000001200087c02 */ /* 0x000fce0008000f00 */
.L_x_423:
[----:B-1----:R1:W2:Y:S02]  /*26850*/  SYNCS.PHASECHK.TRANS64.TRYWAIT P0, [R8+URZ+0x38058], R3 ;  /* 0x03805803080075a7 */ /* 0x0022a400080011ff */
[----:B--2---:R-:W-:Y:S05]  /*26860*/  @!P0 NANOSLEEP.SYNCS 0x989680 ;  /* 0x009896800000895d */ /* 0x004fea0003900000 */
[----:B------:R-:W2:Y:S02]  /*26870*/  @!P0 SYNCS.PHASECHK.TRANS64 P0, [R8+URZ+0x38058], R3 ;  /* 0x03805803080085a7 */ /* 0x000ea400080010ff */
[----:B--2---:R-:W-:Y:S05]  /*26880*/  @!P0 BRA `(.L_x_423) ;  /* 0xfffffffc00f08947 */ /* 0x004fea000383ffff */
[----:B------:R-:W-:Y:S05]  /*26890*/  BRA `(.L_x_424) ;  /* 0xfffffdb400147947 */ /* 0x000fea000383ffff */
.L_x_43:
[----:B------:R-:W-:-:S07]  /*268a0*/  MOV R5, UR18 ;  /* 0x0000001200057c02 */ /* 0x000fce0008000f00 */
.L_x_425:
[----:B--2---:R2:W3:Y:S02]  /*268b0*/  SYNCS.PHASECHK.TRANS64.TRYWAIT P0, [R5+URZ+0x38008], R4 ;  /* 0x03800804050075a7 */ /* 0x0044e400080011ff */
[----:B---3--:R-:W-:Y:S05]  /*268c0*/  @!P0 NANOSLEEP.SYNCS 0x989680 ;  /* 0x009896800000895d */ /* 0x008fea0003900000 */
[----:B------:R-:W3:Y:S02]  /*268d0*/  @!P0 SYNCS.PHASECHK.TRANS64 P0, [R5+URZ+0x38008], R4 ;  /* 0x03800804050085a7 */ /* 0x000ee400080010ff */
[----:B---3--:R-:W-:Y:S05]  /*268e0*/  @!P0 BRA `(.L_x_425) ;  /* 0xfffffffc00f08947 */ /* 0x008fea000383ffff */
[----:B------:R-:W-:Y:S05]  /*268f0*/  BRA `(.L_x_426) ;  /* 0xfffffdb800e07947 */ /* 0x000fea000383ffff */
.L_x_45:
[----:B-1----:R-:W-:-:S07]  /*26900*/  MOV R8, UR18 ;  /* 0x0000001200087c02 */ /* 0x002fce0008000f00 */
.L_x_427:
[----:B-1----:R1:W2:Y:S02]  /*26910*/  SYNCS.PHASECHK.TRANS64.TRYWAIT P0, [R8+URZ+0x38068], R3 ;  /* 0x03806803080075a7 */ /* 0x0022a400080011ff */
[----:B--2---:R-:W-:Y:S05]  /*26920*/  @!P0 NANOSLEEP.SYNCS 0x989680 ;  /* 0x009896800000895d */ /* 0x004fea0003900000 */
[----:B------:R-:W2:Y:S02]  /*26930*/  @!P0 SYNCS.PHASECHK.TRANS64 P0, [R8+URZ+0x38068], R3 ;  /* 0x03806803080085a7 */ /* 0x000ea400080010ff */
[----:B--2---:R-:W-:Y:S05]  /*26940*/  @!P0 BRA `(.L_x_427) ;  /* 0xfffffffc00f08947 */ /* 0x004fea000383ffff */
[----:B------:R-:W-:Y:S05]  /*26950*/  BRA `(.L_x_428) ;  /* 0xfffffdb800ec7947 */ /* 0x000fea000383ffff */
.L_x_49:
[----:B------:R-:W-:-:S07]  /*26960*/  MOV R5, UR18 ;  /* 0x0000001200057c02 */ /* 0x000fce0008000f00 */
.L_x_429:
[----:B---3--:R3:W4:Y:S02]  /*26970*/  SYNCS.PHASECHK.TRANS64.TRYWAIT P0, [R5+URZ+0x38028], R4 ;  /* 0x03802804050075a7 */ /* 0x00872400080011ff */
[----:B----4-:R-:W-:Y:S05]  /*26980*/  @!P0 NANOSLEEP.SYNCS 0x989680 ;  /* 0x009896800000895d */ /* 0x010fea0003900000 */
[----:B------:R-:W4:Y:S02]  /*26990*/  @!P0 SYNCS.PHASECHK.TRANS64 P0, [R5+URZ+0x38028], R4 ;  /* 0x03802804050085a7 */ /* 0x000f2400080010ff */
[----:B----4-:R-:W-:Y:S05]  /*269a0*/  @!P0 BRA `(.L_x_429) ;  /* 0xfffffffc00f08947 */ /* 0x010fea000383ffff */
[----:B------:R-:W-:Y:S05]  /*269b0*/  BRA `(.L_x_430) ;  /* 0xfffffdc000ac7947 */ /* 0x000fea000383ffff */
.L_x_51:
[----:B------:R-:W-:-:S07]  /*269c0*/  MOV R6, UR18 ;  /* 0x0000001200067c02 */ /* 0x000fce0008000f00 */
.L_x_431:
[----:B----4-:R4:W1:Y:S02]  /*269d0*/  SYNCS.PHASECHK.TRANS64.TRYWAIT P0, [R6+URZ+0x380a0], R3 ;  /* 0x0380a003060075a7 */ /* 0x01086400080011ff */
[----:B-1----:R-:W-:Y:S05]  /*269e0*/  @!P0 NANOSLEEP.SYNCS 0x989680 ;  /* 0x009896800000895d */ /* 0x002fea0003900000 */
[----:B------:R-:W1:Y:S02]  /*269f0*/  @!P0 SYNCS.PHASECHK.TRANS64 P0, [R6+URZ+0x380a0], R3 ;  /* 0x0380a003060085a7 */ /* 0x000e6400080010ff */
[----:B-1----:R-:W-:Y:S05]  /*26a00*/  @!P0 BRA `(.L_x_431) ;  /* 0xfffffffc00f08947 */ /* 0x002fea000383ffff */
[----:B------:R-:W-:Y:S05]  /*26a10*/  BRA `(.L_x_432) ;  /* 0xfffffdc000a47947 */ /* 0x000fea000383ffff */
.L_x_53:
[----:B------:R-:W-:-:S07]  /*26a20*/  MOV R7, UR18 ;  /* 0x0000001200077c02 */ /* 0x000fce0008000f00 */
.L_x_433:
[----:B-1----:R1:W3:Y:S02]  /*26a30*/  SYNCS.PHASECHK.TRANS64.TRYWAIT P0, [R7+URZ+0x38058], R4 ;  /* 0x03805804070075a7 */ /* 0x0022e400080011ff */
[----:B---3--:R-:W-:Y:S05]  /*26a40*/  @!P0 NANOSLEEP.SYNCS 0x989680 ;  /* 0x009896800000895d */ /* 0x008fea0003900000 */
[----:B------:R-:W3:Y:S02]  /*26a50*/  @!P0 SYNCS.PHASECHK.TRANS64 P0, [R7+URZ+0x38058], R4 ;  /* 0x03805804070085a7 */ /* 0x000ee400080010ff */
[----:B---3--:R-:W-:Y:S05]  /*26a60*/  @!P0 BRA `(.L_x_433) ;  /* 0xfffffffc00f08947 */ /* 0x008fea000383ffff */
[----:B------:R-:W-:Y:S05]  /*26a70*/  BRA `(.L_x_434) ;  /* 0xfffffdc000a47947 */ /* 0x000fea000383ffff */
.L_x_57:
[----:B------:R-:W-:Y:S07]  /*26a80*/  MOV R5, UR5 ;  /* 0x0000000500057c02 */ /* 0x000fee0008000f00 */
.L_x_435:
[----:B-1----:R1:W2:Y:S02]  /*26a90*/  SYNCS.PHASECHK.TRANS64.TRYWAIT P0, [R5+URZ+0x38020], R6 ;  /* 0x03802006050075a7 */ /* 0x0022a400080011ff */
[----:B--2---:R-:W-:Y:S05]  /*26aa0*/  @!P0 NANOSLEEP.SYNCS 0x989680 ;  /* 0x009896800000895d */ /* 0x004fea0003900000 */
[----:B------:R-:W2:Y:S02]  /*26ab0*/  @!P0 SYNCS.PHASECHK.TRANS64 P0, [R5+URZ+0x38020], R6 ;  /* 0x03802006050085a7 */ /* 0x000ea400080010ff */
[----:B--2---:R-:W-:Y:S05]  /*26ac0*/  @!P0 BRA `(.L_x_435) ;  /* 0xfffffffc00f08947 */ /* 0x004fea000383ffff */
[----:B------:R-:W-:Y:S05]  /*26ad0*/  BRA `(.L_x_436) ;  /* 0xfffffdc400947947 */ /* 0x000fea000383ffff */
.L_x_60:
[----:B------:R-:W-:Y:S07]  /*26ae0*/  MOV R3, UR38 ;  /* 0x0000002600037c02 */ /* 0x000fee0008000f00 */
.L_x_437:
[----:B-1----:R1:W3:Y:S02]  /*26af0*/  SYNCS.PHASECHK.TRANS64.TRYWAIT P0, [R3+URZ+0x380a8], R4 ;  /* 0x0380a804030075a7 */ /* 0x0022e400080011ff */
[----:B---3--:R-:W-:Y:S05]  /*26b00*/  @!P0 NANOSLEEP.SYNCS 0x989680 ;  /* 0x009896800000895d */ /* 0x008fea0003900000 */
[----:B------:R-:W3:Y:S02]  /*26b10*/  @!P0 SYNCS.PHASECHK.TRANS64 P0, [R3+URZ+0x380a8], R4 ;  /* 0x0380a804030085a7 */ /* 0x000ee400080010ff */
[----:B---3--:R-:W-:Y:S05]  /*26b20*/  @!P0 BRA `(.L_x_437) ;  /* 0xfffffffc00f08947 */ /* 0x008fea000383ffff */
[----:B------:R-:W-:Y:S05]  /*26b30*/  BRA `(.L_x_438) ;  /* 0xfffffdcc00b07947 */ /* 0x000fea000383ffff */
.L_x_62:
[----:B------:R-:W-:Y:S07]  /*26b40*/  MOV R5, UR38 ;  /* 0x0000002600057c02 */ /* 0x000fee0008000f00 */
.L_x_439:
[----:B-1----:R1:W3:Y:S02]  /*26b50*/  SYNCS.PHASECHK.TRANS64.TRYWAIT P0, [R5+URZ+0x38068], R6 ;  /* 0x03806806050075a7 */ /* 0x0022e400080011ff */
[----:B---3--:R-:W-:Y:S05]  /*26b60*/  @!P0 NANOSLEEP.SYNCS 0x989680 ;  /* 0x009896800000895d */ /* 0x008fea0003900000 */
[----:B------:R-:W3:Y:S02]  /*26b70*/  @!P0 SYNCS.PHASECHK.TRANS64 P0, [R5+URZ+0x38068], R6 ;  /* 0x03806806050085a7 */ /* 0x000ee400080010ff */
[----:B---3--:R-:W-:Y:S05]  /*26b80*/  @!P0 BRA `(.L_x_439) ;  /* 0xfffffffc00f08947 */ /* 0x008fea000383ffff */
[----:B------:R-:W-:Y:S05]  /*26b90*/  BRA `(.L_x_440) ;  /* 0xfffffdcc00b47947 */ /* 0x000fea000383ffff */
.L_x_68:
[----:B------:R-:W-:Y:S07]  /*26ba0*/  MOV R3, UR4 ;  /* 0x0000000400037c02 */ /* 0x000fee0008000f00 */
.L_x_441:
[----:B--2---:R2:W3:Y:S02]  /*26bb0*/  SYNCS.PHASECHK.TRANS64.TRYWAIT P0, [R3+URZ+0x38020], R4 ;  /* 0x03802004030075a7 */ /* 0x0044e400080011ff */
[----:B---3--:R-:W-:Y:S05]  /*26bc0*/  @!P0 NANOSLEEP.SYNCS 0x989680 ;  /* 0x009896800000895d */ /* 0x008fea0003900000 */
[----:B------:R-:W3:Y:S02]  /*26bd0*/  @!P0 SYNCS.PHASECHK.TRANS64 P0, [R3+URZ+0x38020], R4 ;  /* 0x03802004030085a7 */ /* 0x000ee400080010ff */
[----:B---3--:R-:W-:Y:S05]  /*26be0*/  @!P0 BRA `(.L_x_441) ;  /* 0xfffffffc00f08947 */ /* 0x008fea000383ffff */
[----:B------:R-:W-:Y:S05]  /*26bf0*/  BRA `(.L_x_442) ;  /* 0xfffffdd800787947 */ /* 0x000fea000383ffff */
.L_x_70:
[----:B------:R-:W-:Y:S07]  /*26c00*/  MOV R3, UR38 ;  /* 0x0000002600037c02 */ /* 0x000fee0008000f00 */
.L_x_443:
[----:B--2---:R2:W3:Y:S02]  /*26c10*/  SYNCS.PHASECHK.TRANS64.TRYWAIT P0, [R3+URZ+0x380a0], R4 ;  /* 0x0380a004030075a7 */ /* 0x0044e400080011ff */
[----:B---3--:R-:W-:Y:S05]  /*26c20*/  @!P0 NANOSLEEP.SYNCS 0x989680 ;  /* 0x009896800000895d */ /* 0x008fea0003900000 */
[----:B------:R-:W3:Y:S02]  /*26c30*/  @!P0 SYNCS.PHASECHK.TRANS64 P0, [R3+URZ+0x380a0], R4 ;  /* 0x0380a004030085a7 */ /* 0x000ee400080010ff */
[----:B---3--:R-:W-:Y:S05]  /*26c40*/  @!P0 BRA `(.L_x_443) ;  /* 0xfffffffc00f08947 */ /* 0x008fea000383ffff */
[----:B------:R-:W-:Y:S05]  /*26c50*/  BRA `(.L_x_444) ;  /* 0xfffffdd800747947 */ /* 0x000fea000383ffff */
.L_x_72:
[----:B------:R-:W-:Y:S07]  /*26c60*/  MOV R3, UR38 ;  /* 0x0000002600037c02 */ /* 0x000fee0008000f00 */
.L_x_445:
[----:B--2---:R2:W3:Y:S02]  /*26c70*/  SYNCS.PHASECHK.TRANS64.TRYWAIT P0, [R3+URZ+0x38058], R4 ;  /* 0x03805804030075a7 */ /* 0x0044e400080011ff */
[----:B---3--:R-:W-:Y:S05]  /*26c80*/  @!P0 NANOSLEEP.SYNCS 0x989680 ;  /* 0x009896800000895d */ /* 0x008fea0003900000 */
[----:B------:R-:W3:Y:S02]  /*26c90*/  @!P0 SYNCS.PHASECHK.TRANS64 P0, [R3+URZ+0x38058], R4 ;  /* 0x03805804030085a7 */ /* 0x000ee400080010ff */
[----:B---3--:R-:W-:Y:S05]  /*26ca0*/  @!P0 BRA `(.L_x_445) ;  /* 0xfffffffc00f08947 */ /* 0x008fea000383ffff */
[----:B------:R-:W-:Y:S05]  /*26cb0*/  BRA `(.L_x_446) ;  /* 0xfffffdd800787947 */ /* 0x000fea000383ffff */
.L_x_80:
[----:B------:R-:W-:-:S07]  /*26cc0*/  MOV R0, UR12 ;  /* 0x0000000c00007c02 */ /* 0x000fce0008000f00 */
.L_x_447:
[----:B-1----:R1:W2:Y:S02]  /*26cd0*/  SYNCS.PHASECHK.TRANS64.TRYWAIT P0, [R0+URZ+0x380a8], R3 ;  /* 0x0380a803000075a7 */ /* 0x0022a400080011ff */
[----:B--2---:R-:W-:Y:S05]  /*26ce0*/  @!P0 NANOSLEEP.SYNCS 0x989680 ;  /* 0x009896800000895d */ /* 0x004fea0003900000 */
[----:B------:R-:W2:Y:S02]  /*26cf0*/  @!P0 SYNCS.PHASECHK.TRANS64 P0, [R0+URZ+0x380a8], R3 ;  /* 0x0380a803000085a7 */ /* 0x000ea400080010ff */
[----:B--2---:R-:W-:Y:S05]  /*26d00*/  @!P0 BRA `(.L_x_447) ;  /* 0xfffffffc00f08947 */ /* 0x004fea000383ffff */
[----:B------:R-:W-:Y:S05]  /*26d10*/  BRA `(.L_x_448) ;  /* 0xfffffddc009c7947 */ /* 0x000fea000383ffff */
.L_x_82:
[----:B------:R-:W-:-:S07]  /*26d20*/  MOV R4, UR12 ;  /* 0x0000000c00047c02 */ /* 0x000fce0008000f00 */
.L_x_449:
[----:B-1----:R1:W2:Y:S02]  /*26d30*/  SYNCS.PHASECHK.TRANS64.TRYWAIT P0, [R4+URZ+0x38068], R11 ;  /* 0x0380680b040075a7 */ /* 0x0022a400080011ff */
[----:B--2---:R-:W-:Y:S05]  /*26d40*/  @!P0 NANOSLEEP.SYNCS 0x989680 ;  /* 0x009896800000895d */ /* 0x004fea0003900000 */
[----:B------:R-:W2:Y:S02]  /*26d50*/  @!P0 SYNCS.PHASECHK.TRANS64 P0, [R4+URZ+0x38068], R11 ;  /* 0x0380680b040085a7 */ /* 0x000ea400080010ff */
[----:B--2---:R-:W-:Y:S05]  /*26d60*/  @!P0 BRA `(.L_x_449) ;  /* 0xfffffffc00f08947 */ /* 0x004fea000383ffff */
[----:B------:R-:W-:Y:S05]  /*26d70*/  BRA `(.L_x_450) ;  /* 0xfffffddc00a47947 */ /* 0x000fea000383ffff */
.L_x_89:
[----:B-1----:R1:W2:Y:S02]  /*26d80*/  SYNCS.PHASECHK.TRANS64.TRYWAIT P0, [R16+URZ+0x380c0], R3 ;  /* 0x0380c003100075a7 */ /* 0x0022a400080011ff */
[----:B--2---:R-:W-:Y:S05]  /*26d90*/  @!P0 NANOSLEEP.SYNCS 0x989680 ;  /* 0x009896800000895d */ /* 0x004fea0003900000 */
[----:B------:R-:W2:Y:S02]  /*26da0*/  @!P0 SYNCS.PHASECHK.TRANS64 P0, [R16+URZ+0x380c0], R3 ;  /* 0x0380c003100085a7 */ /* 0x000ea400080010ff */
[----:B--2---:R-:W-:Y:S05]  /*26db0*/  @!P0 BRA `(.L_x_89) ;  /* 0xfffffffc00f08947 */ /* 0x004fea000383ffff */
[----:B------:R-:W-:Y:S05]  /*26dc0*/  BRA `(.L_x_451) ;  /* 0xfffffde000c87947 */ /* 0x000fea000383ffff */
.L_x_155:
[----:B--2---:R2:W3:Y:S02]  /*26dd0*/  SYNCS.PHASECHK.TRANS64.TRYWAIT P0, [R16+URZ+0x380c8], R3 ;  /* 0x0380c803100075a7 */ /* 0x0044e400080011ff */
[----:B---3--:R-:W-:Y:S05]  /*26de0*/  @!P0 NANOSLEEP.SYNCS 0x989680 ;  /* 0x009896800000895d */ /* 0x008fea0003900000 */
[----:B------:R-:W3:Y:S02]  /*26df0*/  @!P0 SYNCS.PHASECHK.TRANS64 P0, [R16+URZ+0x380c8], R3 ;  /* 0x0380c803100085a7 */ /* 0x000ee400080010ff */
[----:B---3--:R-:W-:Y:S05]  /*26e00*/  @!P0 BRA `(.L_x_155) ;  /* 0xfffffffc00f08947 */ /* 0x008fea000383ffff */
[----:B------:R-:W-:Y:S05]  /*26e10*/  BRA `(.L_x_452) ;  /* 0xfffffe5c00907947 */ /* 0x000fea000383ffff */
.L_x_160:
[----:B-1----:R-:W-:-:S04]  /*26e20*/  MOV R0, UR36 ;  /* 0x0000002400007c02 */ /* 0x002fc80008000f00 */
[----:B------:R1:W2:Y:S03]  /*26e30*/  SYNCS.PHASECHK.TRANS64.TRYWAIT P0, [R0+URZ+0x38070], R3 ;  /* 0x03807003000075a7 */ /* 0x0002a600080011ff */
[----:B--2---:R-:W-:Y:S05]  /*26e40*/  @!P0 NANOSLEEP.SYNCS 0x989680 ;  /* 0x009896800000895d */ /* 0x004fea0003900000 */
[----:B------:R-:W2:Y:S02]  /*26e50*/  @!P0 SYNCS.PHASECHK.TRANS64 P0, [R0+URZ+0x38070], R3 ;  /* 0x03807003000085a7 */ /* 0x000ea400080010ff */
[----:B--2---:R-:W-:Y:S05]  /*26e60*/  @!P0 BRA `(.L_x_160) ;  /* 0xfffffffc00ec8947 */ /* 0x004fea000383ffff */
[----:B------:R-:W-:Y:S05]  /*26e70*/  BRA `(.L_x_453) ;  /* 0xfffffe6000887947 */ /* 0x000fea000383ffff */
.L_x_163:
[----:B-1----:R-:W-:-:S04]  /*26e80*/  MOV R0, UR36 ;  /* 0x0000002400007c02 */ /* 0x002fc80008000f00 */
[----:B------:R1:W2:Y:S03]  /*26e90*/  SYNCS.PHASECHK.TRANS64.TRYWAIT P0, [R0+URZ+0x38080], R3 ;  /* 0x03808003000075a7 */ /* 0x0002a600080011ff */
[----:B--2---:R-:W-:Y:S05]  /*26ea0*/  @!P0 NANOSLEEP.SYNCS 0x989680 ;  /* 0x009896800000895d */ /* 0x004fea0003900000 */
[----:B------:R-:W2:Y:S02]  /*26eb0*/  @!P0 SYNCS.PHASECHK.TRANS64 P0, [R0+URZ+0x38080], R3 ;  /* 0x03808003000085a7 */ /* 0x000ea400080010ff */
[----:B--2---:R-:W-:Y:S05]  /*26ec0*/  @!P0 BRA `(.L_x_163) ;  /* 0xfffffffc00ec8947 */ /* 0x004fea000383ffff */
[----:B------:R-:W-:Y:S05]  /*26ed0*/  BRA `(.L_x_454) ;  /* 0xfffffe6000a07947 */ /* 0x000fea000383ffff */
.L_x_166:
[----:B-1----:R-:W-:-:S04]  /*26ee0*/  MOV R0, UR36 ;  /* 0x0000002400007c02 */ /* 0x002fc80008000f00 */
[----:B------:R1:W2:Y:S03]  /*26ef0*/  SYNCS.PHASECHK.TRANS64.TRYWAIT P0, [R0+URZ+0x38070], R3 ;  /* 0x03807003000075a7 */ /* 0x0002a600080011ff */
[----:B--2---:R-:W-:Y:S05]  /*26f00*/  @!P0 NANOSLEEP.SYNCS 0x989680 ;  /* 0x009896800000895d */ /* 0x004fea0003900000 */
[----:B------:R-:W2:Y:S02]  /*26f10*/  @!P0 SYNCS.PHASECHK.TRANS64 P0, [R0+URZ+0x38070], R3 ;  /* 0x03807003000085a7 */ /* 0x000ea400080010ff */
[----:B--2---:R-:W-:Y:S05]  /*26f20*/  @!P0 BRA `(.L_x_166) ;  /* 0xfffffffc00ec8947 */ /* 0x004fea000383ffff */
[----:B------:R-:W-:Y:S05]  /*26f30*/  BRA `(.L_x_455) ;  /* 0xfffffe6400507947 */ /* 0x000fea000383ffff */
.L_x_168:
[----:B-1----:R-:W-:-:S04]  /*26f40*/  MOV R0, UR36 ;  /* 0x0000002400007c02 */ /* 0x002fc80008000f00 */
[----:B------:R1:W2:Y:S03]  /*26f50*/  SYNCS.PHASECHK.TRANS64.TRYWAIT P0, [R0+URZ+0x38090], R3 ;  /* 0x03809003000075a7 */ /* 0x0002a600080011ff */
[----:B--2---:R-:W-:Y:S05]  /*26f60*/  @!P0 NANOSLEEP.SYNCS 0x989680 ;  /* 0x009896800000895d */ /* 0x004fea0003900000 */
[----:B------:R-:W2:Y:S02]  /*26f70*/  @!P0 SYNCS.PHASECHK.TRANS64 P0, [R0+URZ+0x38090], R3 ;  /* 0x03809003000085a7 */ /* 0x000ea400080010ff */
[----:B--2---:R-:W-:Y:S05]  /*26f80*/  @!P0 BRA `(.L_x_168) ;  /* 0xfffffffc00ec8947 */ /* 0x004fea000383ffff */
[----:B------:R-:W-:Y:S05]  /*26f90*/  BRA `(.L_x_456) ;  /* 0xfffffe6400907947 */ /* 0x000fea000383ffff */
.L_x_205:
[----:B-1----:R-:W-:-:S04]  /*26fa0*/  MOV R0, UR36 ;  /* 0x0000002400007c02 */ /* 0x002fc80008000f00 */
[----:B------:R1:W2:Y:S03]  /*26fb0*/  SYNCS.PHASECHK.TRANS64.TRYWAIT P1, [R0+URZ+0x38080], R3 ;  /* 0x03808003000075a7 */ /* 0x0002a600080211ff */
[----:B--2---:R-:W-:Y:S05]  /*26fc0*/  @!P1 NANOSLEEP.SYNCS 0x989680 ;  /* 0x009896800000995d */ /* 0x004fea0003900000 */
[----:B------:R-:W2:Y:S02]  /*26fd0*/  @!P1 SYNCS.PHASECHK.TRANS64 P1, [R0+URZ+0x38080], R3 ;  /* 0x03808003000095a7 */ /* 0x000ea400080210ff */
[----:B--2---:R-:W-:Y:S05]  /*26fe0*/  @!P1 BRA `(.L_x_205) ;  /* 0xfffffffc00ec9947 */ /* 0x004fea000383ffff */
[----:B------:R-:W-:Y:S05]  /*26ff0*/  BRA `(.L_x_457) ;  /* 0xfffffe94006c7947 */ /* 0x000fea000383ffff */
.L_x_208:
[----:B-1----:R-:W-:-:S04]  /*27000*/  MOV R0, UR36 ;  /* 0x0000002400007c02 */ /* 0x002fc80008000f00 */
[----:B------:R1:W2:Y:S03]  /*27010*/  SYNCS.PHASECHK.TRANS64.TRYWAIT P0, [R0+URZ+0x38098], R3 ;  /* 0x03809803000075a7 */ /* 0x0002a600080011ff */
[----:B--2---:R-:W-:Y:S05]  /*27020*/  @!P0 NANOSLEEP.SYNCS 0x989680 ;  /* 0x009896800000895d */ /* 0x004fea0003900000 */
[----:B------:R-:W2:Y:S02]  /*27030*/  @!P0 SYNCS.PHASECHK.TRANS64 P0, [R0+URZ+0x38098], R3 ;  /* 0x03809803000085a7 */ /* 0x000ea400080010ff */
[----:B--2---:R-:W-:Y:S05]  /*27040*/  @!P0 BRA `(.L_x_208) ;  /* 0xfffffffc00ec8947 */ /* 0x004fea000383ffff */
[----:B------:R-:W-:Y:S05]  /*27050*/  BRA `(.L_x_458) ;  /* 0xfffffe9400f47947 */ /* 0x000fea000383ffff */
.L_x_247:
[----:B-1----:R-:W-:-:S04]  /*27060*/  MOV R0, UR36 ;  /* 0x0000002400007c02 */ /* 0x002fc80008000f00 */
[----:B------:R1:W2:Y:S03]  /*27070*/  SYNCS.PHASECHK.TRANS64.TRYWAIT P0, [R0+URZ+0x38070], R3 ;  /* 0x03807003000075a7 */ /* 0x0002a600080011ff */
[----:B--2---:R-:W-:Y:S05]  /*27080*/  @!P0 NANOSLEEP.SYNCS 0x989680 ;  /* 0x009896800000895d */ /* 0x004fea0003900000 */
[----:B------:R-:W2:Y:S02]  /*27090*/  @!P0 SYNCS.PHASECHK.TRANS64 P0, [R0+URZ+0x38070], R3 ;  /* 0x03807003000085a7 */ /* 0x000ea400080010ff */
[----:B--2---:R-:W-:Y:S05]  /*270a0*/  @!P0 BRA `(.L_x_247) ;  /* 0xfffffffc00ec8947 */ /* 0x004fea000383ffff */
[----:B------:R-:W-:Y:S05]  /*270b0*/  BRA `(.L_x_459) ;  /* 0xfffffec400f07947 */ /* 0x000fea000383ffff */
.L_x_250:
[----:B-1----:R-:W-:-:S04]  /*270c0*/  MOV R0, UR36 ;  /* 0x0000002400007c02 */ /* 0x002fc80008000f00 */
[----:B------:R1:W2:Y:S03]  /*270d0*/  SYNCS.PHASECHK.TRANS64.TRYWAIT P0, [R0+URZ+0x38090], R3 ;  /* 0x03809003000075a7 */ /* 0x0002a600080011ff */
[----:B--2---:R-:W-:Y:S05]  /*270e0*/  @!P0 NANOSLEEP.SYNCS 0x989680 ;  /* 0x009896800000895d */ /* 0x004fea0003900000 */
[----:B------:R-:W2:Y:S02]  /*270f0*/  @!P0 SYNCS.PHASECHK.TRANS64 P0, [R0+URZ+0x38090], R3 ;  /* 0x03809003000085a7 */ /* 0x000ea400080010ff */
[----:B--2---:R-:W-:Y:S05]  /*27100*/  @!P0 BRA `(.L_x_250) ;  /* 0xfffffffc00ec8947 */ /* 0x004fea000383ffff */
[----:B------:R-:W-:Y:S05]  /*27110*/  BRA `(.L_x_460) ;  /* 0xfffffec8000c7947 */ /* 0x000fea000383ffff */
.L_x_252:
[----:B-1----:R-:W-:-:S04]  /*27120*/  MOV R0, UR36 ;  /* 0x0000002400007c02 */ /* 0x002fc80008000f00 */
[----:B------:R1:W2:Y:S03]  /*27130*/  SYNCS.PHASECHK.TRANS64.TRYWAIT P0, [R0+URZ+0x380c0], R5 ;  /* 0x0380c005000075a7 */ /* 0x0002a600080011ff */
[----:B--2---:R-:W-:Y:S05]  /*27140*/  @!P0 NANOSLEEP.SYNCS 0x989680 ;  /* 0x009896800000895d */ /* 0x004fea0003900000 */
[----:B------:R-:W2:Y:S02]  /*27150*/  @!P0 SYNCS.PHASECHK.TRANS64 P0, [R0+URZ+0x380c0], R5 ;  /* 0x0380c005000085a7 */ /* 0x000ea400080010ff */
[----:B--2---:R-:W-:Y:S05]  /*27160*/  @!P0 BRA `(.L_x_252) ;  /* 0xfffffffc00ec8947 */ /* 0x004fea000383ffff */
[----:B------:R-:W-:Y:S05]  /*27170*/  BRA `(.L_x_461) ;  /* 0xfffffec800147947 */ /* 0x000fea000383ffff */
.L_x_276:
[----:B-1----:R-:W-:-:S04]  /*27180*/  MOV R0, UR36 ;  /* 0x0000002400007c02 */ /* 0x002fc80008000f00 */
[----:B------:R1:W3:Y:S03]  /*27190*/  SYNCS.PHASECHK.TRANS64.TRYWAIT P1, [R0+URZ+0x38080], R3 ;  /* 0x03808003000075a7 */ /* 0x0002e600080211ff */
[----:B---3--:R-:W-:Y:S05]  /*271a0*/  @!P1 NANOSLEEP.SYNCS 0x989680 ;  /* 0x009896800000995d */ /* 0x008fea0003900000 */
[----:B------:R-:W3:Y:S02]  /*271b0*/  @!P1 SYNCS.PHASECHK.TRANS64 P1, [R0+URZ+0x38080], R3 ;  /* 0x03808003000095a7 */ /* 0x000ee400080210ff */
[----:B---3--:R-:W-:Y:S05]  /*271c0*/  @!P1 BRA `(.L_x_276) ;  /* 0xfffffffc00ec9947 */ /* 0x008fea000383ffff */
[----:B------:R-:W-:Y:S05]  /*271d0*/  BRA `(.L_x_462) ;  /* 0xffffff0000307947 */ /* 0x000fea000383ffff */
.L_x_280:
[----:B-1----:R-:W-:-:S04]  /*271e0*/  MOV R0, UR36 ;  /* 0x0000002400007c02 */ /* 0x002fc80008000f00 */
[----:B------:R1:W2:Y:S03]  /*271f0*/  SYNCS.PHASECHK.TRANS64.TRYWAIT P0, [R0+URZ+0x38098], R3 ;  /* 0x03809803000075a7 */ /* 0x0002a600080011ff */
[----:B--2---:R-:W-:Y:S05]  /*27200*/  @!P0 NANOSLEEP.SYNCS 0x989680 ;  /* 0x009896800000895d */ /* 0x004fea0003900000 */
[----:B------:R-:W2:Y:S02]  /*27210*/  @!P0 SYNCS.PHASECHK.TRANS64 P0, [R0+URZ+0x38098], R3 ;  /* 0x03809803000085a7 */ /* 0x000ea400080010ff */
[----:B--2---:R-:W-:Y:S05]  /*27220*/  @!P0 BRA `(.L_x_280) ;  /* 0xfffffffc00ec8947 */ /* 0x004fea000383ffff */
[----:B------:R-:W-:Y:S05]  /*27230*/  BRA `(.L_x_463) ;  /* 0xffffff0000987947 */ /* 0x000fea000383ffff */
.L_x_282:
[----:B-1----:R-:W-:-:S04]  /*27240*/  MOV R0, UR36 ;  /* 0x0000002400007c02 */ /* 0x002fc80008000f00 */
[----:B------:R1:W2:Y:S03]  /*27250*/  SYNCS.PHASECHK.TRANS64.TRYWAIT P0, [R0+URZ+0x380c8], R3 ;  /* 0x0380c803000075a7 */ /* 0x0002a600080011ff */
[----:B--2---:R-:W-:Y:S05]  /*27260*/  @!P0 NANOSLEEP.SYNCS 0x989680 ;  /* 0x009896800000895d */ /* 0x004fea0003900000 */
[----:B------:R-:W2:Y:S02]  /*27270*/  @!P0 SYNCS.PHASECHK.TRANS64 P0, [R0+URZ+0x380c8], R3 ;  /* 0x0380c803000085a7 */ /* 0x000ea400080010ff */
[----:B--2---:R-:W-:Y:S05]  /*27280*/  @!P0 BRA `(.L_x_282) ;  /* 0xfffffffc00ec8947 */ /* 0x004fea000383ffff */
[----:B------:R-:W-:Y:S05]  /*27290*/  BRA `(.L_x_464) ;  /* 0xffffff0000a07947 */ /* 0x000fea000383ffff */
.L_x_306:
[----:B-1----:R-:W-:-:S04]  /*272a0*/  MOV R0, UR53 ;  /* 0x0000003500007c02 */ /* 0x002fc80008000f00 */
[----:B------:R1:W2:Y:S03]  /*272b0*/  SYNCS.PHASECHK.TRANS64.TRYWAIT P0, [R0+URZ], R3 ;  /* 0x00000003000075a7 */ /* 0x0002a600080011ff */
[----:B--2---:R-:W-:Y:S05]  /*272c0*/  @!P0 NANOSLEEP.SYNCS 0x989680 ;  /* 0x009896800000895d */ /* 0x004fea0003900000 */
[----:B------:R-:W2:Y:S02]  /*272d0*/  @!P0 SYNCS.PHASECHK.TRANS64 P0, [R0+URZ], R3 ;  /* 0x00000003000085a7 */ /* 0x000ea400080010ff */
[----:B--2---:R-:W-:Y:S05]  /*272e0*/  @!P0 BRA `(.L_x_306) ;  /* 0xfffffffc00ec8947 */ /* 0x004fea000383ffff */
[----:B------:R-:W-:Y:S05]  /*272f0*/  BRA `(.L_x_465) ;  /* 0xffffff3800c47947 */ /* 0x000fea000383ffff */
.L_x_309:
[----:B-1----:R-:W-:-:S04]  /*27300*/  MOV R0, UR50 ;  /* 0x0000003200007c02 */ /* 0x002fc80008000f00 */
[----:B------:R1:W3:Y:S03]  /*27310*/  SYNCS.PHASECHK.TRANS64.TRYWAIT P1, [R0+URZ], R3 ;  /* 0x00000003000075a7 */ /* 0x0002e600080211ff */
[----:B---3--:R-:W-:Y:S05]  /*27320*/  @!P1 NANOSLEEP.SYNCS 0x989680 ;  /* 0x009896800000995d */ /* 0x008fea0003900000 */
[----:B------:R-:W3:Y:S02]  /*27330*/  @!P1 SYNCS.PHASECHK.TRANS64 P1, [R0+URZ], R3 ;  /* 0x00000003000095a7 */ /* 0x000ee400080210ff */
[----:B---3--:R-:W-:Y:S05]  /*27340*/  @!P1 BRA `(.L_x_309) ;  /* 0xfffffffc00ec9947 */ /* 0x008fea000383ffff */
[----:B------:R-:W-:Y:S05]  /*27350*/  BRA `(.L_x_466) ;  /* 0xffffff3c00687947 */ /* 0x000fea000383ffff */
.L_x_314:
[----:B-1----:R-:W-:-:S04]  /*27360*/  MOV R4, UR61 ;  /* 0x0000003d00047c02 */ /* 0x002fc80008000f00 */
[----:B------:R1:W2:Y:S03]  /*27370*/  SYNCS.PHASECHK.TRANS64.TRYWAIT P2, [R4+URZ+0x380d0], R3 ;  /* 0x0380d003040075a7 */ /* 0x0002a600080411ff */
[----:B--2---:R-:W-:Y:S05]  /*27380*/  @!P2 NANOSLEEP.SYNCS 0x989680 ;  /* 0x009896800000a95d */ /* 0x004fea0003900000 */
[----:B------:R-:W2:Y:S02]  /*27390*/  @!P2 SYNCS.PHASECHK.TRANS64 P2, [R4+URZ+0x380d0], R3 ;  /* 0x0380d0030400a5a7 */ /* 0x000ea400080410ff */
[----:B--2---:R-:W-:Y:S05]  /*273a0*/  @!P2 BRA `(.L_x_314) ;  /* 0xfffffffc00eca947 */ /* 0x004fea000383ffff */
[----:B------:R-:W-:Y:S05]  /*273b0*/  BRA `(.L_x_467) ;  /* 0xffffff44005c7947 */ /* 0x000fea000383ffff */
.L_x_318:
[----:B--2---:R-:W-:-:S04]  /*273c0*/  MOV R3, UR53 ;  /* 0x0000003500037c02 */ /* 0x004fc80008000f00 */
[----:B------:R2:W3:Y:S03]  /*273d0*/  SYNCS.PHASECHK.TRANS64.TRYWAIT P2, [R3+URZ], R0 ;  /* 0x00000000030075a7 */ /* 0x0004e600080411ff */
[----:B---3--:R-:W-:Y:S05]  /*273e0*/  @!P2 NANOSLEEP.SYNCS 0x989680 ;  /* 0x009896800000a95d */ /* 0x008fea0003900000 */
[----:B------:R-:W3:Y:S02]  /*273f0*/  @!P2 SYNCS.PHASECHK.TRANS64 P2, [R3+URZ], R0 ;  /* 0x000000000300a5a7 */ /* 0x000ee400080410ff */
[----:B---3--:R-:W-:Y:S05]  /*27400*/  @!P2 BRA `(.L_x_318) ;  /* 0xfffffffc00eca947 */ /* 0x008fea000383ffff */
[----:B------:R-:W-:Y:S05]  /*27410*/  BRA `(.L_x_468) ;  /* 0xffffff5800e47947 */ /* 0x000fea000383ffff */
.L_x_323:
[----:B--2---:R-:W-:-:S04]  /*27420*/  MOV R0, UR50 ;  /* 0x0000003200007c02 */ /* 0x004fc80008000f00 */
[----:B------:R2:W3:Y:S03]  /*27430*/  SYNCS.PHASECHK.TRANS64.TRYWAIT P1, [R0+URZ], R3 ;  /* 0x00000003000075a7 */ /* 0x0004e600080211ff */
[----:B---3--:R-:W-:Y:S05]  /*27440*/  @!P1 NANOSLEEP.SYNCS 0x989680 ;  /* 0x009896800000995d */ /* 0x008fea0003900000 */
[----:B------:R-:W3:Y:S02]  /*27450*/  @!P1 SYNCS.PHASECHK.TRANS64 P1, [R0+URZ], R3 ;  /* 0x00000003000095a7 */ /* 0x000ee400080210ff */
[----:B---3--:R-:W-:Y:S05]  /*27460*/  @!P1 BRA `(.L_x_323) ;  /* 0xfffffffc00ec9947 */ /* 0x008fea000383ffff */
[----:B------:R-:W-:Y:S05]  /*27470*/  BRA `(.L_x_469) ;  /* 0xffffff5c00907947 */ /* 0x000fea000383ffff */
.L_x_328:
[----:B-1----:R-:W-:-:S04]  /*27480*/  MOV R0, UR51 ;  /* 0x0000003300007c02 */ /* 0x002fc80008000f00 */
[----:B------:R1:W2:Y:S03]  /*27490*/  SYNCS.PHASECHK.TRANS64.TRYWAIT P1, [R0+URZ], R3 ;  /* 0x00000003000075a7 */ /* 0x0002a600080211ff */
[----:B--2---:R-:W-:Y:S05]  /*274a0*/  @!P1 NANOSLEEP.SYNCS 0x989680 ;  /* 0x009896800000995d */ /* 0x004fea0003900000 */
[----:B------:R-:W2:Y:S02]  /*274b0*/  @!P1 SYNCS.PHASECHK.TRANS64 P1, [R0+URZ], R3 ;  /* 0x00000003000095a7 */ /* 0x000ea400080210ff */
[----:B--2---:R-:W-:Y:S05]  /*274c0*/  @!P1 BRA `(.L_x_328) ;  /* 0xfffffffc00ec9947 */ /* 0x004fea000383ffff */
[----:B------:R-:W-:Y:S05]  /*274d0*/  BRA `(.L_x_470) ;  /* 0xffffff6000707947 */ /* 0x000fea000383ffff */
.L_x_334:
[----:B-1----:R-:W-:-:S04]  /*274e0*/  MOV R4, UR61 ;  /* 0x0000003d00047c02 */ /* 0x002fc80008000f00 */
[----:B------:R1:W2:Y:S03]  /*274f0*/  SYNCS.PHASECHK.TRANS64.TRYWAIT P2, [R4+URZ+0x380d0], R3 ;  /* 0x0380d003040075a7 */ /* 0x0002a600080411ff */
[----:B--2---:R-:W-:Y:S05]  /*27500*/  @!P2 NANOSLEEP.SYNCS 0x989680 ;  /* 0x009896800000a95d */ /* 0x004fea0003900000 */
[----:B------:R-:W2:Y:S02]  /*27510*/  @!P2 SYNCS.PHASECHK.TRANS64 P2, [R4+URZ+0x380d0], R3 ;  /* 0x0380d0030400a5a7 */ /* 0x000ea400080410ff */
[----:B--2---:R-:W-:Y:S05]  /*27520*/  @!P2 BRA `(.L_x_334) ;  /* 0xfffffffc00eca947 */ /* 0x004fea000383ffff */
[----:B------:R-:W-:Y:S05]  /*27530*/  BRA `(.L_x_471) ;  /* 0xffffff7c006c7947 */ /* 0x000fea000383ffff */
.L_x_338:
[----:B--2---:R-:W-:-:S04]  /*27540*/  MOV R3, UR53 ;  /* 0x0000003500037c02 */ /* 0x004fc80008000f00 */
[----:B------:R2:W3:Y:S03]  /*27550*/  SYNCS.PHASECHK.TRANS64.TRYWAIT P2, [R3+URZ], R0 ;  /* 0x00000000030075a7 */ /* 0x0004e600080411ff */
[----:B---3--:R-:W-:Y:S05]  /*27560*/  @!P2 NANOSLEEP.SYNCS 0x989680 ;  /* 0x009896800000a95d */ /* 0x008fea0003900000 */
[----:B------:R-:W3:Y:S02]  /*27570*/  @!P2 SYNCS.PHASECHK.TRANS64 P2, [R3+URZ], R0 ;  /* 0x000000000300a5a7 */ /* 0x000ee400080410ff */
[----:B---3--:R-:W-:Y:S05]  /*27580*/  @!P2 BRA `(.L_x_338) ;  /* 0xfffffffc00eca947 */ /* 0x008fea000383ffff */
[----:B------:R-:W-:Y:S05]  /*27590*/  BRA `(.L_x_472) ;  /* 0xffffff9000e87947 */ /* 0x000fea000383ffff */
.L_x_343:
[----:B--2---:R-:W-:-:S04]  /*275a0*/  MOV R0, UR51 ;  /* 0x0000003300007c02 */ /* 0x004fc80008000f00 */
[----:B------:R2:W3:Y:S03]  /*275b0*/  SYNCS.PHASECHK.TRANS64.TRYWAIT P1, [R0+URZ], R3 ;  /* 0x00000003000075a7 */ /* 0x0004e600080211ff */
[----:B---3--:R-:W-:Y:S05]  /*275c0*/  @!P1 NANOSLEEP.SYNCS 0x989680 ;  /* 0x009896800000995d */ /* 0x008fea0003900000 */
[----:B------:R-:W3:Y:S02]  /*275d0*/  @!P1 SYNCS.PHASECHK.TRANS64 P1, [R0+URZ], R3 ;  /* 0x00000003000095a7 */ /* 0x000ee400080210ff */
[----:B---3--:R-:W-:Y:S05]  /*275e0*/  @!P1 BRA `(.L_x_343) ;  /* 0xfffffffc00ec9947 */ /* 0x008fea000383ffff */
[----:B------:R-:W-:Y:S05]  /*275f0*/  BRA `(.L_x_473) ;  /* 0xffffff9400947947 */ /* 0x000fea000383ffff */
.L_x_348:
[----:B-1----:R-:W-:-:S04]  /*27600*/  MOV R0, UR53 ;  /* 0x0000003500007c02 */ /* 0x002fc80008000f00 */
[----:B------:R1:W2:Y:S03]  /*27610*/  SYNCS.PHASECHK.TRANS64.TRYWAIT P0, [R0+URZ], R3 ;  /* 0x00000003000075a7 */ /* 0x0002a600080011ff */
[----:B--2---:R-:W-:Y:S05]  /*27620*/  @!P0 NANOSLEEP.SYNCS 0x989680 ;  /* 0x009896800000895d */ /* 0x004fea0003900000 */
[----:B------:R-:W2:Y:S02]  /*27630*/  @!P0 SYNCS.PHASECHK.TRANS64 P0, [R0+URZ], R3 ;  /* 0x00000003000085a7 */ /* 0x000ea400080010ff */
[----:B--2---:R-:W-:Y:S05]  /*27640*/  @!P0 BRA `(.L_x_348) ;  /* 0xfffffffc00ec8947 */ /* 0x004fea000383ffff */
[----:B------:R-:W-:Y:S05]  /*27650*/  BRA `(.L_x_474) ;  /* 0xffffff9800387947 */ /* 0x000fea000383ffff */
.L_x_352:
[----:B------:R-:W-:-:S07]  /*27660*/  MOV R0, UR8 ;  /* 0x0000000800007c02 */ /* 0x000fce0008000f00 */
.L_x_475:
[----:B-1----:R1:W2:Y:S02]  /*27670*/  SYNCS.PHASECHK.TRANS64.TRYWAIT P1, [R0+URZ+0x38010], R5 ;  /* 0x03801005000075a7 */ /* 0x0022a400080211ff */
[----:B--2---:R-:W-:Y:S05]  /*27680*/  @!P1 NANOSLEEP.SYNCS 0x989680 ;  /* 0x009896800000995d */ /* 0x004fea0003900000 */
[----:B------:R-:W2:Y:S02]  /*27690*/  @!P1 SYNCS.PHASECHK.TRANS64 P1, [R0+URZ+0x38010], R5 ;  /* 0x03801005000095a7 */ /* 0x000ea400080210ff */
[----:B--2---:R-:W-:Y:S05]  /*276a0*/  @!P1 BRA `(.L_x_475) ;  /* 0xfffffffc00f09947 */ /* 0x004fea000383ffff */
[----:B------:R-:W-:Y:S05]  /*276b0*/  BRA `(.L_x_476) ;  /* 0xffffff9c00587947 */ /* 0x000fea000383ffff */
.L_x_358:
[----:B-1----:R-:W-:-:S07]  /*276c0*/  MOV R0, UR8 ;  /* 0x0000000800007c02 */ /* 0x002fce0008000f00 */
.L_x_477:
[----:B-1----:R1:W2:Y:S02]  /*276d0*/  SYNCS.PHASECHK.TRANS64.TRYWAIT P1, [R0+URZ+0x38038], R5 ;  /* 0x03803805000075a7 */ /* 0x0022a400080211ff */
[----:B--2---:R-:W-:Y:S05]  /*276e0*/  @!P1 NANOSLEEP.SYNCS 0x989680 ;  /* 0x009896800000995d */ /* 0x004fea0003900000 */
[----:B------:R-:W2:Y:S02]  /*276f0*/  @!P1 SYNCS.PHASECHK.TRANS64 P1, [R0+URZ+0x38038], R5 ;  /* 0x03803805000095a7 */ /* 0x000ea400080210ff */
[----:B--2---:R-:W-:Y:S05]  /*27700*/  @!P1 BRA `(.L_x_477) ;  /* 0xfffffffc00f09947 */ /* 0x004fea000383ffff */
[----:B------:R-:W-:Y:S05]  /*27710*/  BRA `(.L_x_478) ;  /* 0xffffffa0000c7947 */ /* 0x000fea000383ffff */
.L_x_364:
[----:B-1----:R-:W-:-:S07]  /*27720*/  MOV R0, UR8 ;  /* 0x0000000800007c02 */ /* 0x002fce0008000f00 */
.L_x_479:
[----:B-1----:R1:W2:Y:S02]  /*27730*/  SYNCS.PHASECHK.TRANS64.TRYWAIT P1, [R0+URZ+0x38018], R5 ;  /* 0x03801805000075a7 */ /* 0x0022a400080211ff */
[----:B--2---:R-:W-:Y:S05]  /*27740*/  @!P1 NANOSLEEP.SYNCS 0x989680 ;  /* 0x009896800000995d */ /* 0x004fea0003900000 */
[----:B------:R-:W2:Y:S02]  /*27750*/  @!P1 SYNCS.PHASECHK.TRANS64 P1, [R0+URZ+0x38018], R5 ;  /* 0x03801805000095a7 */ /* 0x000ea400080210ff */
[----:B--2---:R-:W-:Y:S05]  /*27760*/  @!P1 BRA `(.L_x_479) ;  /* 0xfffffffc00f09947 */ /* 0x004fea000383ffff */
[----:B------:R-:W-:Y:S05]  /*27770*/  BRA `(.L_x_480) ;  /* 0xffffffa000b47947 */ /* 0x000fea000383ffff */
.L_x_370:
[----:B-1----:R-:W-:-:S07]  /*27780*/  MOV R0, UR8 ;  /* 0x0000000800007c02 */ /* 0x002fce0008000f00 */
.L_x_481:
[----:B-1----:R1:W2:Y:S02]  /*27790*/  SYNCS.PHASECHK.TRANS64.TRYWAIT P1, [R0+URZ+0x38040], R5 ;  /* 0x03804005000075a7 */ /* 0x0022a400080211ff */
[----:B--2---:R-:W-:Y:S05]  /*277a0*/  @!P1 NANOSLEEP.SYNCS 0x989680 ;  /* 0x009896800000995d */ /* 0x004fea0003900000 */
[----:B------:R-:W2:Y:S02]  /*277b0*/  @!P1 SYNCS.PHASECHK.TRANS64 P1, [R0+URZ+0x38040], R5 ;  /* 0x03804005000095a7 */ /* 0x000ea400080210ff */
[----:B--2---:R-:W-:Y:S05]  /*277c0*/  @!P1 BRA `(.L_x_481) ;  /* 0xfffffffc00f09947 */ /* 0x004fea000383ffff */
[----:B------:R-:W-:Y:S05]  /*277d0*/  BRA `(.L_x_482) ;  /* 0xffffffa4006c7947 */ /* 0x000fea000383ffff */
.L_x_376:
[----:B-1----:R-:W-:-:S07]  /*277e0*/  MOV R0, UR49 ;  /* 0x0000003100007c02 */ /* 0x002fce0008000f00 */
.L_x_483:
[----:B-1----:R1:W2:Y:S02]  /*277f0*/  SYNCS.PHASECHK.TRANS64.TRYWAIT P1, [R0+URZ+0x38038], R3 ;  /* 0x03803803000075a7 */ /* 0x0022a400080211ff */
[----:B--2---:R-:W-:Y:S05]  /*27800*/  @!P1 NANOSLEEP.SYNCS 0x989680 ;  /* 0x009896800000995d */ /* 0x004fea0003900000 */
[----:B------:R-:W2:Y:S02]  /*27810*/  @!P1 SYNCS.PHASECHK.TRANS64 P1, [R0+URZ+0x38038], R3 ;  /* 0x03803803000095a7 */ /* 0x000ea400080210ff */
[----:B--2---:R-:W-:Y:S05]  /*27820*/  @!P1 BRA `(.L_x_483) ;  /* 0xfffffffc00f09947 */ /* 0x004fea000383ffff */
[----:B------:R-:W-:Y:S05]  /*27830*/  BRA `(.L_x_484) ;  /* 0xffffffa800587947 */ /* 0x000fea000383ffff */
.L_x_381:
[----:B------:R-:W-:-:S07]  /*27840*/  MOV R0, UR49 ;  /* 0x0000003100007c02 */ /* 0x000fce0008000f00 */
.L_x_485:
[----:B-1----:R1:W2:Y:S02]  /*27850*/  SYNCS.PHASECHK.TRANS64.TRYWAIT P1, [R0+URZ+0x38038], R3 ;  /* 0x03803803000075a7 */ /* 0x0022a400080211ff */
[----:B--2---:R-:W-:Y:S05]  /*27860*/  @!P1 NANOSLEEP.SYNCS 0x989680 ;  /* 0x009896800000995d */ /* 0x004fea0003900000 */
[----:B------:R-:W2:Y:S02]  /*27870*/  @!P1 SYNCS.PHASECHK.TRANS64 P1, [R0+URZ+0x38038], R3 ;  /* 0x03803803000095a7 */ /* 0x000ea400080210ff */
[----:B--2---:R-:W-:Y:S05]  /*27880*/  @!P1 BRA `(.L_x_485) ;  /* 0xfffffffc00f09947 */ /* 0x004fea000383ffff */
[----:B------:R-:W-:Y:S05]  /*27890*/  BRA `(.L_x_486) ;  /* 0xffffffac000c7947 */ /* 0x000fea000383ffff */
.L_x_386:
[----:B------:R-:W-:-:S07]  /*278a0*/  MOV R0, UR41 ;  /* 0x0000002900007c02 */ /* 0x000fce0008000f00 */
.L_x_487:
[----:B-1----:R1:W2:Y:S02]  /*278b0*/  SYNCS.PHASECHK.TRANS64.TRYWAIT P1, [R0+URZ+0x38038], R3 ;  /* 0x03803803000075a7 */ /* 0x0022a400080211ff */
[----:B--2---:R-:W-:Y:S05]  /*278c0*/  @!P1 NANOSLEEP.SYNCS 0x989680 ;  /* 0x009896800000995d */ /* 0x004fea0003900000 */
[----:B------:R-:W2:Y:S02]  /*278d0*/  @!P1 SYNCS.PHASECHK.TRANS64 P1, [R0+URZ+0x38038], R3 ;  /* 0x03803803000095a7 */ /* 0x000ea400080210ff */
[----:B--2---:R-:W-:Y:S05]  /*278e0*/  @!P1 BRA `(.L_x_487) ;  /* 0xfffffffc00f09947 */ /* 0x004fea000383ffff */
[----:B------:R-:W-:Y:S05]  /*278f0*/  BRA `(.L_x_488) ;  /* 0xffffffac00c07947 */ /* 0x000fea000383ffff */
.L_x_391:
[----:B------:R-:W-:-:S07]  /*27900*/  MOV R0, UR41 ;  /* 0x0000002900007c02 */ /* 0x000fce0008000f00 */
.L_x_489:
[----:B-1----:R1:W2:Y:S02]  /*27910*/  SYNCS.PHASECHK.TRANS64.TRYWAIT P1, [R0+URZ+0x38038], R3 ;  /* 0x03803803000075a7 */ /* 0x0022a400080211ff */
[----:B--2---:R-:W-:Y:S05]  /*27920*/  @!P1 NANOSLEEP.SYNCS 0x989680 ;  /* 0x009896800000995d */ /* 0x004fea0003900000 */
[----:B------:R-:W2:Y:S02]  /*27930*/  @!P1 SYNCS.PHASECHK.TRANS64 P1, [R0+URZ+0x38038], R3 ;  /* 0x03803803000095a7 */ /* 0x000ea400080210ff */
[----:B--2---:R-:W-:Y:S05]  /*27940*/  @!P1 BRA `(.L_x_489) ;  /* 0xfffffffc00f09947 */ /* 0x004fea000383ffff */
[----:B------:R-:W-:Y:S05]  /*27950*/  BRA `(.L_x_490) ;  /* 0xffffffb000787947 */ /* 0x000fea000383ffff */
.L_x_397:
[----:B------:R-:W-:-:S07]  /*27960*/  MOV R0, UR41 ;  /* 0x0000002900007c02 */ /* 0x000fce0008000f00 */
.L_x_491:
[----:B-1----:R1:W2:Y:S02]  /*27970*/  SYNCS.PHASECHK.TRANS64.TRYWAIT P1, [R0+URZ+0x38038], R3 ;  /* 0x03803803000075a7 */ /* 0x0022a400080211ff */
[----:B--2---:R-:W-:Y:S05]  /*27980*/  @!P1 NANOSLEEP.SYNCS 0x989680 ;  /* 0x009896800000995d */ /* 0x004fea0003900000 */
[----:B------:R-:W2:Y:S02]  /*27990*/  @!P1 SYNCS.PHASECHK.TRANS64 P1, [R0+URZ+0x38038], R3 ;  /* 0x03803803000095a7 */ /* 0x000ea400080210ff */
[----:B--2---:R-:W-:Y:S05]  /*279a0*/  @!P1 BRA `(.L_x_491) ;  /* 0xfffffffc00f09947 */ /* 0x004fea000383ffff */
[----:B------:R-:W-:Y:S05]  /*279b0*/  BRA `(.L_x_492) ;  /* 0xffffffb400547947 */ /* 0x000fea000383ffff */
.L_x_402:
[----:B------:R-:W-:-:S07]  /*279c0*/  MOV R0, UR33 ;  /* 0x0000002100007c02 */ /* 0x000fce0008000f00 */
.L_x_493:
[----:B-1----:R1:W2:Y:S02]  /*279d0*/  SYNCS.PHASECHK.TRANS64.TRYWAIT P1, [R0+URZ+0x38038], R3 ;  /* 0x03803803000075a7 */ /* 0x0022a400080211ff */
[----:B--2---:R-:W-:Y:S05]  /*279e0*/  @!P1 NANOSLEEP.SYNCS 0x989680 ;  /* 0x009896800000995d */ /* 0x004fea0003900000 */
[----:B------:R-:W2:Y:S02]  /*279f0*/  @!P1 SYNCS.PHASECHK.TRANS64 P1, [R0+URZ+0x38038], R3 ;  /* 0x03803803000095a7 */ /* 0x000ea400080210ff */
[----:B--2---:R-:W-:Y:S05]  /*27a00*/  @!P1 BRA `(.L_x_493) ;  /* 0xfffffffc00f09947 */ /* 0x004fea000383ffff */
[----:B------:R-:W-:Y:S05]  /*27a10*/  BRA `(.L_x_494) ;  /* 0xffffffb8000c7947 */ /* 0x000fea000383ffff */
.L_x_407:
[----:B------:R-:W-:-:S07]  /*27a20*/  MOV R3, UR40 ;  /* 0x0000002800037c02 */ /* 0x000fce0008000f00 */
.L_x_495:
[----:B-1----:R1:W2:Y:S02]  /*27a30*/  SYNCS.PHASECHK.TRANS64.TRYWAIT P0, [R3+URZ+0x380b0], R0 ;  /* 0x0380b000030075a7 */ /* 0x0022a400080011ff */
[----:B--2---:R-:W-:Y:S05]  /*27a40*/  @!P0 NANOSLEEP.SYNCS 0x989680 ;  /* 0x009896800000895d */ /* 0x004fea0003900000 */
[----:B------:R-:W2:Y:S02]  /*27a50*/  @!P0 SYNCS.PHASECHK.TRANS64 P0, [R3+URZ+0x380b0], R0 ;  /* 0x0380b000030085a7 */ /* 0x000ea400080010ff */
[----:B--2---:R-:W-:Y:S05]  /*27a60*/  @!P0 BRA `(.L_x_495) ;  /* 0xfffffffc00f08947 */ /* 0x004fea000383ffff */
[----:B------:R-:W-:Y:S05]  /*27a70*/  BRA `(.L_x_496) ;  /* 0xffffffbc00487947 */ /* 0x000fea000383ffff */
.L_x_411:
[----:B-1----:R-:W-:-:S07]  /*27a80*/  MOV R3, UR40 ;  /* 0x0000002800037c02 */ /* 0x002fce0008000f00 */
.L_x_497:
[----:B-1----:R1:W2:Y:S02]  /*27a90*/  SYNCS.PHASECHK.TRANS64.TRYWAIT P0, [R3+URZ+0x380b8], R0 ;  /* 0x0380b800030075a7 */ /* 0x0022a400080011ff */
[----:B--2---:R-:W-:Y:S05]  /*27aa0*/  @!P0 NANOSLEEP.SYNCS 0x989680 ;  /* 0x009896800000895d */ /* 0x004fea0003900000 */
[----:B------:R-:W2:Y:S02]  /*27ab0*/  @!P0 SYNCS.PHASECHK.TRANS64 P0, [R3+URZ+0x380b8], R0 ;  /* 0x0380b800030085a7 */ /* 0x000ea400080010ff */
[----:B--2---:R-:W-:Y:S05]  /*27ac0*/  @!P0 BRA `(.L_x_497) ;  /* 0xfffffffc00f08947 */ /* 0x004fea000383ffff */
[----:B------:R-:W-:Y:S05]  /*27ad0*/  BRA `(.L_x_498) ;  /* 0xffffffcc00e87947 */ /* 0x000fea000383ffff */
        .weak           $__internal_0_$__cuda_sm10x_tcgen05_guardrail_trap_col_being_dealloced_not_returned_by_alloc
        .type           $__internal_0_$__cuda_sm10x_tcgen05_guardrail_trap_col_being_dealloced_not_returned_by_alloc,@function
        .size           $__internal_0_$__cuda_sm10x_tcgen05_guardrail_trap_col_being_dealloced_not_returned_by_alloc,($__internal_1_$__cuda_sm10x_tcgen05_guardrail_trap_phase_invalid_during_alloc - $__internal_0_$__cuda_sm10x_tcgen05_guardrail_trap_col_being_dealloced_not_returned_by_alloc)
$__internal_0_$__cuda_sm10x_tcgen05_guardrail_trap_col_being_dealloced_not_returned_by_alloc:
[----:B------:R-:W-:Y:S05]  /*27ae0*/  BPT.TRAP 0x1 ;  /* 0x000000040000795c */ /* 0x000fea0000300000 */
[----:B------:R-:W-:-:S04]  /*27af0*/  HFMA2 R3, -RZ, RZ, 0, 0 ;  /* 0x00000000ff037431 */ /* 0x000fc800000001ff */
[----:B------:R-:W-:Y:S05]  /*27b00*/  RET.REL.NODEC R2 `(_ZN7cutlass13device_kernelINS_4fmha6kernel36Sm100FmhaFwdKernelTmaWarpspecializedIN4cute5tupleIJiiiNS5_IJNS5_IJiiEEEiEEEEEENS1_10collective38Sm100FmhaFwdMainloopTmaWarpspecializedINS_6half_tEffNS5_IJNS4_1CILi256EEENSC_ILi64EEESD_EEENS5_IJiNSC_ILi1EEES7_EEENS5_IJiSG_NS5_IJNS5_IJNSC_ILi0EEEiEEEiEEEEEESL_NS9_10CausalMaskILb1EEENS5_IJNSC_ILi2EEESG_SG_EEENSC_ILb0EEEEENS9_38Sm100FmhaFwdEpilogueTmaWarpspecializedISB_fNS5_IJNSC_ILi128EEESD_SE_EEESH_NS5_IJSG_S7_EEESQ_EENS2_23IndividualTileSchedulerENS2_41Sm100FmhaCtxKernelWarpspecializedScheduleEEEEEvNT_6ParamsE) ;  /* 0xfffffd84023c7950 */ /* 0x000fea0003c3ffff */
        .weak           $__internal_1_$__cuda_sm10x_tcgen05_guardrail_trap_phase_invalid_during_alloc
        .type           $__internal_1_$__cuda_sm10x_tcgen05_guardrail_trap_phase_invalid_during_alloc,@function
        .size           $__internal_1_$__cuda_sm10x_tcgen05_guardrail_trap_phase_invalid_during_alloc,($__internal_2_$__cuda_sm10x_tcgen05_guardrail_trap_unallocated_columns_being_dealloced - $__internal_1_$__cuda_sm10x_tcgen05_guardrail_trap_phase_invalid_during_alloc)
$__internal_1_$__cuda_sm10x_tcgen05_guardrail_trap_phase_invalid_during_alloc:
[----:B------:R-:W-:Y:S05]  /*27b10*/  BPT.TRAP 0x1 ;  /* 0x000000040000795c */ /* 0x000fea0000300000 */
[----:B------:R-:W-:-:S04]  /*27b20*/  MOV R3, 0x0 ;  /* 0x0000000000037802 */ /* 0x000fc80000000f00 */
[----:B------:R-:W-:Y:S05]  /*27b30*/  RET.REL.NODEC R2 `(_ZN7cutlass13device_kernelINS_4fmha6kernel36Sm100FmhaFwdKernelTmaWarpspecializedIN4cute5tupleIJiiiNS5_IJNS5_IJiiEEEiEEEEEENS1_10collective38Sm100FmhaFwdMainloopTmaWarpspecializedINS_6half_tEffNS5_IJNS4_1CILi256EEENSC_ILi64EEESD_EEENS5_IJiNSC_ILi1EEES7_EEENS5_IJiSG_NS5_IJNS5_IJNSC_ILi0EEEiEEEiEEEEEESL_NS9_10CausalMaskILb1EEENS5_IJNSC_ILi2EEESG_SG_EEENSC_ILb0EEEEENS9_38Sm100FmhaFwdEpilogueTmaWarpspecializedISB_fNS5_IJNSC_ILi128EEESD_SE_EEESH_NS5_IJSG_S7_EEESQ_EENS2_23IndividualTileSchedulerENS2_41Sm100FmhaCtxKernelWarpspecializedScheduleEEEEEvNT_6ParamsE) ;  /* 0xfffffd8402307950 */ /* 0x000fea0003c3ffff */
        .weak           $__internal_2_$__cuda_sm10x_tcgen05_guardrail_trap_unallocated_columns_being_dealloced
        .type           $__internal_2_$__cuda_sm10x_tcgen05_guardrail_trap_unallocated_columns_being_dealloced,@function
        .size           $__internal_2_$__cuda_sm10x_tcgen05_guardrail_trap_unallocated_columns_being_dealloced,($__internal_3_$__cuda_sm3x_div_rn_noftz_f32_slowpath - $__internal_2_$__cuda_sm10x_tcgen05_guardrail_trap_unallocated_columns_being_dealloced)
$__internal_2_$__cuda_sm10x_tcgen05_guardrail_trap_unallocated_columns_being_dealloced:
[----:B------:R-:W-:Y:S05]  /*27b40*/  BPT.TRAP 0x1 ;  /* 0x000000040000795c */ /* 0x000fea0000300000 */
[----:B------:R-:W-:-:S04]  /*27b50*/  HFMA2 R3, -RZ, RZ, 0, 0 ;  /* 0x00000000ff037431 */ /* 0x000fc800000001ff */
[----:B------:R-:W-:Y:S05]  /*27b60*/  RET.REL.NODEC R2 `(_ZN7cutlass13device_kernelINS_4fmha6kernel36Sm100FmhaFwdKernelTmaWarpspecializedIN4cute5tupleIJiiiNS5_IJNS5_IJiiEEEiEEEEEENS1_10collective38Sm100FmhaFwdMainloopTmaWarpspecializedINS_6half_tEffNS5_IJNS4_1CILi256EEENSC_ILi64EEESD_EEENS5_IJiNSC_ILi1EEES7_EEENS5_IJiSG_NS5_IJNS5_IJNSC_ILi0EEEiEEEiEEEEEESL_NS9_10CausalMaskILb1EEENS5_IJNSC_ILi2EEESG_SG_EEENSC_ILb0EEEEENS9_38Sm100FmhaFwdEpilogueTmaWarpspecializedISB_fNS5_IJNSC_ILi128EEESD_SE_EEESH_NS5_IJSG_S7_EEESQ_EENS2_23IndividualTileSchedulerENS2_41Sm100FmhaCtxKernelWarpspecializedScheduleEEEEEvNT_6ParamsE) ;  /* 0xfffffd8402247950 */ /* 0x000fea0003c3ffff */
        .weak           $__internal_3_$__cuda_sm3x_div_rn_noftz_f32_slowpath
        .type           $__internal_3_$__cuda_sm3x_div_rn_noftz_f32_slowpath,@function
        .size           $__internal_3_$__cuda_sm3x_div_rn_noftz_f32_slowpath,(.L_x_515 - $__internal_3_$__cuda_sm3x_div_rn_noftz_f32_slowpath)
$__internal_3_$__cuda_sm3x_div_rn_noftz_f32_slowpath:
[--C-:B------:R-:W-:Y:S01]  /*27b70*/  SHF.R.U32.HI R3, RZ, 0x17, R24.reuse ;  /* 0x00000017ff037819 */ /* 0x100fe20000011618 */
[----:B------:R-:W-:Y:S01]  /*27b80*/  BSSY.RECONVERGENT B1, `(.L_x_499) ;  /* 0x0000065000017945 */ /* 0x000fe20003800200 */
[--C-:B------:R-:W-:Y:S01]  /*27b90*/  SHF.R.U32.HI R8, RZ, 0x17, R33.reuse ;  /* 0x00000017ff087819 */ /* 0x100fe20000011621 */
[----:B------:R-:W-:Y:S01]  /*27ba0*/  IMAD.MOV.U32 R7, RZ, RZ, R33 ;  /* 0x000000ffff077224 */ /* 0x000fe200078e0021 */
[----:B------:R-:W-:Y:S01]  /*27bb0*/  LOP3.LUT R3, R3, 0xff, RZ, 0xc0, !PT ;  /* 0x000000ff03037812 */ /* 0x000fe200078ec0ff */
[----:B------:R-:W-:Y:S01]  /*27bc0*/  IMAD.MOV.U32 R6, RZ, RZ, R24 ;  /* 0x000000ffff067224 */ /* 0x000fe200078e0018 */
[----:B------:R-:W-:-:S03]  /*27bd0*/  LOP3.LUT R8, R8, 0xff, RZ, 0xc0, !PT ;  /* 0x000000ff08087812 */ /* 0x000fc600078ec0ff */
[----:B------:R-:W-:Y:S02]  /*27be0*/  VIADD R0, R3, 0xffffffff ;  /* 0xffffffff03007836 */ /* 0x000fe40000000000 */
[----:B------:R-:W-:-:S03]  /*27bf0*/  VIADD R5, R8, 0xffffffff ;  /* 0xffffffff08057836 */ /* 0x000fc60000000000 */
[----:B------:R-:W-:-:S04]  /*27c00*/  ISETP.GT.U32.AND P0, PT, R0, 0xfd, PT ;  /* 0x000000fd0000780c */ /* 0x000fc80003f04070 */
[----:B------:R-:W-:-:S13]  /*27c10*/  ISETP.GT.U32.OR P0, PT, R5, 0xfd, P0 ;  /* 0x000000fd0500780c */ /* 0x000fda0000704470 */
[----:B------:R-:W-:Y:S01]  /*27c20*/  @!P0 IMAD.MOV.U32 R10, RZ, RZ, RZ ;  /* 0x000000ffff0a8224 */ /* 0x000fe200078e00ff */
[----:B------:R-:W-:Y:S06]  /*27c30*/  @!P0 BRA `(.L_x_500) ;  /* 0x00000000005c8947 */ /* 0x000fec0003800000 */
[----:B------:R-:W-:Y:S02]  /*27c40*/  FSETP.GTU.FTZ.AND P2, PT, |R33|, +INF , PT ;  /* 0x7f8000002100780b */ /* 0x000fe40003f5c200 */
[----:B------:R-:W-:-:S04]  /*27c50*/  FSETP.GTU.FTZ.AND P0, PT, |R24|, +INF , PT ;  /* 0x7f8000001800780b */ /* 0x000fc80003f1c200 */
[----:B------:R-:W-:-:S13]  /*27c60*/  PLOP3.LUT P0, PT, P2, P0, PT, 0xf8, 0x8f ;  /* 0x00000000008f781c */ /* 0x000fda0001701f70 */
[----:B------:R-:W-:Y:S05]  /*27c70*/  @P0 BRA `(.L_x_501) ;  /* 0x0000000400500947 */ /* 0x000fea0003800000 */
[----:B------:R-:W-:-:S13]  /*27c80*/  LOP3.LUT P0, RZ, R6, 0x7fffffff, R7, 0xc8, !PT ;  /* 0x7fffffff06ff7812 */ /* 0x000fda000780c807 */
[----:B------:R-:W-:Y:S05]  /*27c90*/  @!P0 BRA `(.L_x_502) ;  /* 0x0000000400408947 */ /* 0x000fea0003800000 */
[C---:B------:R-:W-:Y:S02]  /*27ca0*/  FSETP.NEU.FTZ.AND P0, PT, |R33|.reuse, +INF , PT ;  /* 0x7f8000002100780b */ /* 0x040fe40003f1d200 */
[----:B------:R-:W-:Y:S02]  /*27cb0*/  FSETP.NEU.FTZ.AND P2, PT, |R24|, +INF , PT ;  /* 0x7f8000001800780b */ /* 0x000fe40003f5d200 */
[----:B------:R-:W-:-:S11]  /*27cc0*/  FSETP.NEU.FTZ.AND P3, PT, |R33|, +INF , PT ;  /* 0x7f8000002100780b */ /* 0x000fd60003f7d200 */
[----:B------:R-:W-:Y:S05]  /*27cd0*/  @!P2 BRA !P0, `(.L_x_502) ;  /* 0x000000040030a947 */ /* 0x000fea0004000000 */
[----:B------:R-:W-:-:S04]  /*27ce0*/  LOP3.LUT P0, RZ, R7, 0x7fffffff, RZ, 0xc0, !PT ;  /* 0x7fffffff07ff7812 */ /* 0x000fc8000780c0ff */
[----:B------:R-:W-:-:S13]  /*27cf0*/  PLOP3.LUT P0, PT, P2, P0, PT, 0x2f, 0xf2 ;  /* 0x0000000000f2781c */ /* 0x000fda0001700577 */
[----:B------:R-:W-:Y:S05]  /*27d00*/  @P0 BRA `(.L_x_503) ;  /* 0x00000004001c0947 */ /* 0x000fea0003800000 */
[----:B------:R-:W-:-:S04]  /*27d10*/  LOP3.LUT P0, RZ, R6, 0x7fffffff, RZ, 0xc0, !PT ;  /* 0x7fffffff06ff7812 */ /* 0x000fc8000780c0ff */
[----:B------:R-:W-:-:S13]  /*27d20*/  PLOP3.LUT P0, PT, P3, P0, PT, 0x2f, 0xf2 ;  /* 0x0000000000f2781c */ /* 0x000fda0001f00577 */
[----:B------:R-:W-:Y:S05]  /*27d30*/  @P0 BRA `(.L_x_504) ;  /* 0x0000000400040947 */ /* 0x000fea0003800000 */
[----:B------:R-:W-:Y:S02]  /*27d40*/  ISETP.GE.AND P2, PT, R5, RZ, PT ;  /* 0x000000ff0500720c */ /* 0x000fe40003f46270 */
[----:B------:R-:W-:-:S11]  /*27d50*/  ISETP.GE.AND P0, PT, R0, RZ, PT ;  /* 0x000000ff0000720c */ /* 0x000fd60003f06270 */
[----:B------:R-:W-:Y:S01]  /*27d60*/  @P2 MOV R10, RZ ;  /* 0x000000ff000a2202 */ /* 0x000fe20000000f00 */
[----:B------:R-:W-:Y:S01]  /*27d70*/  @!P2 FFMA R7, R33, 1.84467440737095516160e+19, RZ ;  /* 0x5f8000002107a823 */ /* 0x000fe200000000ff */
[----:B------:R-:W-:Y:S01]  /*27d80*/  @!P2 MOV R10, 0xffffffc0 ;  /* 0xffffffc0000aa802 */ /* 0x000fe20000000f00 */
[----:B------:R-:W-:-:S03]  /*27d90*/  @!P0 FFMA R6, R24, 1.84467440737095516160e+19, RZ ;  /* 0x5f80000018068823 */ /* 0x000fc600000000ff */
[----:B------:R-:W-:-:S07]  /*27da0*/  @!P0 IADD3 R10, PT, PT, R10, 0x40, RZ ;  /* 0x000000400a0a8810 */ /* 0x000fce0007ffe0ff */
.L_x_500:
[----:B------:R-:W-:Y:S01]  /*27db0*/  LEA R11, R3, 0xc0800000, 0x17 ;  /* 0xc0800000030b7811 */ /* 0x000fe200078eb8ff */
[----:B------:R-:W-:Y:S01]  /*27dc0*/  BSSY.RECONVERGENT B0, `(.L_x_505) ;  /* 0x0000036000007945 */ /* 0x000fe20003800200 */
[----:B------:R-:W-:Y:S02]  /*27dd0*/  IADD3 R8, PT, PT, R8, -0x7f, RZ ;  /* 0xffffff8108087810 */ /* 0x000fe40007ffe0ff */
[----:B------:R-:W-:-:S03]  /*27de0*/  IADD3 R11, PT, PT, -R11, R6, RZ ;  /* 0x000000060b0b7210 */ /* 0x000fc60007ffe1ff */
[----:B------:R-:W-:Y:S01]  /*27df0*/  IMAD R9, R8, -0x800000, R7 ;  /* 0xff80000008097824 */ /* 0x000fe200078e0207 */
[----:B------:R-:W1:Y:S01]  /*27e00*/  MUFU.RCP R5, R11 ;  /* 0x0000000b00057308 */ /* 0x000e620000001000 */
[----:B------:R-:W-:-:S04]  /*27e10*/  FADD.FTZ R6, -R11, -RZ ;  /* 0x800000ff0b067221 */ /* 0x000fc80000010100 */
[----:B-1----:R-:W-:-:S04]  /*27e20*/  FFMA R0, R5, R6, 1 ;  /* 0x3f80000005007423 */ /* 0x002fc80000000006 */
[----:B------:R-:W-:-:S04]  /*27e30*/  FFMA R0, R5, R0, R5 ;  /* 0x0000000005007223 */ /* 0x000fc80000000005 */
[----:B------:R-:W-:-:S04]  /*27e40*/  FFMA R7, R9, R0, RZ ;  /* 0x0000000009077223 */ /* 0x000fc800000000ff */
[----:B------:R-:W-:-:S04]  /*27e50*/  FFMA R5, R6, R7, R9 ;  /* 0x0000000706057223 */ /* 0x000fc80000000009 */
[----:B------:R-:W-:-:S04]  /*27e60*/  FFMA R5, R0, R5, R7 ;  /* 0x0000000500057223 */ /* 0x000fc80000000007 */
[----:B------:R-:W-:Y:S01]  /*27e70*/  FFMA R6, R6, R5, R9 ;  /* 0x0000000506067223 */ /* 0x000fe20000000009 */
[----:B------:R-:W-:-:S03]  /*27e80*/  IADD3 R9, PT, PT, R8, 0x7f, -R3 ;  /* 0x0000007f08097810 */ /* 0x000fc60007ffe803 */
[----:B------:R-:W-:Y:S01]  /*27e90*/  FFMA R7, R0, R6, R5 ;  /* 0x0000000600077223 */ /* 0x000fe20000000005 */
[----:B------:R-:W-:-:S04]  /*27ea0*/  IADD3 R10, PT, PT, R9, R10, RZ ;  /* 0x0000000a090a7210 */ /* 0x000fc80007ffe0ff */
[----:B------:R-:W-:-:S04]  /*27eb0*/  SHF.R.U32.HI R3, RZ, 0x17, R7 ;  /* 0x00000017ff037819 */ /* 0x000fc80000011607 */
[----:B------:R-:W-:-:S04]  /*27ec0*/  LOP3.LUT R3, R3, 0xff, RZ, 0xc0, !PT ;  /* 0x000000ff03037812 */ /* 0x000fc800078ec0ff */
[----:B------:R-:W-:-:S04]  /*27ed0*/  IADD3 R3, PT, PT, R3, R10, RZ ;  /* 0x0000000a03037210 */ /* 0x000fc80007ffe0ff */
[----:B------:R-:W-:-:S04]  /*27ee0*/  IADD3 R8, PT, PT, R3, -0x1, RZ ;  /* 0xffffffff03087810 */ /* 0x000fc80007ffe0ff */
[----:B------:R-:W-:-:S13]  /*27ef0*/  ISETP.GE.U32.AND P0, PT, R8, 0xfe, PT ;  /* 0x000000fe0800780c */ /* 0x000fda0003f06070 */
[----:B------:R-:W-:Y:S05]  /*27f00*/  @!P0 BRA `(.L_x_506) ;  /* 0x0000000000808947 */ /* 0x000fea0003800000 */
[----:B------:R-:W-:-:S13]  /*27f10*/  ISETP.GT.AND P0, PT, R3, 0xfe, PT ;  /* 0x000000fe0300780c */ /* 0x000fda0003f04270 */
[----:B------:R-:W-:Y:S05]  /*27f20*/  @P0 BRA `(.L_x_507) ;  /* 0x00000000006c0947 */ /* 0x000fea0003800000 */
[----:B------:R-:W-:-:S13]  /*27f30*/  ISETP.GE.AND P0, PT, R3, 0x1, PT ;  /* 0x000000010300780c */ /* 0x000fda0003f06270 */
[----:B------:R-:W-:Y:S05]  /*27f40*/  @P0 BRA `(.L_x_508) ;  /* 0x0000000000740947 */ /* 0x000fea0003800000 */
[----:B------:R-:W-:Y:S02]  /*27f50*/  ISETP.GE.AND P0, PT, R3, -0x18, PT ;  /* 0xffffffe80300780c */ /* 0x000fe40003f06270 */
[----:B------:R-:W-:-:S11]  /*27f60*/  LOP3.LUT R7, R7, 0x80000000, RZ, 0xc0, !PT ;  /* 0x8000000007077812 */ /* 0x000fd600078ec0ff */
[----:B------:R-:W-:Y:S05]  /*27f70*/  @!P0 BRA `(.L_x_508) ;  /* 0x0000000000688947 */ /* 0x000fea0003800000 */
[CCC-:B------:R-:W-:Y:S01]  /*27f80*/  FFMA.RZ R8, R0.reuse, R6.reuse, R5.reuse ;  /* 0x0000000600087223 */ /* 0x1c0fe2000000c005 */
[CCC-:B------:R-:W-:Y:S01]  /*27f90*/  FFMA.RP R9, R0.reuse, R6.reuse, R5.reuse ;  /* 0x0000000600097223 */ /* 0x1c0fe20000008005 */
[----:B------:R-:W-:Y:S01]  /*27fa0*/  FFMA.RM R6, R0, R6, R5 ;  /* 0x0000000600067223 */ /* 0x000fe20000004005 */
[C---:B------:R-:W-:Y:S01]  /*27fb0*/  VIADD R0, R3.reuse, 0x20 ;  /* 0x0000002003007836 */ /* 0x040fe20000000000 */
[C---:B------:R-:W-:Y:S02]  /*27fc0*/  ISETP.NE.AND P0, PT, R3.reuse, RZ, PT ;  /* 0x000000ff0300720c */ /* 0x040fe40003f05270 */
[----:B------:R-:W-:Y:S02]  /*27fd0*/  LOP3.LUT R8, R8, 0x7fffff, RZ, 0xc0, !PT ;  /* 0x007fffff08087812 */ /* 0x000fe400078ec0ff */
[----:B------:R-:W-:Y:S01]  /*27fe0*/  ISETP.NE.AND P2, PT, R3, RZ, PT ;  /* 0x000000ff0300720c */ /* 0x000fe20003f45270 */
[----:B------:R-:W-:Y:S01]  /*27ff0*/  IMAD.MOV R3, RZ, RZ, -R3 ;  /* 0x000000ffff037224 */ /* 0x000fe200078e0a03 */
[----:B------:R-:W-:-:S02]  /*28000*/  LOP3.LUT R5, R8, 0x800000, RZ, 0xfc, !PT ;  /* 0x0080000008057812 */ /* 0x000fc400078efcff */
[----:B------:R-:W-:Y:S02]  /*28010*/  FSETP.NEU.FTZ.AND P3, PT, R9, R6, PT ;  /* 0x000000060900720b */ /* 0x000fe40003f7d000 */
[----:B------:R-:W-:Y:S02]  /*28020*/  SHF.L.U32 R0, R5, R0, RZ ;  /* 0x0000000005007219 */ /* 0x000fe400000006ff */
[----:B------:R-:W-:Y:S02]  /*28030*/  SEL R6, R3, RZ, P0 ;  /* 0x000000ff03067207 */ /* 0x000fe40000000000 */
[----:B------:R-:W-:Y:S02]  /*28040*/  ISETP.NE.AND P2, PT, R0, RZ, P2 ;  /* 0x000000ff0000720c */ /* 0x000fe40001745270 */
[----:B------:R-:W-:Y:S02]  /*28050*/  SHF.R.U32.HI R5, RZ, R6, R5 ;  /* 0x00000006ff057219 */ /* 0x000fe40000011605 */
[----:B------:R-:W-:-:S02]  /*28060*/  PLOP3.LUT P2, PT, P3, P2, PT, 0xf8, 0x8f ;  /* 0x00000000008f781c */ /* 0x000fc40001f45f70 */
[----:B------:R-:W-:Y:S02]  /*28070*/  SHF.R.U32.HI R3, RZ, 0x1, R5 ;  /* 0x00000001ff037819 */ /* 0x000fe40000011605 */
[----:B------:R-:W-:-:S04]  /*28080*/  SEL R0, RZ, 0x1, !P2 ;  /* 0x00000001ff007807 */ /* 0x000fc80005000000 */
[----:B------:R-:W-:-:S04]  /*28090*/  LOP3.LUT R0, R0, 0x1, R3, 0xf8, !PT ;  /* 0x0000000100007812 */ /* 0x000fc800078ef803 */
[----:B------:R-:W-:-:S05]  /*280a0*/  LOP3.LUT R0, R0, R5, RZ, 0xc0, !PT ;  /* 0x0000000500007212 */ /* 0x000fca00078ec0ff */
[----:B------:R-:W-:-:S05]  /*280b0*/  IMAD.IADD R0, R3, 0x1, R0 ;  /* 0x0000000103007824 */ /* 0x000fca00078e0200 */
[----:B------:R-:W-:Y:S01]  /*280c0*/  LOP3.LUT R7, R0, R7, RZ, 0xfc, !PT ;  /* 0x0000000700077212 */ /* 0x000fe200078efcff */
[----:B------:R-:W-:Y:S05]  /*280d0*/  BRA `(.L_x_508) ;  /* 0x0000000000107947 */ /* 0x000fea0003800000 */
.L_x_507:
[----:B------:R-:W-:-:S04]  /*280e0*/  LOP3.LUT R7, R7, 0x80000000, RZ, 0xc0, !PT ;  /* 0x8000000007077812 */ /* 0x000fc800078ec0ff */
[----:B------:R-:W-:Y:S01]  /*280f0*/  LOP3.LUT R7, R7, 0x7f800000, RZ, 0xfc, !PT ;  /* 0x7f80000007077812 */ /* 0x000fe200078efcff */
[----:B------:R-:W-:Y:S05]  /*28100*/  BRA `(.L_x_508) ;  /* 0x0000000000047947 */ /* 0x000fea0003800000 */
.L_x_506:
[----:B------:R-:W-:Y:S02]  /*28110*/  LEA R7, R10, R7, 0x17 ;  /* 0x000000070a077211 */ /* 0x000fe400078eb8ff */
.L_x_508:
[----:B------:R-:W-:Y:S05]  /*28120*/  BSYNC.RECONVERGENT B0 ;  /* 0x0000000000007941 */ /* 0x000fea0003800200 */
.L_x_505:
[----:B------:R-:W-:Y:S01]  /*28130*/  MOV R32, R7 ;  /* 0x0000000700207202 */ /* 0x000fe20000000f00 */
[----:B------:R-:W-:Y:S05]  /*28140*/  BRA `(.L_x_509) ;  /* 0x0000000000207947 */ /* 0x000fea0003800000 */
.L_x_504:
[----:B------:R-:W-:-:S04]  /*28150*/  LOP3.LUT R6, R6, 0x80000000, R7, 0x48, !PT ;  /* 0x8000000006067812 */ /* 0x000fc800078e4807 */
[----:B------:R-:W-:Y:S01]  /*28160*/  LOP3.LUT R32, R6, 0x7f800000, RZ, 0xfc, !PT ;  /* 0x7f80000006207812 */ /* 0x000fe200078efcff */
[----:B------:R-:W-:Y:S05]  /*28170*/  BRA `(.L_x_509) ;  /* 0x0000000000147947 */ /* 0x000fea0003800000 */
.L_x_503:
[----:B------:R-:W-:Y:S01]  /*28180*/  LOP3.LUT R32, R6, 0x80000000, R7, 0x48, !PT ;  /* 0x8000000006207812 */ /* 0x000fe200078e4807 */
[----:B------:R-:W-:Y:S05]  /*28190*/  BRA `(.L_x_509) ;  /* 0x00000000000c7947 */ /* 0x000fea0003800000 */
.L_x_502:
[----:B------:R-:W1:Y:S01]  /*281a0*/  MUFU.RSQ R32, -QNAN ;  /* 0xffc0000000207908 */ /* 0x000e620000001400 */
[----:B------:R-:W-:Y:S05]  /*281b0*/  BRA `(.L_x_509) ;  /* 0x0000000000047947 */ /* 0x000fea0003800000 */
.L_x_501:
[----:B------:R-:W-:-:S07]  /*281c0*/  FADD.FTZ R32, R33, R24 ;  /* 0x0000001821207221 */ /* 0x000fce0000010000 */
.L_x_509:
[----:B------:R-:W-:Y:S05]  /*281d0*/  BSYNC.RECONVERGENT B1 ;  /* 0x0000000000017941 */ /* 0x000fea0003800200 */
.L_x_499:
[----:B------:R-:W-:-:S04]  /*281e0*/  HFMA2 R5, -RZ, RZ, 0, 0 ;  /* 0x00000000ff057431 */ /* 0x000fc800000001ff */
[----:B-1----:R-:W-:Y:S05]  /*281f0*/  RET.REL.NODEC R4 `(_ZN7cutlass13device_kernelINS_4fmha6kernel36Sm100FmhaFwdKernelTmaWarpspecializedIN4cute5tupleIJiiiNS5_IJNS5_IJiiEEEiEEEEEENS1_10collective38Sm100FmhaFwdMainloopTmaWarpspecializedINS_6half_tEffNS5_IJNS4_1CILi256EEENSC_ILi64EEESD_EEENS5_IJiNSC_ILi1EEES7_EEENS5_IJiSG_NS5_IJNS5_IJNSC_ILi0EEEiEEEiEEEEEESL_NS9_10CausalMaskILb1EEENS5_IJNSC_ILi2EEESG_SG_EEENSC_ILb0EEEEENS9_38Sm100FmhaFwdEpilogueTmaWarpspecializedISB_fNS5_IJNSC_ILi128EEESD_SE_EEESH_NS5_IJSG_S7_EEESQ_EENS2_23IndividualTileSchedulerENS2_41Sm100FmhaCtxKernelWarpspecializedScheduleEEEEEvNT_6ParamsE) ;  /* 0xfffffd7c04807950 */ /* 0x002fea0003c3ffff */
.L_x_510:
[----:B------:R-:W-:-:S00]  /*28200*/  BRA `(.L_x_510) ;  /* 0xfffffffc00fc7947 */ /* 0x000fc0000383ffff */
[----:B------:R-:W-:-:S00]  /*28210*/  NOP ;  /* 0x0000000000007918 */ /* 0x000fc00000000000 */
        /* <DEDUP_REMOVED lines=14> */
.L_x_515:


//--------------------- .nv.global.init           --------------------------
	.section	.nv.global.init,"aw",@progbits
.nv.global.init:
	.type		$str$23,@object
	.size		$str$23,($str$37 - $str$23)
$str$23:
        /*0000*/ 	.byte	0x0a, 0x00
	.type		$str$37,@object
	.size		$str$37,($str$32 - $str$37)
$str$37:
        /*0002*/ 	.byte	0x3a, 0x00
	.type		$str$32,@object
	.size		$str$32,($str$29 - $str$32)
$str$32:
        /*0004*/ 	.byte	0x5f, 0x00
	.type		$str$29,@object
	.size		$str$29,($str$28 - $str$29)
$str$29:
        /*0006*/ 	.byte	0x25, 0x64, 0x00
	.type		$str$28,@object
	.size		$str$28,($str$30 - $str$28)
$str$28:
        /*0009*/ 	.byte	0x25, 0x63, 0x00
	.type		$str$30,@object
	.size		$str$30,($str$31 - $str$30)
$str$30:
        /*000c*/ 	.byte	0x25, 0x73, 0x00
	.type		$str$31,@object
	.size		$str$31,($str$35 - $str$31)
$str$31:
        /*000f*/ 	.byte	0x20, 0x6f, 0x20, 0x00
	.type		$str$35,@object
	.size		$str$35,($str$22 - $str$35)
$str$35:
        /*0013*/ 	.byte	0x70, 0x74, 0x72, 0x5b, 0x00
	.type		$str$22,@object
	.size		$str$22,($str$34 - $str$22)
$str$22:
        /*0018*/ 	.byte	0x73, 0x4f, 0x3a, 0x20, 0x00
	.type		$str$34,@object
	.size		$str$34,($str$36 - $str$34)
$str$34:
        /*001d*/ 	.byte	0x73, 0x6d, 0x65, 0x6d, 0x5f, 0x00
	.type		$str$36,@object
	.size		$str$36,($str$33 - $str$36)
$str$36:
        /*0023*/ 	.byte	0x62, 0x5d, 0x28, 0x25, 0x70, 0x29, 0x00
	.type		$str$33,@object
	.size		$str$33,($str$27 - $str$33)
$str$33:
        /*002a*/ 	.byte	0x53, 0x77, 0x3c, 0x25, 0x64, 0x2c, 0x25, 0x64, 0x2c, 0x25, 0x64, 0x3e, 0x00
	.type		$str$27,@object
	.size		$str$27,($str$26 - $str$27)
$str$27:
        /*0037*/ 	.byte	0x2f, 0x74, 0x6d, 0x70, 0x2f, 0x63, 0x75, 0x74, 0x6c, 0x61, 0x73, 0x73, 0x5f, 0x73, 0x77, 0x65
        /*0047*/ 	.byte	0x65, 0x70, 0x5f, 0x73, 0x72, 0x63, 0x2f, 0x69, 0x6e, 0x63, 0x6c, 0x75, 0x64, 0x65, 0x2f, 0x63
        /*0057*/ 	.byte	0x75, 0x74, 0x65, 0x2f, 0x61, 0x74, 0x6f, 0x6d, 0x2f, 0x63, 0x6f, 0x70, 0x79, 0x5f, 0x74, 0x72
        /*0067*/ 	.byte	0x61, 0x69, 0x74, 0x73, 0x5f, 0x73, 0x6d, 0x31, 0x30, 0x30, 0x2e, 0x68, 0x70, 0x70, 0x00
	.type		$str$26,@object
	.size		$str$26,(__unnamed_4 - $str$26)
$str$26:
        /*0076*/ 	.byte	0x28, 0x28, 0x75, 0x69, 0x6e, 0x74, 0x33, 0x32, 0x5f, 0x74, 0x28, 0x74, 0x68, 0x72, 0x65, 0x61
        /*0086*/ 	.byte	0x64, 0x49, 0x64, 0x78, 0x2e, 0x78, 0x29, 0x20, 0x2f, 0x20, 0x33, 0x32, 0x29, 0x20, 0x25, 0x20
        /*0096*/ 	.byte	0x34, 0x29, 0x20, 0x3d, 0x3d, 0x20, 0x28, 0x28, 0x28, 0x74, 0x6d, 0x65, 0x6d, 0x5f, 0x61, 0x64
        /*00a6*/ 	.byte	0x64, 0x72, 0x20, 0x3e, 0x3e, 0x20, 0x31, 0x36, 0x29, 0x20, 0x2f, 0x20, 0x33, 0x32, 0x29, 0x20
        /*00b6*/ 	.byte	0x25, 0x20, 0x34, 0x29, 0x00
	.type		__unnamed_4,@object
	.size		__unnamed_4,(__unnamed_1 - __unnamed_4)
__unnamed_4:
        /* <DEDUP_REMOVED lines=37> */
        /*030b*/ 	.byte	0x30, 0x3e, 0x3e, 0x3e, 0x3e, 0x5d, 0x00
	.type		__unnamed_1,@object
	.size		__unnamed_1,(__unnamed_5 - __unnamed_1)
__unnamed_1:
        /* <DEDUP_REMOVED lines=37> */
        /*0562*/ 	.byte	0x3a, 0x43, 0x3c, 0x30, 0x3e, 0x3e, 0x3e, 0x3e, 0x5d, 0x00
	.type		__unnamed_5,@object
	.size		__unnamed_5,(__unnamed_6 - __unnamed_5)
__unnamed_5:
        /* <DEDUP_REMOVED lines=38> */
	.type		__unnamed_6,@object
	.size		__unnamed_6,(__unnamed_7 - __unnamed_6)
__unnamed_6:
        /* <DEDUP_REMOVED lines=37> */
        /*0a16*/ 	.byte	0x74, 0x65, 0x3a, 0x3a, 0x43, 0x3c, 0x30, 0x3e, 0x3e, 0x3e, 0x3e, 0x5d, 0x00
	.type		__unnamed_7,@object
	.size		__unnamed_7,(__unnamed_2 - __unnamed_7)
__unnamed_7:
        /* <DEDUP_REMOVED lines=37> */
        /*0c73*/ 	.byte	0x63, 0x75, 0x74, 0x65, 0x3a, 0x3a, 0x43, 0x3c, 0x30, 0x3e, 0x3e, 0x3e, 0x3e, 0x5d, 0x00
	.type		__unnamed_2,@object
	.size		__unnamed_2,(__unnamed_3 - __unnamed_2)
__unnamed_2:
        /* <DEDUP_REMOVED lines=38> */
	.type		__unnamed_3,@object
	.size		__unnamed_3,(.L_3 - __unnamed_3)
__unnamed_3:
        /* <DEDUP_REMOVED lines=39> */
.L_3:


//--------------------- .nv.shared._ZN7cutlass13device_kernelINS_4fmha6kernel36Sm100FmhaFwdKernelTmaWarpspecializedIN4cute5tupleIJiiiNS5_IJNS5_IJiiEEEiEEEEEENS1_10collective38Sm100FmhaFwdMainloopTmaWarpspecializedINS_6half_tEffNS5_IJNS4_1CILi256EEENSC_ILi64EEESD_EEENS5_IJiNSC_ILi1EEES7_EEENS5_IJiSG_NS5_IJNS5_IJNSC_ILi0EEEiEEEiEEEEEESL_NS9_10CausalMaskILb1EEENS5_IJNSC_ILi2EEESG_SG_EEENSC_ILb0EEEEENS9_38Sm100FmhaFwdEpilogueTmaWarpspecializedISB_fNS5_IJNSC_ILi128EEESD_SE_EEESH_NS5_IJSG_S7_EEESQ_EENS2_23IndividualTileSchedulerENS2_41Sm100FmhaCtxKernelWarpspecializedScheduleEEEEEvNT_6ParamsE --------------------------
	.section	.nv.shared._ZN7cutlass13device_kernelINS_4fmha6kernel36Sm100FmhaFwdKernelTmaWarpspecializedIN4cute5tupleIJiiiNS5_IJNS5_IJiiEEEiEEEEEENS1_10collective38Sm100FmhaFwdMainloopTmaWarpspecializedINS_6half_tEffNS5_IJNS4_1CILi256EEENSC_ILi64EEESD_EEENS5_IJiNSC_ILi1EEES7_EEENS5_IJiSG_NS5_IJNS5_IJNSC_ILi0EEEiEEEiEEEEEESL_NS9_10CausalMaskILb1EEENS5_IJNSC_ILi2EEESG_SG_EEENSC_ILb0EEEEENS9_38Sm100FmhaFwdEpilogueTmaWarpspecializedISB_fNS5_IJNSC_ILi128EEESD_SE_EEESH_NS5_IJSG_S7_EEESQ_EENS2_23IndividualTileSchedulerENS2_41Sm100FmhaCtxKernelWarpspecializedScheduleEEEEEvNT_6ParamsE,"aw",@nobits
	.sectionflags	@""
	.align	16
	.zero		1024


//--------------------- .nv.shared.reserved.0     --------------------------
	.section	.nv.shared.reserved.0,"aw",@nobits
	.weak		__nv_reservedSMEM_offset_0_alias
	.size		__nv_reservedSMEM_offset_0_alias, 0, 64
	.other		__nv_reservedSMEM_offset_0_alias,@"STO_CUDA_RESERVED_SHARED STV_DEFAULT"
__nv_reservedSMEM_offset_0_alias:
	.zero		0
.nv.shared.reserved.0:
	.zero		64
	.weak		__nv_reservedSMEM_tcgen05_partition
	.type		__nv_reservedSMEM_tcgen05_partition,@object
	.size		__nv_reservedSMEM_tcgen05_partition,(.L_0 - __nv_reservedSMEM_tcgen05_partition)
__nv_reservedSMEM_tcgen05_partition:
	.zero		32
.L_0:


//--------------------- .nv.global                --------------------------
	.section	.nv.global,"aw",@nobits
.nv.global:
	.type		_ZN39_INTERNAL_7ced85e6_4_k_cu_e6a1c3ac_36664cute1_E,@object
	.size		_ZN39_INTERNAL_7ced85e6_4_k_cu_e6a1c3ac_36664cute1_E,(_ZN39_INTERNAL_7ced85e6_4_k_cu_e6a1c3ac_36664cuda3std3__45__cpo6cbeginE - _ZN39_INTERNAL_7ced85e6_4_k_cu_e6a1c3ac_36664cute1_E)
_ZN39_INTERNAL_7ced85e6_4_k_cu_e6a1c3ac_36664cute1_E:
	.zero		1
	.type		_ZN39_INTERNAL_7ced85e6_4_k_cu_e6a1c3ac_36664cuda3std3__45__cpo6cbeginE,@object
	.size		_ZN39_INTERNAL_7ced85e6_4_k_cu_e6a1c3ac_36664cuda3std3__45__cpo6cbeginE,(_ZN39_INTERNAL_7ced85e6_4_k_cu_e6a1c3ac_36664cuda3std3__48in_placeE - _ZN39_INTERNAL_7ced85e6_4_k_cu_e6a1c3ac_36664cuda3std3__45__cpo6cbeginE)
_ZN39_INTERNAL_7ced85e6_4_k_cu_e6a1c3ac_36664cuda3std3__45__cpo6cbeginE:
	.zero		1
	.type		_ZN39_INTERNAL_7ced85e6_4_k_cu_e6a1c3ac_36664cuda3std3__48in_placeE,@object
	.size		_ZN39_INTERNAL_7ced85e6_4_k_cu_e6a1c3ac_36664cuda3std3__48in_placeE,(_ZN39_INTERNAL_7ced85e6_4_k_cu_e6a1c3ac_36664cuda3std6ranges3__45__cpo9iter_moveE - _ZN39_INTERNAL_7ced85e6_4_k_cu_e6a1c3ac_36664cuda3std3__48in_placeE)
_ZN39_INTERNAL_7ced85e6_4_k_cu_e6a1c3ac_36664cuda3std3__48in_placeE:
	.zero		1
	.type		_ZN39_INTERNAL_7ced85e6_4_k_cu_e6a1c3ac_36664cuda3std6ranges3__45__cpo9iter_moveE,@object
	.size		_ZN39_INTERNAL_7ced85e6_4_k_cu_e6a1c3ac_36664cuda3std6ranges3__45__cpo9iter_moveE,(_ZN39_INTERNAL_7ced85e6_4_k_cu_e6a1c3ac_36664cuda3std3__45__cpo5beginE - _ZN39_INTERNAL_7ced85e6_4_k_cu_e6a1c3ac_36664cuda3std6ranges3__45__cpo9iter_moveE)
_ZN39_INTERNAL_7ced85e6_4_k_cu_e6a1c3ac_36664cuda3std6ranges3__45__cpo9iter_moveE:
	.zero		1
	.type		_ZN39_INTERNAL_7ced85e6_4_k_cu_e6a1c3ac_36664cuda3std3__45__cpo5beginE,@object
	.size		_ZN39_INTERNAL_7ced85e6_4_k_cu_e6a1c3ac_36664cuda3std3__45__cpo5beginE,(_ZN39_INTERNAL_7ced85e6_4_k_cu_e6a1c3ac_36664cuda3std3__441_GLOBAL__N__7ced85e6_4_k_cu_e6a1c3ac_36666ignoreE - _ZN39_INTERNAL_7ced85e6_4_k_cu_e6a1c3ac_36664cuda3std3__45__cpo5beginE)
_ZN39_INTERNAL_7ced85e6_4_k_cu_e6a1c3ac_36664cuda3std3__45__cpo5beginE:
	.zero		1
	.type		_ZN39_INTERNAL_7ced85e6_4_k_cu_e6a1c3ac_36664cuda3std3__441_GLOBAL__N__7ced85e6_4_k_cu_e6a1c3ac_36666ignoreE,@object
	.size		_ZN39_INTERNAL_7ced85e6_4_k_cu_e6a1c3ac_36664cuda3std3__441_GLOBAL__N__7ced85e6_4_k_cu_e6a1c3ac_36666ignoreE,(_ZN39_INTERNAL_7ced85e6_4_k_cu_e6a1c3ac_36664cute7productE - _ZN39_INTERNAL_7ced85e6_4_k_cu_e6a1c3ac_36664cuda3std3__441_GLOBAL__N__7ced85e6_4_k_cu_e6a1c3ac_36666ignoreE)
_ZN39_INTERNAL_7ced85e6_4_k_cu_e6a1c3ac_36664cuda3std3__441_GLOBAL__N__7ced85e6_4_k_cu_e6a1c3ac_36666ignoreE:
	.zero		1
	.type		_ZN39_INTERNAL_7ced85e6_4_k_cu_e6a1c3ac_36664cute7productE,@object
	.size		_ZN39_INTERNAL_7ced85e6_4_k_cu_e6a1c3ac_36664cute7productE,(_ZN39_INTERNAL_7ced85e6_4_k_cu_e6a1c3ac_36664cuda3std3__45__cpo3endE - _ZN39_INTERNAL_7ced85e6_4_k_cu_e6a1c3ac_36664cute7productE)
_ZN39_INTERNAL_7ced85e6_4_k_cu_e6a1c3ac_36664cute7productE:
	.zero		1
	.type		_ZN39_INTERNAL_7ced85e6_4_k_cu_e6a1c3ac_36664cuda3std3__45__cpo3endE,@object
	.size		_ZN39_INTERNAL_7ced85e6_4_k_cu_e6a1c3ac_36664cuda3std3__45__cpo3endE,(_ZN39_INTERNAL_7ced85e6_4_k_cu_e6a1c3ac_36664cuda3std3__419piecewise_constructE - _ZN39_INTERNAL_7ced85e6_4_k_cu_e6a1c3ac_36664cuda3std3__45__cpo3endE)
_ZN39_INTERNAL_7ced85e6_4_k_cu_e6a1c3ac_36664cuda3std3__45__cpo3endE:
	.zero		1
	.type		_ZN39_INTERNAL_7ced85e6_4_k_cu_e6a1c3ac_36664cuda3std3__419piecewise_constructE,@object
	.size		_ZN39_INTERNAL_7ced85e6_4_k_cu_e6a1c3ac_36664cuda3std3__419piecewise_constructE,(_ZN39_INTERNAL_7ced85e6_4_k_cu_e6a1c3ac_36664cuda3std3__45__cpo4cendE - _ZN39_INTERNAL_7ced85e6_4_k_cu_e6a1c3ac_36664cuda3std3__419piecewise_constructE)
_ZN39_INTERNAL_7ced85e6_4_k_cu_e6a1c3ac_36664cuda3std3__419piecewise_constructE:
	.zero		1
	.type		_ZN39_INTERNAL_7ced85e6_4_k_cu_e6a1c3ac_36664cuda3std3__45__cpo4cendE,@object
	.size		_ZN39_INTERNAL_7ced85e6_4_k_cu_e6a1c3ac_36664cuda3std3__45__cpo4cendE,(_ZN39_INTERNAL_7ced85e6_4_k_cu_e6a1c3ac_36664cuda3std6ranges3__45__cpo4swapE - _ZN39_INTERNAL_7ced85e6_4_k_cu_e6a1c3ac_36664cuda3std3__45__cpo4cendE)
_ZN39_INTERNAL_7ced85e6_4_k_cu_e6a1c3ac_36664cuda3std3__45__cpo4cendE:
	.zero		1
	.type		_ZN39_INTERNAL_7ced85e6_4_k_cu_e6a1c3ac_36664cuda3std6ranges3__45__cpo4swapE,@object
	.size		_ZN39_INTERNAL_7ced85e6_4_k_cu_e6a1c3ac_36664cuda3std6ranges3__45__cpo4swapE,(.L_15 - _ZN39_INTERNAL_7ced85e6_4_k_cu_e6a1c3ac_36664cuda3std6ranges3__45__cpo4swapE)
_ZN39_INTERNAL_7ced85e6_4_k_cu_e6a1c3ac_36664cuda3std6ranges3__45__cpo4swapE:
	.zero		1
.L_15:


//--------------------- .nv.constant0._ZN7cutlass13device_kernelINS_4fmha6kernel36Sm100FmhaFwdKernelTmaWarpspecializedIN4cute5tupleIJiiiNS5_IJNS5_IJiiEEEiEEEEEENS1_10collective38Sm100FmhaFwdMainloopTmaWarpspecializedINS_6half_tEffNS5_IJNS4_1CILi256EEENSC_ILi64EEESD_EEENS5_IJiNSC_ILi1EEES7_EEENS5_IJiSG_NS5_IJNS5_IJNSC_ILi0EEEiEEEiEEEEEESL_NS9_10CausalMaskILb1EEENS5_IJNSC_ILi2EEESG_SG_EEENSC_ILb0EEEEENS9_38Sm100FmhaFwdEpilogueTmaWarpspecializedISB_fNS5_IJNSC_ILi128EEESD_SE_EEESH_NS5_IJSG_S7_EEESQ_EENS2_23IndividualTileSchedulerENS2_41Sm100FmhaCtxKernelWarpspecializedScheduleEEEEEvNT_6ParamsE --------------------------
	.section	.nv.constant0._ZN7cutlass13device_kernelINS_4fmha6kernel36Sm100FmhaFwdKernelTmaWarpspecializedIN4cute5tupleIJiiiNS5_IJNS5_IJiiEEEiEEEEEENS1_10collective38Sm100FmhaFwdMainloopTmaWarpspecializedINS_6half_tEffNS5_IJNS4_1CILi256EEENSC_ILi64EEESD_EEENS5_IJiNSC_ILi1EEES7_EEENS5_IJiSG_NS5_IJNS5_IJNSC_ILi0EEEiEEEiEEEEEESL_NS9_10CausalMaskILb1EEENS5_IJNSC_ILi2EEESG_SG_EEENSC_ILb0EEEEENS9_38Sm100FmhaFwdEpilogueTmaWarpspecializedISB_fNS5_IJNSC_ILi128EEESD_SE_EEESH_NS5_IJSG_S7_EEESQ_EENS2_23IndividualTileSchedulerENS2_41Sm100FmhaCtxKernelWarpspecializedScheduleEEEEEvNT_6ParamsE,"a",@progbits
	.sectionflags	@""
	.align	4
.nv.constant0._ZN7cutlass13device_kernelINS_4fmha6kernel36Sm100FmhaFwdKernelTmaWarpspecializedIN4cute5tupleIJiiiNS5_IJNS5_IJiiEEEiEEEEEENS1_10collective38Sm100FmhaFwdMainloopTmaWarpspecializedINS_6half_tEffNS5_IJNS4_1CILi256EEENSC_ILi64EEESD_EEENS5_IJiNSC_ILi1EEES7_EEENS5_IJiSG_NS5_IJNS5_IJNSC_ILi0EEEiEEEiEEEEEESL_NS9_10CausalMaskILb1EEENS5_IJNSC_ILi2EEESG_SG_EEENSC_ILb0EEEEENS9_38Sm100FmhaFwdEpilogueTmaWarpspecializedISB_fNS5_IJNSC_ILi128EEESD_SE_EEESH_NS5_IJSG_S7_EEESQ_EENS2_23IndividualTileSchedulerENS2_41Sm100FmhaCtxKernelWarpspecializedScheduleEEEEEvNT_6ParamsE:
	.zero		2432


//--------------------- SYMBOLS --------------------------

	.type		.nv.reservedSmem.offset0,@object
	.size		.nv.reservedSmem.offset0,0x4
	.type		.nv.reservedSmem.cap,@object
	.size		.nv.reservedSmem.cap,0x4
	.type		vprintf,@function
	.type		__assertfail,@function
